	.target	sm_90a

	.elftype	@"ET_EXEC"


//--------------------- .note.nv.tkinfo           --------------------------
	.section	.note.nv.tkinfo,"",@"SHT_NOTE"
	.sectionflags	@"SHF_NOTE_NV_TKINFO"
	.tkinfo
        /*0018*/ 	.word	0x00000002
        /*0030*/ 	.string	""
        /*0030*/ 	.string	"ptxas"
        /*0030*/ 	.string	"Cuda compilation tools, release 13.0, V13.0.88"
        /*0030*/ 	.string	"Build cuda_13.0.r13.0/compiler.36424714_0"
        /*0030*/ 	.string	"-arch sm_90a -m 64 "



//--------------------- .note.nv.cuinfo           --------------------------
	.section	.note.nv.cuinfo,"",@"SHT_NOTE"
	.sectionflags	@"SHF_NOTE_NV_CUINFO"
        /*0018*/ 	.short	0x0002
        /*001a*/ 	.short	0x005a
        /*001c*/ 	.short	0x0082
	.zero		2


//--------------------- .nv.info                  --------------------------
	.section	.nv.info,"",@"SHT_CUDA_INFO"
	.align	4


	//----- nvinfo : EIATTR_REGCOUNT
	.align		4
        /*0000*/ 	.byte	0x04, 0x2f
        /*0002*/ 	.short	(.L_12 - .L_11)
	.align		4
.L_11:
        /*0004*/ 	.word	index@(_ZN7cutlass13device_kernelIN5flash22FlashAttnBwdPreprocessIN4cute5tupleIJNS3_1CILi128EEENS5_ILi64EEEEEENS_10bfloat16_tEfNS_4arch4Sm80ELb1ELb1EEEEEvNT_6ParamsE)
        /*0008*/ 	.word	0x00000040


	//----- nvinfo : EIATTR_FRAME_SIZE
	.align		4
.L_12:
        /*000c*/ 	.byte	0x04, 0x11
        /*000e*/ 	.short	(.L_14 - .L_13)
	.align		4
.L_13:
        /*0010*/ 	.word	index@(_ZN7cutlass13device_kernelIN5flash22FlashAttnBwdPreprocessIN4cute5tupleIJNS3_1CILi128EEENS5_ILi64EEEEEENS_10bfloat16_tEfNS_4arch4Sm80ELb1ELb1EEEEEvNT_6ParamsE)
        /*0014*/ 	.word	0x00000000


	//----- nvinfo : EIATTR_REGCOUNT
	.align		4
.L_14:
        /*0018*/ 	.byte	0x04, 0x2f
        /*001a*/ 	.short	(.L_16 - .L_15)
	.align		4
.L_15:
        /*001c*/ 	.word	index@(_ZN7cutlass13device_kernelIN5flash19enable_sm80_to_sm89INS1_16FlashAttnBwdSm80INS1_25CollectiveMainloopBwdSm80ILi2ELi2EN4cute5tupleIJNS5_1CILi128EEES8_NS7_ILi64EEEEEENS_10bfloat16_tEfNS_4arch4Sm80ELb1ELb0ELb0ELb1ELb1ELb0ELb0ELb0ELi2ELi4ELi4ELi4ELb0EEENS1_24CollectiveEpilogueBwdGQAISA_fSD_Li256ELb1ELb1EEENS1_25SingleTileBwdLPTSchedulerILb1ELi128ELb1EEEEEEEEEvNT_6ParamsE)
        /*0020*/ 	.word	0x00000004


	//----- nvinfo : EIATTR_FRAME_SIZE
	.align		4
.L_16:
        /*0024*/ 	.byte	0x04, 0x11
        /*0026*/ 	.short	(.L_18 - .L_17)
	.align		4
.L_17:
        /*0028*/ 	.word	index@(_ZN7cutlass13device_kernelIN5flash19enable_sm80_to_sm89INS1_16FlashAttnBwdSm80INS1_25CollectiveMainloopBwdSm80ILi2ELi2EN4cute5tupleIJNS5_1CILi128EEES8_NS7_ILi64EEEEEENS_10bfloat16_tEfNS_4arch4Sm80ELb1ELb0ELb0ELb1ELb1ELb0ELb0ELb0ELi2ELi4ELi4ELi4ELb0EEENS1_24CollectiveEpilogueBwdGQAISA_fSD_Li256ELb1ELb1EEENS1_25SingleTileBwdLPTSchedulerILb1ELi128ELb1EEEEEEEEEvNT_6ParamsE)
        /*002c*/ 	.word	0x00000000


	//----- nvinfo : EIATTR_REGCOUNT
	.align		4
.L_18:
        /*0030*/ 	.byte	0x04, 0x2f
        /*0032*/ 	.short	(.L_20 - .L_19)
	.align		4
.L_19:
        /*0034*/ 	.word	index@(_ZN7cutlass13device_kernelIN5flash32FlashAttnBwdPostprocessConvertdQIN4cute5tupleIJNS3_1CILi128EEENS5_ILi64EEEEEENS_10bfloat16_tEfNS_4arch4Sm80ELi256ENS3_8TiledMMAINS3_8MMA_AtomIJNS3_30SM80_16x8x16_F32BF16BF16F32_TNEEEENS3_6LayoutINS4_IJNS5_ILi4EEENS5_ILi2EEENS5_ILi1EEEEEENS4_IJSJ_SH_NS5_ILi0EEEEEEEENS4_IJS7_NS5_ILi32EEENS5_ILi16EEEEEEEELb0EEEEEvNT_6ParamsE)
        /*0038*/ 	.word	0x00000038


	//----- nvinfo : EIATTR_FRAME_SIZE
	.align		4
.L_20:
        /*003c*/ 	.byte	0x04, 0x11
        /*003e*/ 	.short	(.L_22 - .L_21)
	.align		4
.L_21:
        /*0040*/ 	.word	index@(_ZN7cutlass13device_kernelIN5flash32FlashAttnBwdPostprocessConvertdQIN4cute5tupleIJNS3_1CILi128EEENS5_ILi64EEEEEENS_10bfloat16_tEfNS_4arch4Sm80ELi256ENS3_8TiledMMAINS3_8MMA_AtomIJNS3_30SM80_16x8x16_F32BF16BF16F32_TNEEEENS3_6LayoutINS4_IJNS5_ILi4EEENS5_ILi2EEENS5_ILi1EEEEEENS4_IJSJ_SH_NS5_ILi0EEEEEEEENS4_IJS7_NS5_ILi32EEENS5_ILi16EEEEEEEELb0EEEEEvNT_6ParamsE)
        /*0044*/ 	.word	0x00000000


	//----- nvinfo : EIATTR_REGCOUNT
	.align		4
.L_22:
        /*0048*/ 	.byte	0x04, 0x2f
        /*004a*/ 	.short	(.L_24 - .L_23)
	.align		4
.L_23:
        /*004c*/ 	.word	index@(_ZN7cutlass13device_kernelIN5flash19enable_sm80_to_sm89INS1_16FlashAttnBwdSm80INS1_25CollectiveMainloopBwdSm80ILi2ELi2EN4cute5tupleIJNS5_1CILi128EEES8_NS7_ILi64EEEEEENS_10bfloat16_tEfNS_4arch4Sm80ELb1ELb0ELb0ELb1ELb0ELb0ELb0ELb0ELi2ELi4ELi4ELi4ELb0EEENS1_24CollectiveEpilogueBwdGQAISA_fSD_Li256ELb1ELb0EEENS1_25SingleTileBwdLPTSchedulerILb1ELi128ELb0EEEEEEEEEvNT_6ParamsE)
        /*0050*/ 	.word	0x00000004


	//----- nvinfo : EIATTR_FRAME_SIZE
	.align		4
.L_24:
        /*0054*/ 	.byte	0x04, 0x11
        /*0056*/ 	.short	(.L_26 - .L_25)
	.align		4
.L_25:
        /*0058*/ 	.word	index@(_ZN7cutlass13device_kernelIN5flash19enable_sm80_to_sm89INS1_16FlashAttnBwdSm80INS1_25CollectiveMainloopBwdSm80ILi2ELi2EN4cute5tupleIJNS5_1CILi128EEES8_NS7_ILi64EEEEEENS_10bfloat16_tEfNS_4arch4Sm80ELb1ELb0ELb0ELb1ELb0ELb0ELb0ELb0ELi2ELi4ELi4ELi4ELb0EEENS1_24CollectiveEpilogueBwdGQAISA_fSD_Li256ELb1ELb0EEENS1_25SingleTileBwdLPTSchedulerILb1ELi128ELb0EEEEEEEEEvNT_6ParamsE)
        /*005c*/ 	.word	0x00000000


	//----- nvinfo : EIATTR_REGCOUNT
	.align		4
.L_26:
        /*0060*/ 	.byte	0x04, 0x2f
        /*0062*/ 	.short	(.L_28 - .L_27)
	.align		4
.L_27:
        /*0064*/ 	.word	index@(_ZN7cutlass13device_kernelIN5flash19enable_sm80_to_sm89INS1_16FlashAttnBwdSm80INS1_25CollectiveMainloopBwdSm80ILi2ELi2EN4cute5tupleIJNS5_1CILi128EEES8_NS7_ILi64EEEEEENS_10bfloat16_tEfNS_4arch4Sm80ELb1ELb0ELb0ELb1ELb1ELb0ELb0ELb0ELi2ELi4ELi4ELi4ELb0EEENS1_21CollectiveEpilogueBwdISA_SB_SD_Li256ELb1ELb0ELi2EEENS1_25SingleTileBwdLPTSchedulerILb1ELi128ELb1EEEEEEEEEvNT_6ParamsE)
        /*0068*/ 	.word	0x00000004


	//----- nvinfo : EIATTR_FRAME_SIZE
	.align		4
.L_28:
        /*006c*/ 	.byte	0x04, 0x11
        /*006e*/ 	.short	(.L_30 - .L_29)
	.align		4
.L_29:
        /*0070*/ 	.word	index@(_ZN7cutlass13device_kernelIN5flash19enable_sm80_to_sm89INS1_16FlashAttnBwdSm80INS1_25CollectiveMainloopBwdSm80ILi2ELi2EN4cute5tupleIJNS5_1CILi128EEES8_NS7_ILi64EEEEEENS_10bfloat16_tEfNS_4arch4Sm80ELb1ELb0ELb0ELb1ELb1ELb0ELb0ELb0ELi2ELi4ELi4ELi4ELb0EEENS1_21CollectiveEpilogueBwdISA_SB_SD_Li256ELb1ELb0ELi2EEENS1_25SingleTileBwdLPTSchedulerILb1ELi128ELb1EEEEEEEEEvNT_6ParamsE)
        /*0074*/ 	.word	0x00000000


	//----- nvinfo : EIATTR_REGCOUNT
	.align		4
.L_30:
        /*0078*/ 	.byte	0x04, 0x2f
        /*007a*/ 	.short	(.L_32 - .L_31)
	.align		4
.L_31:
        /*007c*/ 	.word	index@(_ZN7cutlass13device_kernelIN5flash19enable_sm80_to_sm89INS1_16FlashAttnBwdSm80INS1_25CollectiveMainloopBwdSm80ILi2ELi2EN4cute5tupleIJNS5_1CILi128EEES8_NS7_ILi64EEEEEENS_10bfloat16_tEfNS_4arch4Sm80ELb1ELb0ELb0ELb1ELb0ELb0ELb0ELb0ELi2ELi4ELi4ELi4ELb0EEENS1_21CollectiveEpilogueBwdISA_SB_SD_Li256ELb1ELb0ELi2EEENS1_25SingleTileBwdLPTSchedulerILb1ELi128ELb0EEEEEEEEEvNT_6ParamsE)
        /*0080*/ 	.word	0x00000004


	//----- nvinfo : EIATTR_FRAME_SIZE
	.align		4
.L_32:
        /*0084*/ 	.byte	0x04, 0x11
        /*0086*/ 	.short	(.L_34 - .L_33)
	.align		4
.L_33:
        /*0088*/ 	.word	index@(_ZN7cutlass13device_kernelIN5flash19enable_sm80_to_sm89INS1_16FlashAttnBwdSm80INS1_25CollectiveMainloopBwdSm80ILi2ELi2EN4cute5tupleIJNS5_1CILi128EEES8_NS7_ILi64EEEEEENS_10bfloat16_tEfNS_4arch4Sm80ELb1ELb0ELb0ELb1ELb0ELb0ELb0ELb0ELi2ELi4ELi4ELi4ELb0EEENS1_21CollectiveEpilogueBwdISA_SB_SD_Li256ELb1ELb0ELi2EEENS1_25SingleTileBwdLPTSchedulerILb1ELi128ELb0EEEEEEEEEvNT_6ParamsE)
        /*008c*/ 	.word	0x00000000


	//----- nvinfo : EIATTR_REGCOUNT
	.align		4
.L_34:
        /*0090*/ 	.byte	0x04, 0x2f
        /*0092*/ 	.short	(.L_36 - .L_35)
	.align		4
.L_35:
        /*0094*/ 	.word	index@(_ZN7cutlass13device_kernelIN5flash22FlashAttnBwdPreprocessIN4cute5tupleIJNS3_1CILi128EEENS5_ILi64EEEEEENS_10bfloat16_tEfNS_4arch4Sm80ELb1ELb0EEEEEvNT_6ParamsE)
        /*0098*/ 	.word	0x00000040


	//----- nvinfo : EIATTR_FRAME_SIZE
	.align		4
.L_36:
        /*009c*/ 	.byte	0x04, 0x11
        /*009e*/ 	.short	(.L_38 - .L_37)
	.align		4
.L_37:
        /*00a0*/ 	.word	index@(_ZN7cutlass13device_kernelIN5flash22FlashAttnBwdPreprocessIN4cute5tupleIJNS3_1CILi128EEENS5_ILi64EEEEEENS_10bfloat16_tEfNS_4arch4Sm80ELb1ELb0EEEEEvNT_6ParamsE)
        /*00a4*/ 	.word	0x00000000


	//----- nvinfo : EIATTR_REGCOUNT
	.align		4
.L_38:
        /*00a8*/ 	.byte	0x04, 0x2f
        /*00aa*/ 	.short	(.L_40 - .L_39)
	.align		4
.L_39:
        /*00ac*/ 	.word	index@(_ZN7cutlass13device_kernelIN5flash19enable_sm80_to_sm89INS1_16FlashAttnBwdSm80INS1_25CollectiveMainloopBwdSm80ILi2ELi2EN4cute5tupleIJNS5_1CILi128EEES8_NS7_ILi64EEEEEENS_10bfloat16_tEfNS_4arch4Sm80ELb1ELb0ELb0ELb0ELb1ELb0ELb0ELb0ELi2ELi4ELi4ELi4ELb0EEENS1_24CollectiveEpilogueBwdGQAISA_fSD_Li256ELb0ELb1EEENS1_25SingleTileBwdLPTSchedulerILb0ELi128ELb1EEEEEEEEEvNT_6ParamsE)
        /*00b0*/ 	.word	0x00000004


	//----- nvinfo : EIATTR_FRAME_SIZE
	.align		4
.L_40:
        /*00b4*/ 	.byte	0x04, 0x11
        /*00b6*/ 	.short	(.L_42 - .L_41)
	.align		4
.L_41:
        /*00b8*/ 	.word	index@(_ZN7cutlass13device_kernelIN5flash19enable_sm80_to_sm89INS1_16FlashAttnBwdSm80INS1_25CollectiveMainloopBwdSm80ILi2ELi2EN4cute5tupleIJNS5_1CILi128EEES8_NS7_ILi64EEEEEENS_10bfloat16_tEfNS_4arch4Sm80ELb1ELb0ELb0ELb0ELb1ELb0ELb0ELb0ELi2ELi4ELi4ELi4ELb0EEENS1_24CollectiveEpilogueBwdGQAISA_fSD_Li256ELb0ELb1EEENS1_25SingleTileBwdLPTSchedulerILb0ELi128ELb1EEEEEEEEEvNT_6ParamsE)
        /*00bc*/ 	.word	0x00000000


	//----- nvinfo : EIATTR_REGCOUNT
	.align		4
.L_42:
        /*00c0*/ 	.byte	0x04, 0x2f
        /*00c2*/ 	.short	(.L_44 - .L_43)
	.align		4
.L_43:
        /*00c4*/ 	.word	index@(_ZN7cutlass13device_kernelIN5flash19enable_sm80_to_sm89INS1_16FlashAttnBwdSm80INS1_25CollectiveMainloopBwdSm80ILi2ELi2EN4cute5tupleIJNS5_1CILi128EEES8_NS7_ILi64EEEEEENS_10bfloat16_tEfNS_4arch4Sm80ELb1ELb0ELb0ELb0ELb0ELb0ELb0ELb0ELi2ELi4ELi4ELi4ELb0EEENS1_24CollectiveEpilogueBwdGQAISA_fSD_Li256ELb0ELb0EEENS1_25SingleTileBwdLPTSchedulerILb0ELi128ELb0EEEEEEEEEvNT_6ParamsE)
        /*00c8*/ 	.word	0x00000004


	//----- nvinfo : EIATTR_FRAME_SIZE
	.align		4
.L_44:
        /*00cc*/ 	.byte	0x04, 0x11
        /*00ce*/ 	.short	(.L_46 - .L_45)
	.align		4
.L_45:
        /*00d0*/ 	.word	index@(_ZN7cutlass13device_kernelIN5flash19enable_sm80_to_sm89INS1_16FlashAttnBwdSm80INS1_25CollectiveMainloopBwdSm80ILi2ELi2EN4cute5tupleIJNS5_1CILi128EEES8_NS7_ILi64EEEEEENS_10bfloat16_tEfNS_4arch4Sm80ELb1ELb0ELb0ELb0ELb0ELb0ELb0ELb0ELi2ELi4ELi4ELi4ELb0EEENS1_24CollectiveEpilogueBwdGQAISA_fSD_Li256ELb0ELb0EEENS1_25SingleTileBwdLPTSchedulerILb0ELi128ELb0EEEEEEEEEvNT_6ParamsE)
        /*00d4*/ 	.word	0x00000000


	//----- nvinfo : EIATTR_REGCOUNT
	.align		4
.L_46:
        /*00d8*/ 	.byte	0x04, 0x2f
        /*00da*/ 	.short	(.L_48 - .L_47)
	.align		4
.L_47:
        /*00dc*/ 	.word	index@(_ZN7cutlass13device_kernelIN5flash19enable_sm80_to_sm89INS1_16FlashAttnBwdSm80INS1_25CollectiveMainloopBwdSm80ILi2ELi2EN4cute5tupleIJNS5_1CILi128EEES8_NS7_ILi64EEEEEENS_10bfloat16_tEfNS_4arch4Sm80ELb1ELb0ELb0ELb0ELb1ELb0ELb0ELb0ELi2ELi4ELi4ELi4ELb0EEENS1_21CollectiveEpilogueBwdISA_SB_SD_Li256ELb0ELb0ELi2EEENS1_25SingleTileBwdLPTSchedulerILb0ELi128ELb1EEEEEEEEEvNT_6ParamsE)
        /*00e0*/ 	.word	0x00000004


	//----- nvinfo : EIATTR_FRAME_SIZE
	.align		4
.L_48:
        /*00e4*/ 	.byte	0x04, 0x11
        /*00e6*/ 	.short	(.L_50 - .L_49)
	.align		4
.L_49:
        /*00e8*/ 	.word	index@(_ZN7cutlass13device_kernelIN5flash19enable_sm80_to_sm89INS1_16FlashAttnBwdSm80INS1_25CollectiveMainloopBwdSm80ILi2ELi2EN4cute5tupleIJNS5_1CILi128EEES8_NS7_ILi64EEEEEENS_10bfloat16_tEfNS_4arch4Sm80ELb1ELb0ELb0ELb0ELb1ELb0ELb0ELb0ELi2ELi4ELi4ELi4ELb0EEENS1_21CollectiveEpilogueBwdISA_SB_SD_Li256ELb0ELb0ELi2EEENS1_25SingleTileBwdLPTSchedulerILb0ELi128ELb1EEEEEEEEEvNT_6ParamsE)
        /*00ec*/ 	.word	0x00000000


	//----- nvinfo : EIATTR_REGCOUNT
	.align		4
.L_50:
        /*00f0*/ 	.byte	0x04, 0x2f
        /*00f2*/ 	.short	(.L_52 - .L_51)
	.align		4
.L_51:
        /*00f4*/ 	.word	index@(_ZN7cutlass13device_kernelIN5flash19enable_sm80_to_sm89INS1_16FlashAttnBwdSm80INS1_25CollectiveMainloopBwdSm80ILi2ELi2EN4cute5tupleIJNS5_1CILi128EEES8_NS7_ILi64EEEEEENS_10bfloat16_tEfNS_4arch4Sm80ELb1ELb0ELb0ELb0ELb0ELb0ELb0ELb0ELi2ELi4ELi4ELi4ELb0EEENS1_21CollectiveEpilogueBwdISA_SB_SD_Li256ELb0ELb0ELi2EEENS1_25SingleTileBwdLPTSchedulerILb0ELi128ELb0EEEEEEEEEvNT_6ParamsE)
        /*00f8*/ 	.word	0x00000004


	//----- nvinfo : EIATTR_FRAME_SIZE
	.align		4
.L_52:
        /*00fc*/ 	.byte	0x04, 0x11
        /*00fe*/ 	.short	(.L_54 - .L_53)
	.align		4
.L_53:
        /*0100*/ 	.word	index@(_ZN7cutlass13device_kernelIN5flash19enable_sm80_to_sm89INS1_16FlashAttnBwdSm80INS1_25CollectiveMainloopBwdSm80ILi2ELi2EN4cute5tupleIJNS5_1CILi128EEES8_NS7_ILi64EEEEEENS_10bfloat16_tEfNS_4arch4Sm80ELb1ELb0ELb0ELb0ELb0ELb0ELb0ELb0ELi2ELi4ELi4ELi4ELb0EEENS1_21CollectiveEpilogueBwdISA_SB_SD_Li256ELb0ELb0ELi2EEENS1_25SingleTileBwdLPTSchedulerILb0ELi128ELb0EEEEEEEEEvNT_6ParamsE)
        /*0104*/ 	.word	0x00000000


	//----- nvinfo : EIATTR_REGCOUNT
	.align		4
.L_54:
        /*0108*/ 	.byte	0x04, 0x2f
        /*010a*/ 	.short	(.L_56 - .L_55)
	.align		4
.L_55:
        /*010c*/ 	.word	index@(_ZN7cutlass13device_kernelIN5flash19enable_sm80_to_sm89INS1_16FlashAttnBwdSm80INS1_25CollectiveMainloopBwdSm80ILi2ELi2EN4cute5tupleIJNS5_1CILi128EEES8_NS7_ILi64EEEEEENS_10bfloat16_tEfNS_4arch4Sm80ELb0ELb1ELb0ELb1ELb1ELb0ELb0ELb0ELi2ELi4ELi4ELi4ELb0EEENS1_24CollectiveEpilogueBwdGQAISA_fSD_Li256ELb1ELb1EEENS1_19SingleTileSchedulerILb1ELb0ELb0ELi128EEEEEEEEEvNT_6ParamsE)
        /*0110*/ 	.word	0x00000004


	//----- nvinfo : EIATTR_FRAME_SIZE
	.align		4
.L_56:
        /*0114*/ 	.byte	0x04, 0x11
        /*0116*/ 	.short	(.L_58 - .L_57)
	.align		4
.L_57:
        /*0118*/ 	.word	index@(_ZN7cutlass13device_kernelIN5flash19enable_sm80_to_sm89INS1_16FlashAttnBwdSm80INS1_25CollectiveMainloopBwdSm80ILi2ELi2EN4cute5tupleIJNS5_1CILi128EEES8_NS7_ILi64EEEEEENS_10bfloat16_tEfNS_4arch4Sm80ELb0ELb1ELb0ELb1ELb1ELb0ELb0ELb0ELi2ELi4ELi4ELi4ELb0EEENS1_24CollectiveEpilogueBwdGQAISA_fSD_Li256ELb1ELb1EEENS1_19SingleTileSchedulerILb1ELb0ELb0ELi128EEEEEEEEEvNT_6ParamsE)
        /*011c*/ 	.word	0x00000000


	//----- nvinfo : EIATTR_REGCOUNT
	.align		4
.L_58:
        /*0120*/ 	.byte	0x04, 0x2f
        /*0122*/ 	.short	(.L_60 - .L_59)
	.align		4
.L_59:
        /*0124*/ 	.word	index@(_ZN7cutlass13device_kernelIN5flash19enable_sm80_to_sm89INS1_16FlashAttnBwdSm80INS1_25CollectiveMainloopBwdSm80ILi2ELi2EN4cute5tupleIJNS5_1CILi128EEES8_NS7_ILi64EEEEEENS_10bfloat16_tEfNS_4arch4Sm80ELb0ELb1ELb0ELb1ELb0ELb0ELb0ELb0ELi2ELi4ELi4ELi4ELb0EEENS1_24CollectiveEpilogueBwdGQAISA_fSD_Li256ELb1ELb0EEENS1_19SingleTileSchedulerILb1ELb0ELb0ELi128EEEEEEEEEvNT_6ParamsE)
        /*0128*/ 	.word	0x00000004


	//----- nvinfo : EIATTR_FRAME_SIZE
	.align		4
.L_60:
        /*012c*/ 	.byte	0x04, 0x11
        /*012e*/ 	.short	(.L_62 - .L_61)
	.align		4
.L_61:
        /*0130*/ 	.word	index@(_ZN7cutlass13device_kernelIN5flash19enable_sm80_to_sm89INS1_16FlashAttnBwdSm80INS1_25CollectiveMainloopBwdSm80ILi2ELi2EN4cute5tupleIJNS5_1CILi128EEES8_NS7_ILi64EEEEEENS_10bfloat16_tEfNS_4arch4Sm80ELb0ELb1ELb0ELb1ELb0ELb0ELb0ELb0ELi2ELi4ELi4ELi4ELb0EEENS1_24CollectiveEpilogueBwdGQAISA_fSD_Li256ELb1ELb0EEENS1_19SingleTileSchedulerILb1ELb0ELb0ELi128EEEEEEEEEvNT_6ParamsE)
        /*0134*/ 	.word	0x00000000


	//----- nvinfo : EIATTR_REGCOUNT
	.align		4
.L_62:
        /*0138*/ 	.byte	0x04, 0x2f
        /*013a*/ 	.short	(.L_64 - .L_63)
	.align		4
.L_63:
        /*013c*/ 	.word	index@(_ZN7cutlass13device_kernelIN5flash19enable_sm80_to_sm89INS1_16FlashAttnBwdSm80INS1_25CollectiveMainloopBwdSm80ILi2ELi2EN4cute5tupleIJNS5_1CILi128EEES8_NS7_ILi64EEEEEENS_10bfloat16_tEfNS_4arch4Sm80ELb0ELb1ELb0ELb1ELb1ELb0ELb0ELb0ELi2ELi4ELi4ELi4ELb0EEENS1_21CollectiveEpilogueBwdISA_SB_SD_Li256ELb1ELb0ELi2EEENS1_19SingleTileSchedulerILb1ELb0ELb0ELi128EEEEEEEEEvNT_6ParamsE)
        /*0140*/ 	.word	0x00000004


	//----- nvinfo : EIATTR_FRAME_SIZE
	.align		4
.L_64:
        /*0144*/ 	.byte	0x04, 0x11
        /*0146*/ 	.short	(.L_66 - .L_65)
	.align		4
.L_65:
        /*0148*/ 	.word	index@(_ZN7cutlass13device_kernelIN5flash19enable_sm80_to_sm89INS1_16FlashAttnBwdSm80INS1_25CollectiveMainloopBwdSm80ILi2ELi2EN4cute5tupleIJNS5_1CILi128EEES8_NS7_ILi64EEEEEENS_10bfloat16_tEfNS_4arch4Sm80ELb0ELb1ELb0ELb1ELb1ELb0ELb0ELb0ELi2ELi4ELi4ELi4ELb0EEENS1_21CollectiveEpilogueBwdISA_SB_SD_Li256ELb1ELb0ELi2EEENS1_19SingleTileSchedulerILb1ELb0ELb0ELi128EEEEEEEEEvNT_6ParamsE)
        /*014c*/ 	.word	0x00000000


	//----- nvinfo : EIATTR_REGCOUNT
	.align		4
.L_66:
        /*0150*/ 	.byte	0x04, 0x2f
        /*0152*/ 	.short	(.L_68 - .L_67)
	.align		4
.L_67:
        /*0154*/ 	.word	index@(_ZN7cutlass13device_kernelIN5flash19enable_sm80_to_sm89INS1_16FlashAttnBwdSm80INS1_25CollectiveMainloopBwdSm80ILi2ELi2EN4cute5tupleIJNS5_1CILi128EEES8_NS7_ILi64EEEEEENS_10bfloat16_tEfNS_4arch4Sm80ELb0ELb1ELb0ELb1ELb0ELb0ELb0ELb0ELi2ELi4ELi4ELi4ELb0EEENS1_21CollectiveEpilogueBwdISA_SB_SD_Li256ELb1ELb0ELi2EEENS1_19SingleTileSchedulerILb1ELb0ELb0ELi128EEEEEEEEEvNT_6ParamsE)
        /*0158*/ 	.word	0x00000004


	//----- nvinfo : EIATTR_FRAME_SIZE
	.align		4
.L_68:
        /*015c*/ 	.byte	0x04, 0x11
        /*015e*/ 	.short	(.L_70 - .L_69)
	.align		4
.L_69:
        /*0160*/ 	.word	index@(_ZN7cutlass13device_kernelIN5flash19enable_sm80_to_sm89INS1_16FlashAttnBwdSm80INS1_25CollectiveMainloopBwdSm80ILi2ELi2EN4cute5tupleIJNS5_1CILi128EEES8_NS7_ILi64EEEEEENS_10bfloat16_tEfNS_4arch4Sm80ELb0ELb1ELb0ELb1ELb0ELb0ELb0ELb0ELi2ELi4ELi4ELi4ELb0EEENS1_21CollectiveEpilogueBwdISA_SB_SD_Li256ELb1ELb0ELi2EEENS1_19SingleTileSchedulerILb1ELb0ELb0ELi128EEEEEEEEEvNT_6ParamsE)
        /*0164*/ 	.word	0x00000000


	//----- nvinfo : EIATTR_REGCOUNT
	.align		4
.L_70:
        /*0168*/ 	.byte	0x04, 0x2f
        /*016a*/ 	.short	(.L_72 - .L_71)
	.align		4
.L_71:
        /*016c*/ 	.word	index@(_ZN7cutlass13device_kernelIN5flash19enable_sm80_to_sm89INS1_16FlashAttnBwdSm80INS1_25CollectiveMainloopBwdSm80ILi2ELi2EN4cute5tupleIJNS5_1CILi128EEES8_NS7_ILi64EEEEEENS_10bfloat16_tEfNS_4arch4Sm80ELb0ELb1ELb0ELb0ELb1ELb0ELb0ELb0ELi2ELi4ELi4ELi4ELb0EEENS1_24CollectiveEpilogueBwdGQAISA_fSD_Li256ELb0ELb1EEENS1_19SingleTileSchedulerILb0ELb0ELb0ELi128EEEEEEEEEvNT_6ParamsE)
        /*0170*/ 	.word	0x00000004


	//----- nvinfo : EIATTR_FRAME_SIZE
	.align		4
.L_72:
        /*0174*/ 	.byte	0x04, 0x11
        /*0176*/ 	.short	(.L_74 - .L_73)
	.align		4
.L_73:
        /*0178*/ 	.word	index@(_ZN7cutlass13device_kernelIN5flash19enable_sm80_to_sm89INS1_16FlashAttnBwdSm80INS1_25CollectiveMainloopBwdSm80ILi2ELi2EN4cute5tupleIJNS5_1CILi128EEES8_NS7_ILi64EEEEEENS_10bfloat16_tEfNS_4arch4Sm80ELb0ELb1ELb0ELb0ELb1ELb0ELb0ELb0ELi2ELi4ELi4ELi4ELb0EEENS1_24CollectiveEpilogueBwdGQAISA_fSD_Li256ELb0ELb1EEENS1_19SingleTileSchedulerILb0ELb0ELb0ELi128EEEEEEEEEvNT_6ParamsE)
        /*017c*/ 	.word	0x00000000


	//----- nvinfo : EIATTR_REGCOUNT
	.align		4
.L_74:
        /*0180*/ 	.byte	0x04, 0x2f
        /*0182*/ 	.short	(.L_76 - .L_75)
	.align		4
.L_75:
        /*0184*/ 	.word	index@(_ZN7cutlass13device_kernelIN5flash19enable_sm80_to_sm89INS1_16FlashAttnBwdSm80INS1_25CollectiveMainloopBwdSm80ILi2ELi2EN4cute5tupleIJNS5_1CILi128EEES8_NS7_ILi64EEEEEENS_10bfloat16_tEfNS_4arch4Sm80ELb0ELb1ELb0ELb0ELb0ELb0ELb0ELb0ELi2ELi4ELi4ELi4ELb0EEENS1_24CollectiveEpilogueBwdGQAISA_fSD_Li256ELb0ELb0EEENS1_19SingleTileSchedulerILb0ELb0ELb0ELi128EEEEEEEEEvNT_6ParamsE)
        /*0188*/ 	.word	0x00000004


	//----- nvinfo : EIATTR_FRAME_SIZE
	.align		4
.L_76:
        /*018c*/ 	.byte	0x04, 0x11
        /*018e*/ 	.short	(.L_78 - .L_77)
	.align		4
.L_77:
        /*0190*/ 	.word	index@(_ZN7cutlass13device_kernelIN5flash19enable_sm80_to_sm89INS1_16FlashAttnBwdSm80INS1_25CollectiveMainloopBwdSm80ILi2ELi2EN4cute5tupleIJNS5_1CILi128EEES8_NS7_ILi64EEEEEENS_10bfloat16_tEfNS_4arch4Sm80ELb0ELb1ELb0ELb0ELb0ELb0ELb0ELb0ELi2ELi4ELi4ELi4ELb0EEENS1_24CollectiveEpilogueBwdGQAISA_fSD_Li256ELb0ELb0EEENS1_19SingleTileSchedulerILb0ELb0ELb0ELi128EEEEEEEEEvNT_6ParamsE)
        /*0194*/ 	.word	0x00000000


	//----- nvinfo : EIATTR_REGCOUNT
	.align		4
.L_78:
        /*0198*/ 	.byte	0x04, 0x2f
        /*019a*/ 	.short	(.L_80 - .L_79)
	.align		4
.L_79:
        /*019c*/ 	.word	index@(_ZN7cutlass13device_kernelIN5flash19enable_sm80_to_sm89INS1_16FlashAttnBwdSm80INS1_25CollectiveMainloopBwdSm80ILi2ELi2EN4cute5tupleIJNS5_1CILi128EEES8_NS7_ILi64EEEEEENS_10bfloat16_tEfNS_4arch4Sm80ELb0ELb1ELb0ELb0ELb1ELb0ELb0ELb0ELi2ELi4ELi4ELi4ELb0EEENS1_21CollectiveEpilogueBwdISA_SB_SD_Li256ELb0ELb0ELi2EEENS1_19SingleTileSchedulerILb0ELb0ELb0ELi128EEEEEEEEEvNT_6ParamsE)
        /*01a0*/ 	.word	0x00000004


	//----- nvinfo : EIATTR_FRAME_SIZE
	.align		4
.L_80:
        /*01a4*/ 	.byte	0x04, 0x11
        /*01a6*/ 	.short	(.L_82 - .L_81)
	.align		4
.L_81:
        /*01a8*/ 	.word	index@(_ZN7cutlass13device_kernelIN5flash19enable_sm80_to_sm89INS1_16FlashAttnBwdSm80INS1_25CollectiveMainloopBwdSm80ILi2ELi2EN4cute5tupleIJNS5_1CILi128EEES8_NS7_ILi64EEEEEENS_10bfloat16_tEfNS_4arch4Sm80ELb0ELb1ELb0ELb0ELb1ELb0ELb0ELb0ELi2ELi4ELi4ELi4ELb0EEENS1_21CollectiveEpilogueBwdISA_SB_SD_Li256ELb0ELb0ELi2EEENS1_19SingleTileSchedulerILb0ELb0ELb0ELi128EEEEEEEEEvNT_6ParamsE)
        /*01ac*/ 	.word	0x00000000


	//----- nvinfo : EIATTR_REGCOUNT
	.align		4
.L_82:
        /*01b0*/ 	.byte	0x04, 0x2f
        /*01b2*/ 	.short	(.L_84 - .L_83)
	.align		4
.L_83:
        /*01b4*/ 	.word	index@(_ZN7cutlass13device_kernelIN5flash19enable_sm80_to_sm89INS1_16FlashAttnBwdSm80INS1_25CollectiveMainloopBwdSm80ILi2ELi2EN4cute5tupleIJNS5_1CILi128EEES8_NS7_ILi64EEEEEENS_10bfloat16_tEfNS_4arch4Sm80ELb0ELb1ELb0ELb0ELb0ELb0ELb0ELb0ELi2ELi4ELi4ELi4ELb0EEENS1_21CollectiveEpilogueBwdISA_SB_SD_Li256ELb0ELb0ELi2EEENS1_19SingleTileSchedulerILb0ELb0ELb0ELi128EEEEEEEEEvNT_6ParamsE)
        /*01b8*/ 	.word	0x00000004


	//----- nvinfo : EIATTR_FRAME_SIZE
	.align		4
.L_84:
        /*01bc*/ 	.byte	0x04, 0x11
        /*01be*/ 	.short	(.L_86 - .L_85)
	.align		4
.L_85:
        /*01c0*/ 	.word	index@(_ZN7cutlass13device_kernelIN5flash19enable_sm80_to_sm89INS1_16FlashAttnBwdSm80INS1_25CollectiveMainloopBwdSm80ILi2ELi2EN4cute5tupleIJNS5_1CILi128EEES8_NS7_ILi64EEEEEENS_10bfloat16_tEfNS_4arch4Sm80ELb0ELb1ELb0ELb0ELb0ELb0ELb0ELb0ELi2ELi4ELi4ELi4ELb0EEENS1_21CollectiveEpilogueBwdISA_SB_SD_Li256ELb0ELb0ELi2EEENS1_19SingleTileSchedulerILb0ELb0ELb0ELi128EEEEEEEEEvNT_6ParamsE)
        /*01c4*/ 	.word	0x00000000


	//----- nvinfo : EIATTR_REGCOUNT
	.align		4
.L_86:
        /*01c8*/ 	.byte	0x04, 0x2f
        /*01ca*/ 	.short	(.L_88 - .L_87)
	.align		4
.L_87:
        /*01cc*/ 	.word	index@(_ZN7cutlass13device_kernelIN5flash19enable_sm80_to_sm89INS1_16FlashAttnBwdSm80INS1_25CollectiveMainloopBwdSm80ILi2ELi2EN4cute5tupleIJNS5_1CILi128EEES8_NS7_ILi64EEEEEENS_10bfloat16_tEfNS_4arch4Sm80ELb0ELb0ELb0ELb1ELb1ELb0ELb0ELb0ELi2ELi4ELi4ELi4ELb0EEENS1_24CollectiveEpilogueBwdGQAISA_fSD_Li256ELb1ELb1EEENS1_19SingleTileSchedulerILb1ELb0ELb0ELi128EEEEEEEEEvNT_6ParamsE)
        /*01d0*/ 	.word	0x00000004


	//----- nvinfo : EIATTR_FRAME_SIZE
	.align		4
.L_88:
        /*01d4*/ 	.byte	0x04, 0x11
        /*01d6*/ 	.short	(.L_90 - .L_89)
	.align		4
.L_89:
        /*01d8*/ 	.word	index@(_ZN7cutlass13device_kernelIN5flash19enable_sm80_to_sm89INS1_16FlashAttnBwdSm80INS1_25CollectiveMainloopBwdSm80ILi2ELi2EN4cute5tupleIJNS5_1CILi128EEES8_NS7_ILi64EEEEEENS_10bfloat16_tEfNS_4arch4Sm80ELb0ELb0ELb0ELb1ELb1ELb0ELb0ELb0ELi2ELi4ELi4ELi4ELb0EEENS1_24CollectiveEpilogueBwdGQAISA_fSD_Li256ELb1ELb1EEENS1_19SingleTileSchedulerILb1ELb0ELb0ELi128EEEEEEEEEvNT_6ParamsE)
        /*01dc*/ 	.word	0x00000000


	//----- nvinfo : EIATTR_REGCOUNT
	.align		4
.L_90:
        /*01e0*/ 	.byte	0x04, 0x2f
        /*01e2*/ 	.short	(.L_92 - .L_91)
	.align		4
.L_91:
        /*01e4*/ 	.word	index@(_ZN7cutlass13device_kernelIN5flash19enable_sm80_to_sm89INS1_16FlashAttnBwdSm80INS1_25CollectiveMainloopBwdSm80ILi2ELi2EN4cute5tupleIJNS5_1CILi128EEES8_NS7_ILi64EEEEEENS_10bfloat16_tEfNS_4arch4Sm80ELb0ELb0ELb0ELb1ELb0ELb0ELb0ELb0ELi2ELi4ELi4ELi4ELb0EEENS1_24CollectiveEpilogueBwdGQAISA_fSD_Li256ELb1ELb0EEENS1_19SingleTileSchedulerILb1ELb0ELb0ELi128EEEEEEEEEvNT_6ParamsE)
        /*01e8*/ 	.word	0x00000004


	//----- nvinfo : EIATTR_FRAME_SIZE
	.align		4
.L_92:
        /*01ec*/ 	.byte	0x04, 0x11
        /*01ee*/ 	.short	(.L_94 - .L_93)
	.align		4
.L_93:
        /*01f0*/ 	.word	index@(_ZN7cutlass13device_kernelIN5flash19enable_sm80_to_sm89INS1_16FlashAttnBwdSm80INS1_25CollectiveMainloopBwdSm80ILi2ELi2EN4cute5tupleIJNS5_1CILi128EEES8_NS7_ILi64EEEEEENS_10bfloat16_tEfNS_4arch4Sm80ELb0ELb0ELb0ELb1ELb0ELb0ELb0ELb0ELi2ELi4ELi4ELi4ELb0EEENS1_24CollectiveEpilogueBwdGQAISA_fSD_Li256ELb1ELb0EEENS1_19SingleTileSchedulerILb1ELb0ELb0ELi128EEEEEEEEEvNT_6ParamsE)
        /*01f4*/ 	.word	0x00000000


	//----- nvinfo : EIATTR_REGCOUNT
	.align		4
.L_94:
        /*01f8*/ 	.byte	0x04, 0x2f
        /*01fa*/ 	.short	(.L_96 - .L_95)
	.align		4
.L_95:
        /*01fc*/ 	.word	index@(_ZN7cutlass13device_kernelIN5flash19enable_sm80_to_sm89INS1_16FlashAttnBwdSm80INS1_25CollectiveMainloopBwdSm80ILi2ELi2EN4cute5tupleIJNS5_1CILi128EEES8_NS7_ILi64EEEEEENS_10bfloat16_tEfNS_4arch4Sm80ELb0ELb0ELb0ELb1ELb1ELb0ELb0ELb0ELi2ELi4ELi4ELi4ELb0EEENS1_21CollectiveEpilogueBwdISA_SB_SD_Li256ELb1ELb0ELi2EEENS1_19SingleTileSchedulerILb1ELb0ELb0ELi128EEEEEEEEEvNT_6ParamsE)
        /*0200*/ 	.word	0x00000004


	//----- nvinfo : EIATTR_FRAME_SIZE
	.align		4
.L_96:
        /*0204*/ 	.byte	0x04, 0x11
        /*0206*/ 	.short	(.L_98 - .L_97)
	.align		4
.L_97:
        /*0208*/ 	.word	index@(_ZN7cutlass13device_kernelIN5flash19enable_sm80_to_sm89INS1_16FlashAttnBwdSm80INS1_25CollectiveMainloopBwdSm80ILi2ELi2EN4cute5tupleIJNS5_1CILi128EEES8_NS7_ILi64EEEEEENS_10bfloat16_tEfNS_4arch4Sm80ELb0ELb0ELb0ELb1ELb1ELb0ELb0ELb0ELi2ELi4ELi4ELi4ELb0EEENS1_21CollectiveEpilogueBwdISA_SB_SD_Li256ELb1ELb0ELi2EEENS1_19SingleTileSchedulerILb1ELb0ELb0ELi128EEEEEEEEEvNT_6ParamsE)
        /*020c*/ 	.word	0x00000000


	//----- nvinfo : EIATTR_REGCOUNT
	.align		4
.L_98:
        /*0210*/ 	.byte	0x04, 0x2f
        /*0212*/ 	.short	(.L_100 - .L_99)
	.align		4
.L_99:
        /*0214*/ 	.word	index@(_ZN7cutlass13device_kernelIN5flash19enable_sm80_to_sm89INS1_16FlashAttnBwdSm80INS1_25CollectiveMainloopBwdSm80ILi2ELi2EN4cute5tupleIJNS5_1CILi128EEES8_NS7_ILi64EEEEEENS_10bfloat16_tEfNS_4arch4Sm80ELb0ELb0ELb0ELb1ELb0ELb0ELb0ELb0ELi2ELi4ELi4ELi4ELb0EEENS1_21CollectiveEpilogueBwdISA_SB_SD_Li256ELb1ELb0ELi2EEENS1_19SingleTileSchedulerILb1ELb0ELb0ELi128EEEEEEEEEvNT_6ParamsE)
        /*0218*/ 	.word	0x00000004


	//----- nvinfo : EIATTR_FRAME_SIZE
	.align		4
.L_100:
        /*021c*/ 	.byte	0x04, 0x11
        /*021e*/ 	.short	(.L_102 - .L_101)
	.align		4
.L_101:
        /*0220*/ 	.word	index@(_ZN7cutlass13device_kernelIN5flash19enable_sm80_to_sm89INS1_16FlashAttnBwdSm80INS1_25CollectiveMainloopBwdSm80ILi2ELi2EN4cute5tupleIJNS5_1CILi128EEES8_NS7_ILi64EEEEEENS_10bfloat16_tEfNS_4arch4Sm80ELb0ELb0ELb0ELb1ELb0ELb0ELb0ELb0ELi2ELi4ELi4ELi4ELb0EEENS1_21CollectiveEpilogueBwdISA_SB_SD_Li256ELb1ELb0ELi2EEENS1_19SingleTileSchedulerILb1ELb0ELb0ELi128EEEEEEEEEvNT_6ParamsE)
        /*0224*/ 	.word	0x00000000


	//----- nvinfo : EIATTR_REGCOUNT
	.align		4
.L_102:
        /*0228*/ 	.byte	0x04, 0x2f
        /*022a*/ 	.short	(.L_104 - .L_103)
	.align		4
.L_103:
        /*022c*/ 	.word	index@(_ZN7cutlass13device_kernelIN5flash19enable_sm80_to_sm89INS1_16FlashAttnBwdSm80INS1_25CollectiveMainloopBwdSm80ILi2ELi2EN4cute5tupleIJNS5_1CILi128EEES8_NS7_ILi64EEEEEENS_10bfloat16_tEfNS_4arch4Sm80ELb0ELb0ELb0ELb0ELb1ELb0ELb0ELb0ELi2ELi4ELi4ELi4ELb0EEENS1_24CollectiveEpilogueBwdGQAISA_fSD_Li256ELb0ELb1EEENS1_19SingleTileSchedulerILb0ELb0ELb0ELi128EEEEEEEEEvNT_6ParamsE)
        /*0230*/ 	.word	0x00000004


	//----- nvinfo : EIATTR_FRAME_SIZE
	.align		4
.L_104:
        /*0234*/ 	.byte	0x04, 0x11
        /*0236*/ 	.short	(.L_106 - .L_105)
	.align		4
.L_105:
        /*0238*/ 	.word	index@(_ZN7cutlass13device_kernelIN5flash19enable_sm80_to_sm89INS1_16FlashAttnBwdSm80INS1_25CollectiveMainloopBwdSm80ILi2ELi2EN4cute5tupleIJNS5_1CILi128EEES8_NS7_ILi64EEEEEENS_10bfloat16_tEfNS_4arch4Sm80ELb0ELb0ELb0ELb0ELb1ELb0ELb0ELb0ELi2ELi4ELi4ELi4ELb0EEENS1_24CollectiveEpilogueBwdGQAISA_fSD_Li256ELb0ELb1EEENS1_19SingleTileSchedulerILb0ELb0ELb0ELi128EEEEEEEEEvNT_6ParamsE)
        /*023c*/ 	.word	0x00000000


	//----- nvinfo : EIATTR_REGCOUNT
	.align		4
.L_106:
        /*0240*/ 	.byte	0x04, 0x2f
        /*0242*/ 	.short	(.L_108 - .L_107)
	.align		4
.L_107:
        /*0244*/ 	.word	index@(_ZN7cutlass13device_kernelIN5flash19enable_sm80_to_sm89INS1_16FlashAttnBwdSm80INS1_25CollectiveMainloopBwdSm80ILi2ELi2EN4cute5tupleIJNS5_1CILi128EEES8_NS7_ILi64EEEEEENS_10bfloat16_tEfNS_4arch4Sm80ELb0ELb0ELb0ELb0ELb0ELb0ELb0ELb0ELi2ELi4ELi4ELi4ELb0EEENS1_24CollectiveEpilogueBwdGQAISA_fSD_Li256ELb0ELb0EEENS1_19SingleTileSchedulerILb0ELb0ELb0ELi128EEEEEEEEEvNT_6ParamsE)
        /*0248*/ 	.word	0x00000004


	//----- nvinfo : EIATTR_FRAME_SIZE
	.align		4
.L_108:
        /*024c*/ 	.byte	0x04, 0x11
        /*024e*/ 	.short	(.L_110 - .L_109)
	.align		4
.L_109:
        /*0250*/ 	.word	index@(_ZN7cutlass13device_kernelIN5flash19enable_sm80_to_sm89INS1_16FlashAttnBwdSm80INS1_25CollectiveMainloopBwdSm80ILi2ELi2EN4cute5tupleIJNS5_1CILi128EEES8_NS7_ILi64EEEEEENS_10bfloat16_tEfNS_4arch4Sm80ELb0ELb0ELb0ELb0ELb0ELb0ELb0ELb0ELi2ELi4ELi4ELi4ELb0EEENS1_24CollectiveEpilogueBwdGQAISA_fSD_Li256ELb0ELb0EEENS1_19SingleTileSchedulerILb0ELb0ELb0ELi128EEEEEEEEEvNT_6ParamsE)
        /*0254*/ 	.word	0x00000000


	//----- nvinfo : EIATTR_REGCOUNT
	.align		4
.L_110:
        /*0258*/ 	.byte	0x04, 0x2f
        /*025a*/ 	.short	(.L_112 - .L_111)
	.align		4
.L_111:
        /*025c*/ 	.word	index@(_ZN7cutlass13device_kernelIN5flash19enable_sm80_to_sm89INS1_16FlashAttnBwdSm80INS1_25CollectiveMainloopBwdSm80ILi2ELi2EN4cute5tupleIJNS5_1CILi128EEES8_NS7_ILi64EEEEEENS_10bfloat16_tEfNS_4arch4Sm80ELb0ELb0ELb0ELb0ELb1ELb0ELb0ELb0ELi2ELi4ELi4ELi4ELb0EEENS1_21CollectiveEpilogueBwdISA_SB_SD_Li256ELb0ELb0ELi2EEENS1_19SingleTileSchedulerILb0ELb0ELb0ELi128EEEEEEEEEvNT_6ParamsE)
        /*0260*/ 	.word	0x00000004


	//----- nvinfo : EIATTR_FRAME_SIZE
	.align		4
.L_112:
        /*0264*/ 	.byte	0x04, 0x11
        /*0266*/ 	.short	(.L_114 - .L_113)
	.align		4
.L_113:
        /*0268*/ 	.word	index@(_ZN7cutlass13device_kernelIN5flash19enable_sm80_to_sm89INS1_16FlashAttnBwdSm80INS1_25CollectiveMainloopBwdSm80ILi2ELi2EN4cute5tupleIJNS5_1CILi128EEES8_NS7_ILi64EEEEEENS_10bfloat16_tEfNS_4arch4Sm80ELb0ELb0ELb0ELb0ELb1ELb0ELb0ELb0ELi2ELi4ELi4ELi4ELb0EEENS1_21CollectiveEpilogueBwdISA_SB_SD_Li256ELb0ELb0ELi2EEENS1_19SingleTileSchedulerILb0ELb0ELb0ELi128EEEEEEEEEvNT_6ParamsE)
        /*026c*/ 	.word	0x00000000


	//----- nvinfo : EIATTR_REGCOUNT
	.align		4
.L_114:
        /*0270*/ 	.byte	0x04, 0x2f
        /*0272*/ 	.short	(.L_116 - .L_115)
	.align		4
.L_115:
        /*0274*/ 	.word	index@(_ZN7cutlass13device_kernelIN5flash19enable_sm80_to_sm89INS1_16FlashAttnBwdSm80INS1_25CollectiveMainloopBwdSm80ILi2ELi2EN4cute5tupleIJNS5_1CILi128EEES8_NS7_ILi64EEEEEENS_10bfloat16_tEfNS_4arch4Sm80ELb0ELb0ELb0ELb0ELb0ELb0ELb0ELb0ELi2ELi4ELi4ELi4ELb0EEENS1_21CollectiveEpilogueBwdISA_SB_SD_Li256ELb0ELb0ELi2EEENS1_19SingleTileSchedulerILb0ELb0ELb0ELi128EEEEEEEEEvNT_6ParamsE)
        /*0278*/ 	.word	0x00000004


	//----- nvinfo : EIATTR_FRAME_SIZE
	.align		4
.L_116:
        /*027c*/ 	.byte	0x04, 0x11
        /*027e*/ 	.short	(.L_118 - .L_117)
	.align		4
.L_117:
        /*0280*/ 	.word	index@(_ZN7cutlass13device_kernelIN5flash19enable_sm80_to_sm89INS1_16FlashAttnBwdSm80INS1_25CollectiveMainloopBwdSm80ILi2ELi2EN4cute5tupleIJNS5_1CILi128EEES8_NS7_ILi64EEEEEENS_10bfloat16_tEfNS_4arch4Sm80ELb0ELb0ELb0ELb0ELb0ELb0ELb0ELb0ELi2ELi4ELi4ELi4ELb0EEENS1_21CollectiveEpilogueBwdISA_SB_SD_Li256ELb0ELb0ELi2EEENS1_19SingleTileSchedulerILb0ELb0ELb0ELi128EEEEEEEEEvNT_6ParamsE)
        /*0284*/ 	.word	0x00000000


	//----- nvinfo : EIATTR_REGCOUNT
	.align		4
.L_118:
        /*0288*/ 	.byte	0x04, 0x2f
        /*028a*/ 	.short	(.L_120 - .L_119)
	.align		4
.L_119:
        /*028c*/ 	.word	index@(_ZN7cutlass13device_kernelIN5flash22FlashAttnBwdPreprocessIN4cute5tupleIJNS3_1CILi64EEES6_EEENS_10bfloat16_tEfNS_4arch4Sm80ELb1ELb1EEEEEvNT_6ParamsE)
        /*0290*/ 	.word	0x0000002a


	//----- nvinfo : EIATTR_FRAME_SIZE
	.align		4
.L_120:
        /*0294*/ 	.byte	0x04, 0x11
        /*0296*/ 	.short	(.L_122 - .L_121)
	.align		4
.L_121:
        /*0298*/ 	.word	index@(_ZN7cutlass13device_kernelIN5flash22FlashAttnBwdPreprocessIN4cute5tupleIJNS3_1CILi64EEES6_EEENS_10bfloat16_tEfNS_4arch4Sm80ELb1ELb1EEEEEvNT_6ParamsE)
        /*029c*/ 	.word	0x00000000


	//----- nvinfo : EIATTR_REGCOUNT
	.align		4
.L_122:
        /*02a0*/ 	.byte	0x04, 0x2f
        /*02a2*/ 	.short	(.L_124 - .L_123)
	.align		4
.L_123:
        /*02a4*/ 	.word	index@(_ZN7cutlass13device_kernelIN5flash19enable_sm80_to_sm89INS1_16FlashAttnBwdSm80INS1_25CollectiveMainloopBwdSm80ILi2ELi2EN4cute5tupleIJNS5_1CILi64EEENS7_ILi128EEES8_EEENS_10bfloat16_tEfNS_4arch4Sm80ELb1ELb0ELb0ELb1ELb1ELb0ELb0ELb0ELi2ELi2ELi4ELi2ELb1EEENS1_24CollectiveEpilogueBwdGQAISA_fSD_Li256ELb1ELb1EEENS1_25SingleTileBwdLPTSchedulerILb1ELi128ELb1EEEEEEEEEvNT_6ParamsE)
        /*02a8*/ 	.word	0x00000004


	//----- nvinfo : EIATTR_FRAME_SIZE
	.align		4
.L_124:
        /*02ac*/ 	.byte	0x04, 0x11
        /*02ae*/ 	.short	(.L_126 - .L_125)
	.align		4
.L_125:
        /*02b0*/ 	.word	index@(_ZN7cutlass13device_kernelIN5flash19enable_sm80_to_sm89INS1_16FlashAttnBwdSm80INS1_25CollectiveMainloopBwdSm80ILi2ELi2EN4cute5tupleIJNS5_1CILi64EEENS7_ILi128EEES8_EEENS_10bfloat16_tEfNS_4arch4Sm80ELb1ELb0ELb0ELb1ELb1ELb0ELb0ELb0ELi2ELi2ELi4ELi2ELb1EEENS1_24CollectiveEpilogueBwdGQAISA_fSD_Li256ELb1ELb1EEENS1_25SingleTileBwdLPTSchedulerILb1ELi128ELb1EEEEEEEEEvNT_6ParamsE)
        /*02b4*/ 	.word	0x00000000


	//----- nvinfo : EIATTR_REGCOUNT
	.align		4
.L_126:
        /*02b8*/ 	.byte	0x04, 0x2f
        /*02ba*/ 	.short	(.L_128 - .L_127)
	.align		4
.L_127:
        /*02bc*/ 	.word	index@(_ZN7cutlass13device_kernelIN5flash32FlashAttnBwdPostprocessConvertdQIN4cute5tupleIJNS3_1CILi64EEES6_EEENS_10bfloat16_tEfNS_4arch4Sm80ELi256ENS3_8TiledMMAINS3_8MMA_AtomIJNS3_30SM80_16x8x16_F32BF16BF16F32_TNEEEENS3_6LayoutINS4_IJNS5_ILi2EEENS5_ILi4EEENS5_ILi1EEEEEENS4_IJSI_SG_NS5_ILi0EEEEEEEENS4_IJNS5_ILi32EEES6_NS5_ILi16EEEEEEEELb0EEEEEvNT_6ParamsE)
        /*02c0*/ 	.word	0x00000028


	//----- nvinfo : EIATTR_FRAME_SIZE
	.align		4
.L_128:
        /*02c4*/ 	.byte	0x04, 0x11
        /*02c6*/ 	.short	(.L_130 - .L_129)
	.align		4
.L_129:
        /*02c8*/ 	.word	index@(_ZN7cutlass13device_kernelIN5flash32FlashAttnBwdPostprocessConvertdQIN4cute5tupleIJNS3_1CILi64EEES6_EEENS_10bfloat16_tEfNS_4arch4Sm80ELi256ENS3_8TiledMMAINS3_8MMA_AtomIJNS3_30SM80_16x8x16_F32BF16BF16F32_TNEEEENS3_6LayoutINS4_IJNS5_ILi2EEENS5_ILi4EEENS5_ILi1EEEEEENS4_IJSI_SG_NS5_ILi0EEEEEEEENS4_IJNS5_ILi32EEES6_NS5_ILi16EEEEEEEELb0EEEEEvNT_6ParamsE)
        /*02cc*/ 	.word	0x00000000


	//----- nvinfo : EIATTR_REGCOUNT
	.align		4
.L_130:
        /*02d0*/ 	.byte	0x04, 0x2f
        /*02d2*/ 	.short	(.L_132 - .L_131)
	.align		4
.L_131:
        /*02d4*/ 	.word	index@(_ZN7cutlass13device_kernelIN5flash19enable_sm80_to_sm89INS1_16FlashAttnBwdSm80INS1_25CollectiveMainloopBwdSm80ILi2ELi2EN4cute5tupleIJNS5_1CILi64EEENS7_ILi128EEES8_EEENS_10bfloat16_tEfNS_4arch4Sm80ELb1ELb0ELb0ELb1ELb0ELb0ELb0ELb0ELi2ELi2ELi4ELi2ELb1EEENS1_24CollectiveEpilogueBwdGQAISA_fSD_Li256ELb1ELb0EEENS1_25SingleTileBwdLPTSchedulerILb1ELi128ELb0EEEEEEEEEvNT_6ParamsE)
        /*02d8*/ 	.word	0x00000004


	//----- nvinfo : EIATTR_FRAME_SIZE
	.align		4
.L_132:
        /*02dc*/ 	.byte	0x04, 0x11
        /*02de*/ 	.short	(.L_134 - .L_133)
	.align		4
.L_133:
        /*02e0*/ 	.word	index@(_ZN7cutlass13device_kernelIN5flash19enable_sm80_to_sm89INS1_16FlashAttnBwdSm80INS1_25CollectiveMainloopBwdSm80ILi2ELi2EN4cute5tupleIJNS5_1CILi64EEENS7_ILi128EEES8_EEENS_10bfloat16_tEfNS_4arch4Sm80ELb1ELb0ELb0ELb1ELb0ELb0ELb0ELb0ELi2ELi2ELi4ELi2ELb1EEENS1_24CollectiveEpilogueBwdGQAISA_fSD_Li256ELb1ELb0EEENS1_25SingleTileBwdLPTSchedulerILb1ELi128ELb0EEEEEEEEEvNT_6ParamsE)
        /*02e4*/ 	.word	0x00000000


	//----- nvinfo : EIATTR_REGCOUNT
	.align		4
.L_134:
        /*02e8*/ 	.byte	0x04, 0x2f
        /*02ea*/ 	.short	(.L_136 - .L_135)
	.align		4
.L_135:
        /*02ec*/ 	.word	index@(_ZN7cutlass13device_kernelIN5flash19enable_sm80_to_sm89INS1_16FlashAttnBwdSm80INS1_25CollectiveMainloopBwdSm80ILi2ELi2EN4cute5tupleIJNS5_1CILi64EEENS7_ILi128EEES8_EEENS_10bfloat16_tEfNS_4arch4Sm80ELb1ELb0ELb0ELb1ELb1ELb0ELb0ELb0ELi2ELi2ELi4ELi2ELb1EEENS1_21CollectiveEpilogueBwdISA_SB_SD_Li256ELb1ELb0ELi2EEENS1_25SingleTileBwdLPTSchedulerILb1ELi128ELb1EEEEEEEEEvNT_6ParamsE)
        /*02f0*/ 	.word	0x00000004


	//----- nvinfo : EIATTR_FRAME_SIZE
	.align		4
.L_136:
        /*02f4*/ 	.byte	0x04, 0x11
        /*02f6*/ 	.short	(.L_138 - .L_137)
	.align		4
.L_137:
        /*02f8*/ 	.word	index@(_ZN7cutlass13device_kernelIN5flash19enable_sm80_to_sm89INS1_16FlashAttnBwdSm80INS1_25CollectiveMainloopBwdSm80ILi2ELi2EN4cute5tupleIJNS5_1CILi64EEENS7_ILi128EEES8_EEENS_10bfloat16_tEfNS_4arch4Sm80ELb1ELb0ELb0ELb1ELb1ELb0ELb0ELb0ELi2ELi2ELi4ELi2ELb1EEENS1_21CollectiveEpilogueBwdISA_SB_SD_Li256ELb1ELb0ELi2EEENS1_25SingleTileBwdLPTSchedulerILb1ELi128ELb1EEEEEEEEEvNT_6ParamsE)
        /*02fc*/ 	.word	0x00000000


	//----- nvinfo : EIATTR_REGCOUNT
	.align		4
.L_138:
        /*0300*/ 	.byte	0x04, 0x2f
        /*0302*/ 	.short	(.L_140 - .L_139)
	.align		4
.L_139:
        /*0304*/ 	.word	index@(_ZN7cutlass13device_kernelIN5flash19enable_sm80_to_sm89INS1_16FlashAttnBwdSm80INS1_25CollectiveMainloopBwdSm80ILi2ELi2EN4cute5tupleIJNS5_1CILi64EEENS7_ILi128EEES8_EEENS_10bfloat16_tEfNS_4arch4Sm80ELb1ELb0ELb0ELb1ELb0ELb0ELb0ELb0ELi2ELi2ELi4ELi2ELb1EEENS1_21CollectiveEpilogueBwdISA_SB_SD_Li256ELb1ELb0ELi2EEENS1_25SingleTileBwdLPTSchedulerILb1ELi128ELb0EEEEEEEEEvNT_6ParamsE)
        /*0308*/ 	.word	0x00000004


	//----- nvinfo : EIATTR_FRAME_SIZE
	.align		4
.L_140:
        /*030c*/ 	.byte	0x04, 0x11
        /*030e*/ 	.short	(.L_142 - .L_141)
	.align		4
.L_141:
        /*0310*/ 	.word	index@(_ZN7cutlass13device_kernelIN5flash19enable_sm80_to_sm89INS1_16FlashAttnBwdSm80INS1_25CollectiveMainloopBwdSm80ILi2ELi2EN4cute5tupleIJNS5_1CILi64EEENS7_ILi128EEES8_EEENS_10bfloat16_tEfNS_4arch4Sm80ELb1ELb0ELb0ELb1ELb0ELb0ELb0ELb0ELi2ELi2ELi4ELi2ELb1EEENS1_21CollectiveEpilogueBwdISA_SB_SD_Li256ELb1ELb0ELi2EEENS1_25SingleTileBwdLPTSchedulerILb1ELi128ELb0EEEEEEEEEvNT_6ParamsE)
        /*0314*/ 	.word	0x00000000


	//----- nvinfo : EIATTR_REGCOUNT
	.align		4
.L_142:
        /*0318*/ 	.byte	0x04, 0x2f
        /*031a*/ 	.short	(.L_144 - .L_143)
	.align		4
.L_143:
        /*031c*/ 	.word	index@(_ZN7cutlass13device_kernelIN5flash22FlashAttnBwdPreprocessIN4cute5tupleIJNS3_1CILi64EEES6_EEENS_10bfloat16_tEfNS_4arch4Sm80ELb1ELb0EEEEEvNT_6ParamsE)
        /*0320*/ 	.word	0x00000027


	//----- nvinfo : EIATTR_FRAME_SIZE
	.align		4
.L_144:
        /*0324*/ 	.byte	0x04, 0x11
        /*0326*/ 	.short	(.L_146 - .L_145)
	.align		4
.L_145:
        /*0328*/ 	.word	index@(_ZN7cutlass13device_kernelIN5flash22FlashAttnBwdPreprocessIN4cute5tupleIJNS3_1CILi64EEES6_EEENS_10bfloat16_tEfNS_4arch4Sm80ELb1ELb0EEEEEvNT_6ParamsE)
        /*032c*/ 	.word	0x00000000


	//----- nvinfo : EIATTR_REGCOUNT
	.align		4
.L_146:
        /*0330*/ 	.byte	0x04, 0x2f
        /*0332*/ 	.short	(.L_148 - .L_147)
	.align		4
.L_147:
        /*0334*/ 	.word	index@(_ZN7cutlass13device_kernelIN5flash19enable_sm80_to_sm89INS1_16FlashAttnBwdSm80INS1_25CollectiveMainloopBwdSm80ILi2ELi2EN4cute5tupleIJNS5_1CILi64EEENS7_ILi128EEES8_EEENS_10bfloat16_tEfNS_4arch4Sm80ELb1ELb0ELb0ELb0ELb1ELb0ELb0ELb0ELi2ELi2ELi4ELi2ELb1EEENS1_24CollectiveEpilogueBwdGQAISA_fSD_Li256ELb0ELb1EEENS1_25SingleTileBwdLPTSchedulerILb0ELi128ELb1EEEEEEEEEvNT_6ParamsE)
        /*0338*/ 	.word	0x00000004


	//----- nvinfo : EIATTR_FRAME_SIZE
	.align		4
.L_148:
        /*033c*/ 	.byte	0x04, 0x11
        /*033e*/ 	.short	(.L_150 - .L_149)
	.align		4
.L_149:
        /*0340*/ 	.word	index@(_ZN7cutlass13device_kernelIN5flash19enable_sm80_to_sm89INS1_16FlashAttnBwdSm80INS1_25CollectiveMainloopBwdSm80ILi2ELi2EN4cute5tupleIJNS5_1CILi64EEENS7_ILi128EEES8_EEENS_10bfloat16_tEfNS_4arch4Sm80ELb1ELb0ELb0ELb0ELb1ELb0ELb0ELb0ELi2ELi2ELi4ELi2ELb1EEENS1_24CollectiveEpilogueBwdGQAISA_fSD_Li256ELb0ELb1EEENS1_25SingleTileBwdLPTSchedulerILb0ELi128ELb1EEEEEEEEEvNT_6ParamsE)
        /*0344*/ 	.word	0x00000000


	//----- nvinfo : EIATTR_REGCOUNT
	.align		4
.L_150:
        /*0348*/ 	.byte	0x04, 0x2f
        /*034a*/ 	.short	(.L_152 - .L_151)
	.align		4
.L_151:
        /*034c*/ 	.word	index@(_ZN7cutlass13device_kernelIN5flash19enable_sm80_to_sm89INS1_16FlashAttnBwdSm80INS1_25CollectiveMainloopBwdSm80ILi2ELi2EN4cute5tupleIJNS5_1CILi64EEENS7_ILi128EEES8_EEENS_10bfloat16_tEfNS_4arch4Sm80ELb1ELb0ELb0ELb0ELb0ELb0ELb0ELb0ELi2ELi2ELi4ELi2ELb1EEENS1_24CollectiveEpilogueBwdGQAISA_fSD_Li256ELb0ELb0EEENS1_25SingleTileBwdLPTSchedulerILb0ELi128ELb0EEEEEEEEEvNT_6ParamsE)
        /*0350*/ 	.word	0x00000004


	//----- nvinfo : EIATTR_FRAME_SIZE
	.align		4
.L_152:
        /*0354*/ 	.byte	0x04, 0x11
        /*0356*/ 	.short	(.L_154 - .L_153)
	.align		4
.L_153:
        /*0358*/ 	.word	index@(_ZN7cutlass13device_kernelIN5flash19enable_sm80_to_sm89INS1_16FlashAttnBwdSm80INS1_25CollectiveMainloopBwdSm80ILi2ELi2EN4cute5tupleIJNS5_1CILi64EEENS7_ILi128EEES8_EEENS_10bfloat16_tEfNS_4arch4Sm80ELb1ELb0ELb0ELb0ELb0ELb0ELb0ELb0ELi2ELi2ELi4ELi2ELb1EEENS1_24CollectiveEpilogueBwdGQAISA_fSD_Li256ELb0ELb0EEENS1_25SingleTileBwdLPTSchedulerILb0ELi128ELb0EEEEEEEEEvNT_6ParamsE)
        /*035c*/ 	.word	0x00000000


	//----- nvinfo : EIATTR_REGCOUNT
	.align		4
.L_154:
        /*0360*/ 	.byte	0x04, 0x2f
        /*0362*/ 	.short	(.L_156 - .L_155)
	.align		4
.L_155:
        /*0364*/ 	.word	index@(_ZN7cutlass13device_kernelIN5flash19enable_sm80_to_sm89INS1_16FlashAttnBwdSm80INS1_25CollectiveMainloopBwdSm80ILi2ELi2EN4cute5tupleIJNS5_1CILi64EEENS7_ILi128EEES8_EEENS_10bfloat16_tEfNS_4arch4Sm80ELb1ELb0ELb0ELb0ELb1ELb0ELb0ELb0ELi2ELi2ELi4ELi2ELb1EEENS1_21CollectiveEpilogueBwdISA_SB_SD_Li256ELb0ELb0ELi2EEENS1_25SingleTileBwdLPTSchedulerILb0ELi128ELb1EEEEEEEEEvNT_6ParamsE)
        /*0368*/ 	.word	0x00000004


	//----- nvinfo : EIATTR_FRAME_SIZE
	.align		4
.L_156:
        /*036c*/ 	.byte	0x04, 0x11
        /*036e*/ 	.short	(.L_158 - .L_157)
	.align		4
.L_157:
        /*0370*/ 	.word	index@(_ZN7cutlass13device_kernelIN5flash19enable_sm80_to_sm89INS1_16FlashAttnBwdSm80INS1_25CollectiveMainloopBwdSm80ILi2ELi2EN4cute5tupleIJNS5_1CILi64EEENS7_ILi128EEES8_EEENS_10bfloat16_tEfNS_4arch4Sm80ELb1ELb0ELb0ELb0ELb1ELb0ELb0ELb0ELi2ELi2ELi4ELi2ELb1EEENS1_21CollectiveEpilogueBwdISA_SB_SD_Li256ELb0ELb0ELi2EEENS1_25SingleTileBwdLPTSchedulerILb0ELi128ELb1EEEEEEEEEvNT_6ParamsE)
        /*0374*/ 	.word	0x00000000


	//----- nvinfo : EIATTR_REGCOUNT
	.align		4
.L_158:
        /*0378*/ 	.byte	0x04, 0x2f
        /*037a*/ 	.short	(.L_160 - .L_159)
	.align		4
.L_159:
        /*037c*/ 	.word	index@(_ZN7cutlass13device_kernelIN5flash19enable_sm80_to_sm89INS1_16FlashAttnBwdSm80INS1_25CollectiveMainloopBwdSm80ILi2ELi2EN4cute5tupleIJNS5_1CILi64EEENS7_ILi128EEES8_EEENS_10bfloat16_tEfNS_4arch4Sm80ELb1ELb0ELb0ELb0ELb0ELb0ELb0ELb0ELi2ELi2ELi4ELi2ELb1EEENS1_21CollectiveEpilogueBwdISA_SB_SD_Li256ELb0ELb0ELi2EEENS1_25SingleTileBwdLPTSchedulerILb0ELi128ELb0EEEEEEEEEvNT_6ParamsE)
        /*0380*/ 	.word	0x00000004


	//----- nvinfo : EIATTR_FRAME_SIZE
	.align		4
.L_160:
        /*0384*/ 	.byte	0x04, 0x11
        /*0386*/ 	.short	(.L_162 - .L_161)
	.align		4
.L_161:
        /*0388*/ 	.word	index@(_ZN7cutlass13device_kernelIN5flash19enable_sm80_to_sm89INS1_16FlashAttnBwdSm80INS1_25CollectiveMainloopBwdSm80ILi2ELi2EN4cute5tupleIJNS5_1CILi64EEENS7_ILi128EEES8_EEENS_10bfloat16_tEfNS_4arch4Sm80ELb1ELb0ELb0ELb0ELb0ELb0ELb0ELb0ELi2ELi2ELi4ELi2ELb1EEENS1_21CollectiveEpilogueBwdISA_SB_SD_Li256ELb0ELb0ELi2EEENS1_25SingleTileBwdLPTSchedulerILb0ELi128ELb0EEEEEEEEEvNT_6ParamsE)
        /*038c*/ 	.word	0x00000000


	//----- nvinfo : EIATTR_REGCOUNT
	.align		4
.L_162:
        /*0390*/ 	.byte	0x04, 0x2f
        /*0392*/ 	.short	(.L_164 - .L_163)
	.align		4
.L_163:
        /*0394*/ 	.word	index@(_ZN7cutlass13device_kernelIN5flash19enable_sm80_to_sm89INS1_16FlashAttnBwdSm80INS1_25CollectiveMainloopBwdSm80ILi2ELi2EN4cute5tupleIJNS5_1CILi64EEENS7_ILi128EEES8_EEENS_10bfloat16_tEfNS_4arch4Sm80ELb0ELb1ELb0ELb1ELb1ELb0ELb0ELb0ELi2ELi2ELi4ELi2ELb1EEENS1_24CollectiveEpilogueBwdGQAISA_fSD_Li256ELb1ELb1EEENS1_19SingleTileSchedulerILb1ELb0ELb0ELi128EEEEEEEEEvNT_6ParamsE)
        /*0398*/ 	.word	0x00000004


	//----- nvinfo : EIATTR_FRAME_SIZE
	.align		4
.L_164:
        /*039c*/ 	.byte	0x04, 0x11
        /*039e*/ 	.short	(.L_166 - .L_165)
	.align		4
.L_165:
        /*03a0*/ 	.word	index@(_ZN7cutlass13device_kernelIN5flash19enable_sm80_to_sm89INS1_16FlashAttnBwdSm80INS1_25CollectiveMainloopBwdSm80ILi2ELi2EN4cute5tupleIJNS5_1CILi64EEENS7_ILi128EEES8_EEENS_10bfloat16_tEfNS_4arch4Sm80ELb0ELb1ELb0ELb1ELb1ELb0ELb0ELb0ELi2ELi2ELi4ELi2ELb1EEENS1_24CollectiveEpilogueBwdGQAISA_fSD_Li256ELb1ELb1EEENS1_19SingleTileSchedulerILb1ELb0ELb0ELi128EEEEEEEEEvNT_6ParamsE)
        /*03a4*/ 	.word	0x00000000


	//----- nvinfo : EIATTR_REGCOUNT
	.align		4
.L_166:
        /*03a8*/ 	.byte	0x04, 0x2f
        /*03aa*/ 	.short	(.L_168 - .L_167)
	.align		4
.L_167:
        /*03ac*/ 	.word	index@(_ZN7cutlass13device_kernelIN5flash19enable_sm80_to_sm89INS1_16FlashAttnBwdSm80INS1_25CollectiveMainloopBwdSm80ILi2ELi2EN4cute5tupleIJNS5_1CILi64EEENS7_ILi128EEES8_EEENS_10bfloat16_tEfNS_4arch4Sm80ELb0ELb1ELb0ELb1ELb0ELb0ELb0ELb0ELi2ELi2ELi4ELi2ELb1EEENS1_24CollectiveEpilogueBwdGQAISA_fSD_Li256ELb1ELb0EEENS1_19SingleTileSchedulerILb1ELb0ELb0ELi128EEEEEEEEEvNT_6ParamsE)
        /*03b0*/ 	.word	0x00000004


	//----- nvinfo : EIATTR_FRAME_SIZE
	.align		4
.L_168:
        /*03b4*/ 	.byte	0x04, 0x11
        /*03b6*/ 	.short	(.L_170 - .L_169)
	.align		4
.L_169:
        /*03b8*/ 	.word	index@(_ZN7cutlass13device_kernelIN5flash19enable_sm80_to_sm89INS1_16FlashAttnBwdSm80INS1_25CollectiveMainloopBwdSm80ILi2ELi2EN4cute5tupleIJNS5_1CILi64EEENS7_ILi128EEES8_EEENS_10bfloat16_tEfNS_4arch4Sm80ELb0ELb1ELb0ELb1ELb0ELb0ELb0ELb0ELi2ELi2ELi4ELi2ELb1EEENS1_24CollectiveEpilogueBwdGQAISA_fSD_Li256ELb1ELb0EEENS1_19SingleTileSchedulerILb1ELb0ELb0ELi128EEEEEEEEEvNT_6ParamsE)
        /*03bc*/ 	.word	0x00000000


	//----- nvinfo : EIATTR_REGCOUNT
	.align		4
.L_170:
        /*03c0*/ 	.byte	0x04, 0x2f
        /*03c2*/ 	.short	(.L_172 - .L_171)
	.align		4
.L_171:
        /*03c4*/ 	.word	index@(_ZN7cutlass13device_kernelIN5flash19enable_sm80_to_sm89INS1_16FlashAttnBwdSm80INS1_25CollectiveMainloopBwdSm80ILi2ELi2EN4cute5tupleIJNS5_1CILi64EEENS7_ILi128EEES8_EEENS_10bfloat16_tEfNS_4arch4Sm80ELb0ELb1ELb0ELb1ELb1ELb0ELb0ELb0ELi2ELi2ELi4ELi2ELb1EEENS1_21CollectiveEpilogueBwdISA_SB_SD_Li256ELb1ELb0ELi2EEENS1_19SingleTileSchedulerILb1ELb0ELb0ELi128EEEEEEEEEvNT_6ParamsE)
        /*03c8*/ 	.word	0x00000004


	//----- nvinfo : EIATTR_FRAME_SIZE
	.align		4
.L_172:
        /*03cc*/ 	.byte	0x04, 0x11
        /*03ce*/ 	.short	(.L_174 - .L_173)
	.align		4
.L_173:
        /*03d0*/ 	.word	index@(_ZN7cutlass13device_kernelIN5flash19enable_sm80_to_sm89INS1_16FlashAttnBwdSm80INS1_25CollectiveMainloopBwdSm80ILi2ELi2EN4cute5tupleIJNS5_1CILi64EEENS7_ILi128EEES8_EEENS_10bfloat16_tEfNS_4arch4Sm80ELb0ELb1ELb0ELb1ELb1ELb0ELb0ELb0ELi2ELi2ELi4ELi2ELb1EEENS1_21CollectiveEpilogueBwdISA_SB_SD_Li256ELb1ELb0ELi2EEENS1_19SingleTileSchedulerILb1ELb0ELb0ELi128EEEEEEEEEvNT_6ParamsE)
        /*03d4*/ 	.word	0x00000000


	//----- nvinfo : EIATTR_REGCOUNT
	.align		4
.L_174:
        /*03d8*/ 	.byte	0x04, 0x2f
        /*03da*/ 	.short	(.L_176 - .L_175)
	.align		4
.L_175:
        /*03dc*/ 	.word	index@(_ZN7cutlass13device_kernelIN5flash19enable_sm80_to_sm89INS1_16FlashAttnBwdSm80INS1_25CollectiveMainloopBwdSm80ILi2ELi2EN4cute5tupleIJNS5_1CILi64EEENS7_ILi128EEES8_EEENS_10bfloat16_tEfNS_4arch4Sm80ELb0ELb1ELb0ELb1ELb0ELb0ELb0ELb0ELi2ELi2ELi4ELi2ELb1EEENS1_21CollectiveEpilogueBwdISA_SB_SD_Li256ELb1ELb0ELi2EEENS1_19SingleTileSchedulerILb1ELb0ELb0ELi128EEEEEEEEEvNT_6ParamsE)
        /*03e0*/ 	.word	0x00000004


	//----- nvinfo : EIATTR_FRAME_SIZE
	.align		4
.L_176:
        /*03e4*/ 	.byte	0x04, 0x11
        /*03e6*/ 	.short	(.L_178 - .L_177)
	.align		4
.L_177:
        /*03e8*/ 	.word	index@(_ZN7cutlass13device_kernelIN5flash19enable_sm80_to_sm89INS1_16FlashAttnBwdSm80INS1_25CollectiveMainloopBwdSm80ILi2ELi2EN4cute5tupleIJNS5_1CILi64EEENS7_ILi128EEES8_EEENS_10bfloat16_tEfNS_4arch4Sm80ELb0ELb1ELb0ELb1ELb0ELb0ELb0ELb0ELi2ELi2ELi4ELi2ELb1EEENS1_21CollectiveEpilogueBwdISA_SB_SD_Li256ELb1ELb0ELi2EEENS1_19SingleTileSchedulerILb1ELb0ELb0ELi128EEEEEEEEEvNT_6ParamsE)
        /*03ec*/ 	.word	0x00000000


	//----- nvinfo : EIATTR_REGCOUNT
	.align		4
.L_178:
        /*03f0*/ 	.byte	0x04, 0x2f
        /*03f2*/ 	.short	(.L_180 - .L_179)
	.align		4
.L_179:
        /*03f4*/ 	.word	index@(_ZN7cutlass13device_kernelIN5flash19enable_sm80_to_sm89INS1_16FlashAttnBwdSm80INS1_25CollectiveMainloopBwdSm80ILi2ELi2EN4cute5tupleIJNS5_1CILi64EEENS7_ILi128EEES8_EEENS_10bfloat16_tEfNS_4arch4Sm80ELb0ELb1ELb0ELb0ELb1ELb0ELb0ELb0ELi2ELi2ELi4ELi2ELb1EEENS1_24CollectiveEpilogueBwdGQAISA_fSD_Li256ELb0ELb1EEENS1_19SingleTileSchedulerILb0ELb0ELb0ELi128EEEEEEEEEvNT_6ParamsE)
        /*03f8*/ 	.word	0x00000004


	//----- nvinfo : EIATTR_FRAME_SIZE
	.align		4
.L_180:
        /*03fc*/ 	.byte	0x04, 0x11
        /*03fe*/ 	.short	(.L_182 - .L_181)
	.align		4
.L_181:
        /*0400*/ 	.word	index@(_ZN7cutlass13device_kernelIN5flash19enable_sm80_to_sm89INS1_16FlashAttnBwdSm80INS1_25CollectiveMainloopBwdSm80ILi2ELi2EN4cute5tupleIJNS5_1CILi64EEENS7_ILi128EEES8_EEENS_10bfloat16_tEfNS_4arch4Sm80ELb0ELb1ELb0ELb0ELb1ELb0ELb0ELb0ELi2ELi2ELi4ELi2ELb1EEENS1_24CollectiveEpilogueBwdGQAISA_fSD_Li256ELb0ELb1EEENS1_19SingleTileSchedulerILb0ELb0ELb0ELi128EEEEEEEEEvNT_6ParamsE)
        /*0404*/ 	.word	0x00000000


	//----- nvinfo : EIATTR_REGCOUNT
	.align		4
.L_182:
        /*0408*/ 	.byte	0x04, 0x2f
        /*040a*/ 	.short	(.L_184 - .L_183)
	.align		4
.L_183:
        /*040c*/ 	.word	index@(_ZN7cutlass13device_kernelIN5flash19enable_sm80_to_sm89INS1_16FlashAttnBwdSm80INS1_25CollectiveMainloopBwdSm80ILi2ELi2EN4cute5tupleIJNS5_1CILi64EEENS7_ILi128EEES8_EEENS_10bfloat16_tEfNS_4arch4Sm80ELb0ELb1ELb0ELb0ELb0ELb0ELb0ELb0ELi2ELi2ELi4ELi2ELb1EEENS1_24CollectiveEpilogueBwdGQAISA_fSD_Li256ELb0ELb0EEENS1_19SingleTileSchedulerILb0ELb0ELb0ELi128EEEEEEEEEvNT_6ParamsE)
        /*0410*/ 	.word	0x00000004


	//----- nvinfo : EIATTR_FRAME_SIZE
	.align		4
.L_184:
        /*0414*/ 	.byte	0x04, 0x11
        /*0416*/ 	.short	(.L_186 - .L_185)
	.align		4
.L_185:
        /*0418*/ 	.word	index@(_ZN7cutlass13device_kernelIN5flash19enable_sm80_to_sm89INS1_16FlashAttnBwdSm80INS1_25CollectiveMainloopBwdSm80ILi2ELi2EN4cute5tupleIJNS5_1CILi64EEENS7_ILi128EEES8_EEENS_10bfloat16_tEfNS_4arch4Sm80ELb0ELb1ELb0ELb0ELb0ELb0ELb0ELb0ELi2ELi2ELi4ELi2ELb1EEENS1_24CollectiveEpilogueBwdGQAISA_fSD_Li256ELb0ELb0EEENS1_19SingleTileSchedulerILb0ELb0ELb0ELi128EEEEEEEEEvNT_6ParamsE)
        /*041c*/ 	.word	0x00000000


	//----- nvinfo : EIATTR_REGCOUNT
	.align		4
.L_186:
        /*0420*/ 	.byte	0x04, 0x2f
        /*0422*/ 	.short	(.L_188 - .L_187)
	.align		4
.L_187:
        /*0424*/ 	.word	index@(_ZN7cutlass13device_kernelIN5flash19enable_sm80_to_sm89INS1_16FlashAttnBwdSm80INS1_25CollectiveMainloopBwdSm80ILi2ELi2EN4cute5tupleIJNS5_1CILi64EEENS7_ILi128EEES8_EEENS_10bfloat16_tEfNS_4arch4Sm80ELb0ELb1ELb0ELb0ELb1ELb0ELb0ELb0ELi2ELi2ELi4ELi2ELb1EEENS1_21CollectiveEpilogueBwdISA_SB_SD_Li256ELb0ELb0ELi2EEENS1_19SingleTileSchedulerILb0ELb0ELb0ELi128EEEEEEEEEvNT_6ParamsE)
        /*0428*/ 	.word	0x00000004


	//----- nvinfo : EIATTR_FRAME_SIZE
	.align		4
.L_188:
        /*042c*/ 	.byte	0x04, 0x11
        /*042e*/ 	.short	(.L_190 - .L_189)
	.align		4
.L_189:
        /*0430*/ 	.word	index@(_ZN7cutlass13device_kernelIN5flash19enable_sm80_to_sm89INS1_16FlashAttnBwdSm80INS1_25CollectiveMainloopBwdSm80ILi2ELi2EN4cute5tupleIJNS5_1CILi64EEENS7_ILi128EEES8_EEENS_10bfloat16_tEfNS_4arch4Sm80ELb0ELb1ELb0ELb0ELb1ELb0ELb0ELb0ELi2ELi2ELi4ELi2ELb1EEENS1_21CollectiveEpilogueBwdISA_SB_SD_Li256ELb0ELb0ELi2EEENS1_19SingleTileSchedulerILb0ELb0ELb0ELi128EEEEEEEEEvNT_6ParamsE)
        /*0434*/ 	.word	0x00000000


	//----- nvinfo : EIATTR_REGCOUNT
	.align		4
.L_190:
        /*0438*/ 	.byte	0x04, 0x2f
        /*043a*/ 	.short	(.L_192 - .L_191)
	.align		4
.L_191:
        /*043c*/ 	.word	index@(_ZN7cutlass13device_kernelIN5flash19enable_sm80_to_sm89INS1_16FlashAttnBwdSm80INS1_25CollectiveMainloopBwdSm80ILi2ELi2EN4cute5tupleIJNS5_1CILi64EEENS7_ILi128EEES8_EEENS_10bfloat16_tEfNS_4arch4Sm80ELb0ELb1ELb0ELb0ELb0ELb0ELb0ELb0ELi2ELi2ELi4ELi2ELb1EEENS1_21CollectiveEpilogueBwdISA_SB_SD_Li256ELb0ELb0ELi2EEENS1_19SingleTileSchedulerILb0ELb0ELb0ELi128EEEEEEEEEvNT_6ParamsE)
        /*0440*/ 	.word	0x00000004


	//----- nvinfo : EIATTR_FRAME_SIZE
	.align		4
.L_192:
        /*0444*/ 	.byte	0x04, 0x11
        /*0446*/ 	.short	(.L_194 - .L_193)
	.align		4
.L_193:
        /*0448*/ 	.word	index@(_ZN7cutlass13device_kernelIN5flash19enable_sm80_to_sm89INS1_16FlashAttnBwdSm80INS1_25CollectiveMainloopBwdSm80ILi2ELi2EN4cute5tupleIJNS5_1CILi64EEENS7_ILi128EEES8_EEENS_10bfloat16_tEfNS_4arch4Sm80ELb0ELb1ELb0ELb0ELb0ELb0ELb0ELb0ELi2ELi2ELi4ELi2ELb1EEENS1_21CollectiveEpilogueBwdISA_SB_SD_Li256ELb0ELb0ELi2EEENS1_19SingleTileSchedulerILb0ELb0ELb0ELi128EEEEEEEEEvNT_6ParamsE)
        /*044c*/ 	.word	0x00000000


	//----- nvinfo : EIATTR_REGCOUNT
	.align		4
.L_194:
        /*0450*/ 	.byte	0x04, 0x2f
        /*0452*/ 	.short	(.L_196 - .L_195)
	.align		4
.L_195:
        /*0454*/ 	.word	index@(_ZN7cutlass13device_kernelIN5flash19enable_sm80_to_sm89INS1_16FlashAttnBwdSm80INS1_25CollectiveMainloopBwdSm80ILi2ELi2EN4cute5tupleIJNS5_1CILi64EEENS7_ILi128EEES8_EEENS_10bfloat16_tEfNS_4arch4Sm80ELb0ELb0ELb0ELb1ELb1ELb0ELb0ELb0ELi2ELi2ELi4ELi2ELb1EEENS1_24CollectiveEpilogueBwdGQAISA_fSD_Li256ELb1ELb1EEENS1_19SingleTileSchedulerILb1ELb0ELb0ELi128EEEEEEEEEvNT_6ParamsE)
        /*0458*/ 	.word	0x00000004


	//----- nvinfo : EIATTR_FRAME_SIZE
	.align		4
.L_196:
        /*045c*/ 	.byte	0x04, 0x11
        /*045e*/ 	.short	(.L_198 - .L_197)
	.align		4
.L_197:
        /*0460*/ 	.word	index@(_ZN7cutlass13device_kernelIN5flash19enable_sm80_to_sm89INS1_16FlashAttnBwdSm80INS1_25CollectiveMainloopBwdSm80ILi2ELi2EN4cute5tupleIJNS5_1CILi64EEENS7_ILi128EEES8_EEENS_10bfloat16_tEfNS_4arch4Sm80ELb0ELb0ELb0ELb1ELb1ELb0ELb0ELb0ELi2ELi2ELi4ELi2ELb1EEENS1_24CollectiveEpilogueBwdGQAISA_fSD_Li256ELb1ELb1EEENS1_19SingleTileSchedulerILb1ELb0ELb0ELi128EEEEEEEEEvNT_6ParamsE)
        /*0464*/ 	.word	0x00000000


	//----- nvinfo : EIATTR_REGCOUNT
	.align		4
.L_198:
        /*0468*/ 	.byte	0x04, 0x2f
        /*046a*/ 	.short	(.L_200 - .L_199)
	.align		4
.L_199:
        /*046c*/ 	.word	index@(_ZN7cutlass13device_kernelIN5flash19enable_sm80_to_sm89INS1_16FlashAttnBwdSm80INS1_25CollectiveMainloopBwdSm80ILi2ELi2EN4cute5tupleIJNS5_1CILi64EEENS7_ILi128EEES8_EEENS_10bfloat16_tEfNS_4arch4Sm80ELb0ELb0ELb0ELb1ELb0ELb0ELb0ELb0ELi2ELi2ELi4ELi2ELb1EEENS1_24CollectiveEpilogueBwdGQAISA_fSD_Li256ELb1ELb0EEENS1_19SingleTileSchedulerILb1ELb0ELb0ELi128EEEEEEEEEvNT_6ParamsE)
        /*0470*/ 	.word	0x00000004


	//----- nvinfo : EIATTR_FRAME_SIZE
	.align		4
.L_200:
        /*0474*/ 	.byte	0x04, 0x11
        /*0476*/ 	.short	(.L_202 - .L_201)
	.align		4
.L_201:
        /*0478*/ 	.word	index@(_ZN7cutlass13device_kernelIN5flash19enable_sm80_to_sm89INS1_16FlashAttnBwdSm80INS1_25CollectiveMainloopBwdSm80ILi2ELi2EN4cute5tupleIJNS5_1CILi64EEENS7_ILi128EEES8_EEENS_10bfloat16_tEfNS_4arch4Sm80ELb0ELb0ELb0ELb1ELb0ELb0ELb0ELb0ELi2ELi2ELi4ELi2ELb1EEENS1_24CollectiveEpilogueBwdGQAISA_fSD_Li256ELb1ELb0EEENS1_19SingleTileSchedulerILb1ELb0ELb0ELi128EEEEEEEEEvNT_6ParamsE)
        /*047c*/ 	.word	0x00000000


	//----- nvinfo : EIATTR_REGCOUNT
	.align		4
.L_202:
        /*0480*/ 	.byte	0x04, 0x2f
        /*0482*/ 	.short	(.L_204 - .L_203)
	.align		4
.L_203:
        /*0484*/ 	.word	index@(_ZN7cutlass13device_kernelIN5flash19enable_sm80_to_sm89INS1_16FlashAttnBwdSm80INS1_25CollectiveMainloopBwdSm80ILi2ELi2EN4cute5tupleIJNS5_1CILi64EEENS7_ILi128EEES8_EEENS_10bfloat16_tEfNS_4arch4Sm80ELb0ELb0ELb0ELb1ELb1ELb0ELb0ELb0ELi2ELi2ELi4ELi2ELb1EEENS1_21CollectiveEpilogueBwdISA_SB_SD_Li256ELb1ELb0ELi2EEENS1_19SingleTileSchedulerILb1ELb0ELb0ELi128EEEEEEEEEvNT_6ParamsE)
        /*0488*/ 	.word	0x00000004


	//----- nvinfo : EIATTR_FRAME_SIZE
	.align		4
.L_204:
        /*048c*/ 	.byte	0x04, 0x11
        /*048e*/ 	.short	(.L_206 - .L_205)
	.align		4
.L_205:
        /*0490*/ 	.word	index@(_ZN7cutlass13device_kernelIN5flash19enable_sm80_to_sm89INS1_16FlashAttnBwdSm80INS1_25CollectiveMainloopBwdSm80ILi2ELi2EN4cute5tupleIJNS5_1CILi64EEENS7_ILi128EEES8_EEENS_10bfloat16_tEfNS_4arch4Sm80ELb0ELb0ELb0ELb1ELb1ELb0ELb0ELb0ELi2ELi2ELi4ELi2ELb1EEENS1_21CollectiveEpilogueBwdISA_SB_SD_Li256ELb1ELb0ELi2EEENS1_19SingleTileSchedulerILb1ELb0ELb0ELi128EEEEEEEEEvNT_6ParamsE)
        /*0494*/ 	.word	0x00000000


	//----- nvinfo : EIATTR_REGCOUNT
	.align		4
.L_206:
        /*0498*/ 	.byte	0x04, 0x2f
        /*049a*/ 	.short	(.L_208 - .L_207)
	.align		4
.L_207:
        /*049c*/ 	.word	index@(_ZN7cutlass13device_kernelIN5flash19enable_sm80_to_sm89INS1_16FlashAttnBwdSm80INS1_25CollectiveMainloopBwdSm80ILi2ELi2EN4cute5tupleIJNS5_1CILi64EEENS7_ILi128EEES8_EEENS_10bfloat16_tEfNS_4arch4Sm80ELb0ELb0ELb0ELb1ELb0ELb0ELb0ELb0ELi2ELi2ELi4ELi2ELb1EEENS1_21CollectiveEpilogueBwdISA_SB_SD_Li256ELb1ELb0ELi2EEENS1_19SingleTileSchedulerILb1ELb0ELb0ELi128EEEEEEEEEvNT_6ParamsE)
        /*04a0*/ 	.word	0x00000004


	//----- nvinfo : EIATTR_FRAME_SIZE
	.align		4
.L_208:
        /*04a4*/ 	.byte	0x04, 0x11
        /*04a6*/ 	.short	(.L_210 - .L_209)
	.align		4
.L_209:
        /*04a8*/ 	.word	index@(_ZN7cutlass13device_kernelIN5flash19enable_sm80_to_sm89INS1_16FlashAttnBwdSm80INS1_25CollectiveMainloopBwdSm80ILi2ELi2EN4cute5tupleIJNS5_1CILi64EEENS7_ILi128EEES8_EEENS_10bfloat16_tEfNS_4arch4Sm80ELb0ELb0ELb0ELb1ELb0ELb0ELb0ELb0ELi2ELi2ELi4ELi2ELb1EEENS1_21CollectiveEpilogueBwdISA_SB_SD_Li256ELb1ELb0ELi2EEENS1_19SingleTileSchedulerILb1ELb0ELb0ELi128EEEEEEEEEvNT_6ParamsE)
        /*04ac*/ 	.word	0x00000000


	//----- nvinfo : EIATTR_REGCOUNT
	.align		4
.L_210:
        /*04b0*/ 	.byte	0x04, 0x2f
        /*04b2*/ 	.short	(.L_212 - .L_211)
	.align		4
.L_211:
        /*04b4*/ 	.word	index@(_ZN7cutlass13device_kernelIN5flash19enable_sm80_to_sm89INS1_16FlashAttnBwdSm80INS1_25CollectiveMainloopBwdSm80ILi2ELi2EN4cute5tupleIJNS5_1CILi64EEENS7_ILi128EEES8_EEENS_10bfloat16_tEfNS_4arch4Sm80ELb0ELb0ELb0ELb0ELb1ELb0ELb0ELb0ELi2ELi2ELi4ELi2ELb1EEENS1_24CollectiveEpilogueBwdGQAISA_fSD_Li256ELb0ELb1EEENS1_19SingleTileSchedulerILb0ELb0ELb0ELi128EEEEEEEEEvNT_6ParamsE)
        /*04b8*/ 	.word	0x00000004


	//----- nvinfo : EIATTR_FRAME_SIZE
	.align		4
.L_212:
        /*04bc*/ 	.byte	0x04, 0x11
        /*04be*/ 	.short	(.L_214 - .L_213)
	.align		4
.L_213:
        /*04c0*/ 	.word	index@(_ZN7cutlass13device_kernelIN5flash19enable_sm80_to_sm89INS1_16FlashAttnBwdSm80INS1_25CollectiveMainloopBwdSm80ILi2ELi2EN4cute5tupleIJNS5_1CILi64EEENS7_ILi128EEES8_EEENS_10bfloat16_tEfNS_4arch4Sm80ELb0ELb0ELb0ELb0ELb1ELb0ELb0ELb0ELi2ELi2ELi4ELi2ELb1EEENS1_24CollectiveEpilogueBwdGQAISA_fSD_Li256ELb0ELb1EEENS1_19SingleTileSchedulerILb0ELb0ELb0ELi128EEEEEEEEEvNT_6ParamsE)
        /*04c4*/ 	.word	0x00000000


	//----- nvinfo : EIATTR_REGCOUNT
	.align		4
.L_214:
        /*04c8*/ 	.byte	0x04, 0x2f
        /*04ca*/ 	.short	(.L_216 - .L_215)
	.align		4
.L_215:
        /*04cc*/ 	.word	index@(_ZN7cutlass13device_kernelIN5flash19enable_sm80_to_sm89INS1_16FlashAttnBwdSm80INS1_25CollectiveMainloopBwdSm80ILi2ELi2EN4cute5tupleIJNS5_1CILi64EEENS7_ILi128EEES8_EEENS_10bfloat16_tEfNS_4arch4Sm80ELb0ELb0ELb0ELb0ELb0ELb0ELb0ELb0ELi2ELi2ELi4ELi2ELb1EEENS1_24CollectiveEpilogueBwdGQAISA_fSD_Li256ELb0ELb0EEENS1_19SingleTileSchedulerILb0ELb0ELb0ELi128EEEEEEEEEvNT_6ParamsE)
        /*04d0*/ 	.word	0x00000004


	//----- nvinfo : EIATTR_FRAME_SIZE
	.align		4
.L_216:
        /*04d4*/ 	.byte	0x04, 0x11
        /*04d6*/ 	.short	(.L_218 - .L_217)
	.align		4
.L_217:
        /*04d8*/ 	.word	index@(_ZN7cutlass13device_kernelIN5flash19enable_sm80_to_sm89INS1_16FlashAttnBwdSm80INS1_25CollectiveMainloopBwdSm80ILi2ELi2EN4cute5tupleIJNS5_1CILi64EEENS7_ILi128EEES8_EEENS_10bfloat16_tEfNS_4arch4Sm80ELb0ELb0ELb0ELb0ELb0ELb0ELb0ELb0ELi2ELi2ELi4ELi2ELb1EEENS1_24CollectiveEpilogueBwdGQAISA_fSD_Li256ELb0ELb0EEENS1_19SingleTileSchedulerILb0ELb0ELb0ELi128EEEEEEEEEvNT_6ParamsE)
        /*04dc*/ 	.word	0x00000000


	//----- nvinfo : EIATTR_REGCOUNT
	.align		4
.L_218:
        /*04e0*/ 	.byte	0x04, 0x2f
        /*04e2*/ 	.short	(.L_220 - .L_219)
	.align		4
.L_219:
        /*04e4*/ 	.word	index@(_ZN7cutlass13device_kernelIN5flash19enable_sm80_to_sm89INS1_16FlashAttnBwdSm80INS1_25CollectiveMainloopBwdSm80ILi2ELi2EN4cute5tupleIJNS5_1CILi64EEENS7_ILi128EEES8_EEENS_10bfloat16_tEfNS_4arch4Sm80ELb0ELb0ELb0ELb0ELb1ELb0ELb0ELb0ELi2ELi2ELi4ELi2ELb1EEENS1_21CollectiveEpilogueBwdISA_SB_SD_Li256ELb0ELb0ELi2EEENS1_19SingleTileSchedulerILb0ELb0ELb0ELi128EEEEEEEEEvNT_6ParamsE)
        /*04e8*/ 	.word	0x00000004


	//----- nvinfo : EIATTR_FRAME_SIZE
	.align		4
.L_220:
        /*04ec*/ 	.byte	0x04, 0x11
        /*04ee*/ 	.short	(.L_222 - .L_221)
	.align		4
.L_221:
        /*04f0*/ 	.word	index@(_ZN7cutlass13device_kernelIN5flash19enable_sm80_to_sm89INS1_16FlashAttnBwdSm80INS1_25CollectiveMainloopBwdSm80ILi2ELi2EN4cute5tupleIJNS5_1CILi64EEENS7_ILi128EEES8_EEENS_10bfloat16_tEfNS_4arch4Sm80ELb0ELb0ELb0ELb0ELb1ELb0ELb0ELb0ELi2ELi2ELi4ELi2ELb1EEENS1_21CollectiveEpilogueBwdISA_SB_SD_Li256ELb0ELb0ELi2EEENS1_19SingleTileSchedulerILb0ELb0ELb0ELi128EEEEEEEEEvNT_6ParamsE)
        /*04f4*/ 	.word	0x00000000


	//----- nvinfo : EIATTR_REGCOUNT
	.align		4
.L_222:
        /*04f8*/ 	.byte	0x04, 0x2f
        /*04fa*/ 	.short	(.L_224 - .L_223)
	.align		4
.L_223:
        /*04fc*/ 	.word	index@(_ZN7cutlass13device_kernelIN5flash19enable_sm80_to_sm89INS1_16FlashAttnBwdSm80INS1_25CollectiveMainloopBwdSm80ILi2ELi2EN4cute5tupleIJNS5_1CILi64EEENS7_ILi128EEES8_EEENS_10bfloat16_tEfNS_4arch4Sm80ELb0ELb0ELb0ELb0ELb0ELb0ELb0ELb0ELi2ELi2ELi4ELi2ELb1EEENS1_21CollectiveEpilogueBwdISA_SB_SD_Li256ELb0ELb0ELi2EEENS1_19SingleTileSchedulerILb0ELb0ELb0ELi128EEEEEEEEEvNT_6ParamsE)
        /*0500*/ 	.word	0x00000004


	//----- nvinfo : EIATTR_FRAME_SIZE
	.align		4
.L_224:
        /*0504*/ 	.byte	0x04, 0x11
        /*0506*/ 	.short	(.L_226 - .L_225)
	.align		4
.L_225:
        /*0508*/ 	.word	index@(_ZN7cutlass13device_kernelIN5flash19enable_sm80_to_sm89INS1_16FlashAttnBwdSm80INS1_25CollectiveMainloopBwdSm80ILi2ELi2EN4cute5tupleIJNS5_1CILi64EEENS7_ILi128EEES8_EEENS_10bfloat16_tEfNS_4arch4Sm80ELb0ELb0ELb0ELb0ELb0ELb0ELb0ELb0ELi2ELi2ELi4ELi2ELb1EEENS1_21CollectiveEpilogueBwdISA_SB_SD_Li256ELb0ELb0ELi2EEENS1_19SingleTileSchedulerILb0ELb0ELb0ELi128EEEEEEEEEvNT_6ParamsE)
        /*050c*/ 	.word	0x00000000


	//----- nvinfo : EIATTR_MIN_STACK_SIZE
	.align		4
.L_226:
        /*0510*/ 	.byte	0x04, 0x12
        /*0512*/ 	.short	(.L_228 - .L_227)
	.align		4
.L_227:
        /*0514*/ 	.word	index@(_ZN7cutlass13device_kernelIN5flash19enable_sm80_to_sm89INS1_16FlashAttnBwdSm80INS1_25CollectiveMainloopBwdSm80ILi2ELi2EN4cute5tupleIJNS5_1CILi64EEENS7_ILi128EEES8_EEENS_10bfloat16_tEfNS_4arch4Sm80ELb0ELb0ELb0ELb0ELb0ELb0ELb0ELb0ELi2ELi2ELi4ELi2ELb1EEENS1_21CollectiveEpilogueBwdISA_SB_SD_Li256ELb0ELb0ELi2EEENS1_19SingleTileSchedulerILb0ELb0ELb0ELi128EEEEEEEEEvNT_6ParamsE)
        /*0518*/ 	.word	0x00000000


	//----- nvinfo : EIATTR_MIN_STACK_SIZE
	.align		4
.L_228:
        /*051c*/ 	.byte	0x04, 0x12
        /*051e*/ 	.short	(.L_230 - .L_229)
	.align		4
.L_229:
        /*0520*/ 	.word	index@(_ZN7cutlass13device_kernelIN5flash19enable_sm80_to_sm89INS1_16FlashAttnBwdSm80INS1_25CollectiveMainloopBwdSm80ILi2ELi2EN4cute5tupleIJNS5_1CILi64EEENS7_ILi128EEES8_EEENS_10bfloat16_tEfNS_4arch4Sm80ELb0ELb0ELb0ELb0ELb1ELb0ELb0ELb0ELi2ELi2ELi4ELi2ELb1EEENS1_21CollectiveEpilogueBwdISA_SB_SD_Li256ELb0ELb0ELi2EEENS1_19SingleTileSchedulerILb0ELb0ELb0ELi128EEEEEEEEEvNT_6ParamsE)
        /*0524*/ 	.word	0x00000000


	//----- nvinfo : EIATTR_MIN_STACK_SIZE
	.align		4
.L_230:
        /*0528*/ 	.byte	0x04, 0x12
        /*052a*/ 	.short	(.L_232 - .L_231)
	.align		4
.L_231:
        /*052c*/ 	.word	index@(_ZN7cutlass13device_kernelIN5flash19enable_sm80_to_sm89INS1_16FlashAttnBwdSm80INS1_25CollectiveMainloopBwdSm80ILi2ELi2EN4cute5tupleIJNS5_1CILi64EEENS7_ILi128EEES8_EEENS_10bfloat16_tEfNS_4arch4Sm80ELb0ELb0ELb0ELb0ELb0ELb0ELb0ELb0ELi2ELi2ELi4ELi2ELb1EEENS1_24CollectiveEpilogueBwdGQAISA_fSD_Li256ELb0ELb0EEENS1_19SingleTileSchedulerILb0ELb0ELb0ELi128EEEEEEEEEvNT_6ParamsE)
        /*0530*/ 	.word	0x00000000


	//----- nvinfo : EIATTR_MIN_STACK_SIZE
	.align		4
.L_232:
        /*0534*/ 	.byte	0x04, 0x12
        /*0536*/ 	.short	(.L_234 - .L_233)
	.align		4
.L_233:
        /*0538*/ 	.word	index@(_ZN7cutlass13device_kernelIN5flash19enable_sm80_to_sm89INS1_16FlashAttnBwdSm80INS1_25CollectiveMainloopBwdSm80ILi2ELi2EN4cute5tupleIJNS5_1CILi64EEENS7_ILi128EEES8_EEENS_10bfloat16_tEfNS_4arch4Sm80ELb0ELb0ELb0ELb0ELb1ELb0ELb0ELb0ELi2ELi2ELi4ELi2ELb1EEENS1_24CollectiveEpilogueBwdGQAISA_fSD_Li256ELb0ELb1EEENS1_19SingleTileSchedulerILb0ELb0ELb0ELi128EEEEEEEEEvNT_6ParamsE)
        /*053c*/ 	.word	0x00000000


	//----- nvinfo : EIATTR_MIN_STACK_SIZE
	.align		4
.L_234:
        /*0540*/ 	.byte	0x04, 0x12
        /*0542*/ 	.short	(.L_236 - .L_235)
	.align		4
.L_235:
        /*0544*/ 	.word	index@(_ZN7cutlass13device_kernelIN5flash19enable_sm80_to_sm89INS1_16FlashAttnBwdSm80INS1_25CollectiveMainloopBwdSm80ILi2ELi2EN4cute5tupleIJNS5_1CILi64EEENS7_ILi128EEES8_EEENS_10bfloat16_tEfNS_4arch4Sm80ELb0ELb0ELb0ELb1ELb0ELb0ELb0ELb0ELi2ELi2ELi4ELi2ELb1EEENS1_21CollectiveEpilogueBwdISA_SB_SD_Li256ELb1ELb0ELi2EEENS1_19SingleTileSchedulerILb1ELb0ELb0ELi128EEEEEEEEEvNT_6ParamsE)
        /*0548*/ 	.word	0x00000000


	//----- nvinfo : EIATTR_MIN_STACK_SIZE
	.align		4
.L_236:
        /*054c*/ 	.byte	0x04, 0x12
        /*054e*/ 	.short	(.L_238 - .L_237)
	.align		4
.L_237:
        /*0550*/ 	.word	index@(_ZN7cutlass13device_kernelIN5flash19enable_sm80_to_sm89INS1_16FlashAttnBwdSm80INS1_25CollectiveMainloopBwdSm80ILi2ELi2EN4cute5tupleIJNS5_1CILi64EEENS7_ILi128EEES8_EEENS_10bfloat16_tEfNS_4arch4Sm80ELb0ELb0ELb0ELb1ELb1ELb0ELb0ELb0ELi2ELi2ELi4ELi2ELb1EEENS1_21CollectiveEpilogueBwdISA_SB_SD_Li256ELb1ELb0ELi2EEENS1_19SingleTileSchedulerILb1ELb0ELb0ELi128EEEEEEEEEvNT_6ParamsE)
        /*0554*/ 	.word	0x00000000


	//----- nvinfo : EIATTR_MIN_STACK_SIZE
	.align		4
.L_238:
        /*0558*/ 	.byte	0x04, 0x12
        /*055a*/ 	.short	(.L_240 - .L_239)
	.align		4
.L_239:
        /*055c*/ 	.word	index@(_ZN7cutlass13device_kernelIN5flash19enable_sm80_to_sm89INS1_16FlashAttnBwdSm80INS1_25CollectiveMainloopBwdSm80ILi2ELi2EN4cute5tupleIJNS5_1CILi64EEENS7_ILi128EEES8_EEENS_10bfloat16_tEfNS_4arch4Sm80ELb0ELb0ELb0ELb1ELb0ELb0ELb0ELb0ELi2ELi2ELi4ELi2ELb1EEENS1_24CollectiveEpilogueBwdGQAISA_fSD_Li256ELb1ELb0EEENS1_19SingleTileSchedulerILb1ELb0ELb0ELi128EEEEEEEEEvNT_6ParamsE)
        /*0560*/ 	.word	0x00000000


	//----- nvinfo : EIATTR_MIN_STACK_SIZE
	.align		4
.L_240:
        /*0564*/ 	.byte	0x04, 0x12
        /*0566*/ 	.short	(.L_242 - .L_241)
	.align		4
.L_241:
        /*0568*/ 	.word	index@(_ZN7cutlass13device_kernelIN5flash19enable_sm80_to_sm89INS1_16FlashAttnBwdSm80INS1_25CollectiveMainloopBwdSm80ILi2ELi2EN4cute5tupleIJNS5_1CILi64EEENS7_ILi128EEES8_EEENS_10bfloat16_tEfNS_4arch4Sm80ELb0ELb0ELb0ELb1ELb1ELb0ELb0ELb0ELi2ELi2ELi4ELi2ELb1EEENS1_24CollectiveEpilogueBwdGQAISA_fSD_Li256ELb1ELb1EEENS1_19SingleTileSchedulerILb1ELb0ELb0ELi128EEEEEEEEEvNT_6ParamsE)
        /*056c*/ 	.word	0x00000000


	//----- nvinfo : EIATTR_MIN_STACK_SIZE
	.align		4
.L_242:
        /*0570*/ 	.byte	0x04, 0x12
        /*0572*/ 	.short	(.L_244 - .L_243)
	.align		4
.L_243:
        /*0574*/ 	.word	index@(_ZN7cutlass13device_kernelIN5flash19enable_sm80_to_sm89INS1_16FlashAttnBwdSm80INS1_25CollectiveMainloopBwdSm80ILi2ELi2EN4cute5tupleIJNS5_1CILi64EEENS7_ILi128EEES8_EEENS_10bfloat16_tEfNS_4arch4Sm80ELb0ELb1ELb0ELb0ELb0ELb0ELb0ELb0ELi2ELi2ELi4ELi2ELb1EEENS1_21CollectiveEpilogueBwdISA_SB_SD_Li256ELb0ELb0ELi2EEENS1_19SingleTileSchedulerILb0ELb0ELb0ELi128EEEEEEEEEvNT_6ParamsE)
        /*0578*/ 	.word	0x00000000


	//----- nvinfo : EIATTR_MIN_STACK_SIZE
	.align		4
.L_244:
        /*057c*/ 	.byte	0x04, 0x12
        /*057e*/ 	.short	(.L_246 - .L_245)
	.align		4
.L_245:
        /*0580*/ 	.word	index@(_ZN7cutlass13device_kernelIN5flash19enable_sm80_to_sm89INS1_16FlashAttnBwdSm80INS1_25CollectiveMainloopBwdSm80ILi2ELi2EN4cute5tupleIJNS5_1CILi64EEENS7_ILi128EEES8_EEENS_10bfloat16_tEfNS_4arch4Sm80ELb0ELb1ELb0ELb0ELb1ELb0ELb0ELb0ELi2ELi2ELi4ELi2ELb1EEENS1_21CollectiveEpilogueBwdISA_SB_SD_Li256ELb0ELb0ELi2EEENS1_19SingleTileSchedulerILb0ELb0ELb0ELi128EEEEEEEEEvNT_6ParamsE)
        /*0584*/ 	.word	0x00000000


	//----- nvinfo : EIATTR_MIN_STACK_SIZE
	.align		4
.L_246:
        /*0588*/ 	.byte	0x04, 0x12
        /*058a*/ 	.short	(.L_248 - .L_247)
	.align		4
.L_247:
        /*058c*/ 	.word	index@(_ZN7cutlass13device_kernelIN5flash19enable_sm80_to_sm89INS1_16FlashAttnBwdSm80INS1_25CollectiveMainloopBwdSm80ILi2ELi2EN4cute5tupleIJNS5_1CILi64EEENS7_ILi128EEES8_EEENS_10bfloat16_tEfNS_4arch4Sm80ELb0ELb1ELb0ELb0ELb0ELb0ELb0ELb0ELi2ELi2ELi4ELi2ELb1EEENS1_24CollectiveEpilogueBwdGQAISA_fSD_Li256ELb0ELb0EEENS1_19SingleTileSchedulerILb0ELb0ELb0ELi128EEEEEEEEEvNT_6ParamsE)
        /*0590*/ 	.word	0x00000000


	//----- nvinfo : EIATTR_MIN_STACK_SIZE
	.align		4
.L_248:
        /*0594*/ 	.byte	0x04, 0x12
        /*0596*/ 	.short	(.L_250 - .L_249)
	.align		4
.L_249:
        /*0598*/ 	.word	index@(_ZN7cutlass13device_kernelIN5flash19enable_sm80_to_sm89INS1_16FlashAttnBwdSm80INS1_25CollectiveMainloopBwdSm80ILi2ELi2EN4cute5tupleIJNS5_1CILi64EEENS7_ILi128EEES8_EEENS_10bfloat16_tEfNS_4arch4Sm80ELb0ELb1ELb0ELb0ELb1ELb0ELb0ELb0ELi2ELi2ELi4ELi2ELb1EEENS1_24CollectiveEpilogueBwdGQAISA_fSD_Li256ELb0ELb1EEENS1_19SingleTileSchedulerILb0ELb0ELb0ELi128EEEEEEEEEvNT_6ParamsE)
        /*059c*/ 	.word	0x00000000


	//----- nvinfo : EIATTR_MIN_STACK_SIZE
	.align		4
.L_250:
        /*05a0*/ 	.byte	0x04, 0x12
        /*05a2*/ 	.short	(.L_252 - .L_251)
	.align		4
.L_251:
        /*05a4*/ 	.word	index@(_ZN7cutlass13device_kernelIN5flash19enable_sm80_to_sm89INS1_16FlashAttnBwdSm80INS1_25CollectiveMainloopBwdSm80ILi2ELi2EN4cute5tupleIJNS5_1CILi64EEENS7_ILi128EEES8_EEENS_10bfloat16_tEfNS_4arch4Sm80ELb0ELb1ELb0ELb1ELb0ELb0ELb0ELb0ELi2ELi2ELi4ELi2ELb1EEENS1_21CollectiveEpilogueBwdISA_SB_SD_Li256ELb1ELb0ELi2EEENS1_19SingleTileSchedulerILb1ELb0ELb0ELi128EEEEEEEEEvNT_6ParamsE)
        /*05a8*/ 	.word	0x00000000


	//----- nvinfo : EIATTR_MIN_STACK_SIZE
	.align		4
.L_252:
        /*05ac*/ 	.byte	0x04, 0x12
        /*05ae*/ 	.short	(.L_254 - .L_253)
	.align		4
.L_253:
        /*05b0*/ 	.word	index@(_ZN7cutlass13device_kernelIN5flash19enable_sm80_to_sm89INS1_16FlashAttnBwdSm80INS1_25CollectiveMainloopBwdSm80ILi2ELi2EN4cute5tupleIJNS5_1CILi64EEENS7_ILi128EEES8_EEENS_10bfloat16_tEfNS_4arch4Sm80ELb0ELb1ELb0ELb1ELb1ELb0ELb0ELb0ELi2ELi2ELi4ELi2ELb1EEENS1_21CollectiveEpilogueBwdISA_SB_SD_Li256ELb1ELb0ELi2EEENS1_19SingleTileSchedulerILb1ELb0ELb0ELi128EEEEEEEEEvNT_6ParamsE)
        /*05b4*/ 	.word	0x00000000


	//----- nvinfo : EIATTR_MIN_STACK_SIZE
	.align		4
.L_254:
        /*05b8*/ 	.byte	0x04, 0x12
        /*05ba*/ 	.short	(.L_256 - .L_255)
	.align		4
.L_255:
        /*05bc*/ 	.word	index@(_ZN7cutlass13device_kernelIN5flash19enable_sm80_to_sm89INS1_16FlashAttnBwdSm80INS1_25CollectiveMainloopBwdSm80ILi2ELi2EN4cute5tupleIJNS5_1CILi64EEENS7_ILi128EEES8_EEENS_10bfloat16_tEfNS_4arch4Sm80ELb0ELb1ELb0ELb1ELb0ELb0ELb0ELb0ELi2ELi2ELi4ELi2ELb1EEENS1_24CollectiveEpilogueBwdGQAISA_fSD_Li256ELb1ELb0EEENS1_19SingleTileSchedulerILb1ELb0ELb0ELi128EEEEEEEEEvNT_6ParamsE)
        /*05c0*/ 	.word	0x00000000


	//----- nvinfo : EIATTR_MIN_STACK_SIZE
	.align		4
.L_256:
        /*05c4*/ 	.byte	0x04, 0x12
        /*05c6*/ 	.short	(.L_258 - .L_257)
	.align		4
.L_257:
        /*05c8*/ 	.word	index@(_ZN7cutlass13device_kernelIN5flash19enable_sm80_to_sm89INS1_16FlashAttnBwdSm80INS1_25CollectiveMainloopBwdSm80ILi2ELi2EN4cute5tupleIJNS5_1CILi64EEENS7_ILi128EEES8_EEENS_10bfloat16_tEfNS_4arch4Sm80ELb0ELb1ELb0ELb1ELb1ELb0ELb0ELb0ELi2ELi2ELi4ELi2ELb1EEENS1_24CollectiveEpilogueBwdGQAISA_fSD_Li256ELb1ELb1EEENS1_19SingleTileSchedulerILb1ELb0ELb0ELi128EEEEEEEEEvNT_6ParamsE)
        /*05cc*/ 	.word	0x00000000


	//----- nvinfo : EIATTR_MIN_STACK_SIZE
	.align		4
.L_258:
        /*05d0*/ 	.byte	0x04, 0x12
        /*05d2*/ 	.short	(.L_260 - .L_259)
	.align		4
.L_259:
        /*05d4*/ 	.word	index@(_ZN7cutlass13device_kernelIN5flash19enable_sm80_to_sm89INS1_16FlashAttnBwdSm80INS1_25CollectiveMainloopBwdSm80ILi2ELi2EN4cute5tupleIJNS5_1CILi64EEENS7_ILi128EEES8_EEENS_10bfloat16_tEfNS_4arch4Sm80ELb1ELb0ELb0ELb0ELb0ELb0ELb0ELb0ELi2ELi2ELi4ELi2ELb1EEENS1_21CollectiveEpilogueBwdISA_SB_SD_Li256ELb0ELb0ELi2EEENS1_25SingleTileBwdLPTSchedulerILb0ELi128ELb0EEEEEEEEEvNT_6ParamsE)
        /*05d8*/ 	.word	0x00000000


	//----- nvinfo : EIATTR_MIN_STACK_SIZE
	.align		4
.L_260:
        /*05dc*/ 	.byte	0x04, 0x12
        /*05de*/ 	.short	(.L_262 - .L_261)
	.align		4
.L_261:
        /*05e0*/ 	.word	index@(_ZN7cutlass13device_kernelIN5flash19enable_sm80_to_sm89INS1_16FlashAttnBwdSm80INS1_25CollectiveMainloopBwdSm80ILi2ELi2EN4cute5tupleIJNS5_1CILi64EEENS7_ILi128EEES8_EEENS_10bfloat16_tEfNS_4arch4Sm80ELb1ELb0ELb0ELb0ELb1ELb0ELb0ELb0ELi2ELi2ELi4ELi2ELb1EEENS1_21CollectiveEpilogueBwdISA_SB_SD_Li256ELb0ELb0ELi2EEENS1_25SingleTileBwdLPTSchedulerILb0ELi128ELb1EEEEEEEEEvNT_6ParamsE)
        /*05e4*/ 	.word	0x00000000


	//----- nvinfo : EIATTR_MIN_STACK_SIZE
	.align		4
.L_262:
        /*05e8*/ 	.byte	0x04, 0x12
        /*05ea*/ 	.short	(.L_264 - .L_263)
	.align		4
.L_263:
        /*05ec*/ 	.word	index@(_ZN7cutlass13device_kernelIN5flash19enable_sm80_to_sm89INS1_16FlashAttnBwdSm80INS1_25CollectiveMainloopBwdSm80ILi2ELi2EN4cute5tupleIJNS5_1CILi64EEENS7_ILi128EEES8_EEENS_10bfloat16_tEfNS_4arch4Sm80ELb1ELb0ELb0ELb0ELb0ELb0ELb0ELb0ELi2ELi2ELi4ELi2ELb1EEENS1_24CollectiveEpilogueBwdGQAISA_fSD_Li256ELb0ELb0EEENS1_25SingleTileBwdLPTSchedulerILb0ELi128ELb0EEEEEEEEEvNT_6ParamsE)
        /*05f0*/ 	.word	0x00000000


	//----- nvinfo : EIATTR_MIN_STACK_SIZE
	.align		4
.L_264:
        /*05f4*/ 	.byte	0x04, 0x12
        /*05f6*/ 	.short	(.L_266 - .L_265)
	.align		4
.L_265:
        /*05f8*/ 	.word	index@(_ZN7cutlass13device_kernelIN5flash19enable_sm80_to_sm89INS1_16FlashAttnBwdSm80INS1_25CollectiveMainloopBwdSm80ILi2ELi2EN4cute5tupleIJNS5_1CILi64EEENS7_ILi128EEES8_EEENS_10bfloat16_tEfNS_4arch4Sm80ELb1ELb0ELb0ELb0ELb1ELb0ELb0ELb0ELi2ELi2ELi4ELi2ELb1EEENS1_24CollectiveEpilogueBwdGQAISA_fSD_Li256ELb0ELb1EEENS1_25SingleTileBwdLPTSchedulerILb0ELi128ELb1EEEEEEEEEvNT_6ParamsE)
        /*05fc*/ 	.word	0x00000000


	//----- nvinfo : EIATTR_MIN_STACK_SIZE
	.align		4
.L_266:
        /*0600*/ 	.byte	0x04, 0x12
        /*0602*/ 	.short	(.L_268 - .L_267)
	.align		4
.L_267:
        /*0604*/ 	.word	index@(_ZN7cutlass13device_kernelIN5flash22FlashAttnBwdPreprocessIN4cute5tupleIJNS3_1CILi64EEES6_EEENS_10bfloat16_tEfNS_4arch4Sm80ELb1ELb0EEEEEvNT_6ParamsE)
        /*0608*/ 	.word	0x00000000


	//----- nvinfo : EIATTR_MIN_STACK_SIZE
	.align		4
.L_268:
        /*060c*/ 	.byte	0x04, 0x12
        /*060e*/ 	.short	(.L_270 - .L_269)
	.align		4
.L_269:
        /*0610*/ 	.word	index@(_ZN7cutlass13device_kernelIN5flash19enable_sm80_to_sm89INS1_16FlashAttnBwdSm80INS1_25CollectiveMainloopBwdSm80ILi2ELi2EN4cute5tupleIJNS5_1CILi64EEENS7_ILi128EEES8_EEENS_10bfloat16_tEfNS_4arch4Sm80ELb1ELb0ELb0ELb1ELb0ELb0ELb0ELb0ELi2ELi2ELi4ELi2ELb1EEENS1_21CollectiveEpilogueBwdISA_SB_SD_Li256ELb1ELb0ELi2EEENS1_25SingleTileBwdLPTSchedulerILb1ELi128ELb0EEEEEEEEEvNT_6ParamsE)
        /*0614*/ 	.word	0x00000000


	//----- nvinfo : EIATTR_MIN_STACK_SIZE
	.align		4
.L_270:
        /*0618*/ 	.byte	0x04, 0x12
        /*061a*/ 	.short	(.L_272 - .L_271)
	.align		4
.L_271:
        /*061c*/ 	.word	index@(_ZN7cutlass13device_kernelIN5flash19enable_sm80_to_sm89INS1_16FlashAttnBwdSm80INS1_25CollectiveMainloopBwdSm80ILi2ELi2EN4cute5tupleIJNS5_1CILi64EEENS7_ILi128EEES8_EEENS_10bfloat16_tEfNS_4arch4Sm80ELb1ELb0ELb0ELb1ELb1ELb0ELb0ELb0ELi2ELi2ELi4ELi2ELb1EEENS1_21CollectiveEpilogueBwdISA_SB_SD_Li256ELb1ELb0ELi2EEENS1_25SingleTileBwdLPTSchedulerILb1ELi128ELb1EEEEEEEEEvNT_6ParamsE)
        /*0620*/ 	.word	0x00000000


	//----- nvinfo : EIATTR_MIN_STACK_SIZE
	.align		4
.L_272:
        /*0624*/ 	.byte	0x04, 0x12
        /*0626*/ 	.short	(.L_274 - .L_273)
	.align		4
.L_273:
        /*0628*/ 	.word	index@(_ZN7cutlass13device_kernelIN5flash19enable_sm80_to_sm89INS1_16FlashAttnBwdSm80INS1_25CollectiveMainloopBwdSm80ILi2ELi2EN4cute5tupleIJNS5_1CILi64EEENS7_ILi128EEES8_EEENS_10bfloat16_tEfNS_4arch4Sm80ELb1ELb0ELb0ELb1ELb0ELb0ELb0ELb0ELi2ELi2ELi4ELi2ELb1EEENS1_24CollectiveEpilogueBwdGQAISA_fSD_Li256ELb1ELb0EEENS1_25SingleTileBwdLPTSchedulerILb1ELi128ELb0EEEEEEEEEvNT_6ParamsE)
        /*062c*/ 	.word	0x00000000


	//----- nvinfo : EIATTR_MIN_STACK_SIZE
	.align		4
.L_274:
        /*0630*/ 	.byte	0x04, 0x12
        /*0632*/ 	.short	(.L_276 - .L_275)
	.align		4
.L_275:
        /*0634*/ 	.word	index@(_ZN7cutlass13device_kernelIN5flash32FlashAttnBwdPostprocessConvertdQIN4cute5tupleIJNS3_1CILi64EEES6_EEENS_10bfloat16_tEfNS_4arch4Sm80ELi256ENS3_8TiledMMAINS3_8MMA_AtomIJNS3_30SM80_16x8x16_F32BF16BF16F32_TNEEEENS3_6LayoutINS4_IJNS5_ILi2EEENS5_ILi4EEENS5_ILi1EEEEEENS4_IJSI_SG_NS5_ILi0EEEEEEEENS4_IJNS5_ILi32EEES6_NS5_ILi16EEEEEEEELb0EEEEEvNT_6ParamsE)
        /*0638*/ 	.word	0x00000000


	//----- nvinfo : EIATTR_MIN_STACK_SIZE
	.align		4
.L_276:
        /*063c*/ 	.byte	0x04, 0x12
        /*063e*/ 	.short	(.L_278 - .L_277)
	.align		4
.L_277:
        /*0640*/ 	.word	index@(_ZN7cutlass13device_kernelIN5flash19enable_sm80_to_sm89INS1_16FlashAttnBwdSm80INS1_25CollectiveMainloopBwdSm80ILi2ELi2EN4cute5tupleIJNS5_1CILi64EEENS7_ILi128EEES8_EEENS_10bfloat16_tEfNS_4arch4Sm80ELb1ELb0ELb0ELb1ELb1ELb0ELb0ELb0ELi2ELi2ELi4ELi2ELb1EEENS1_24CollectiveEpilogueBwdGQAISA_fSD_Li256ELb1ELb1EEENS1_25SingleTileBwdLPTSchedulerILb1ELi128ELb1EEEEEEEEEvNT_6ParamsE)
        /*0644*/ 	.word	0x00000000


	//----- nvinfo : EIATTR_MIN_STACK_SIZE
	.align		4
.L_278:
        /*0648*/ 	.byte	0x04, 0x12
        /*064a*/ 	.short	(.L_280 - .L_279)
	.align		4
.L_279:
        /*064c*/ 	.word	index@(_ZN7cutlass13device_kernelIN5flash22FlashAttnBwdPreprocessIN4cute5tupleIJNS3_1CILi64EEES6_EEENS_10bfloat16_tEfNS_4arch4Sm80ELb1ELb1EEEEEvNT_6ParamsE)
        /*0650*/ 	.word	0x00000000


	//----- nvinfo : EIATTR_MIN_STACK_SIZE
	.align		4
.L_280:
        /*0654*/ 	.byte	0x04, 0x12
        /*0656*/ 	.short	(.L_282 - .L_281)
	.align		4
.L_281:
        /*0658*/ 	.word	index@(_ZN7cutlass13device_kernelIN5flash19enable_sm80_to_sm89INS1_16FlashAttnBwdSm80INS1_25CollectiveMainloopBwdSm80ILi2ELi2EN4cute5tupleIJNS5_1CILi128EEES8_NS7_ILi64EEEEEENS_10bfloat16_tEfNS_4arch4Sm80ELb0ELb0ELb0ELb0ELb0ELb0ELb0ELb0ELi2ELi4ELi4ELi4ELb0EEENS1_21CollectiveEpilogueBwdISA_SB_SD_Li256ELb0ELb0ELi2EEENS1_19SingleTileSchedulerILb0ELb0ELb0ELi128EEEEEEEEEvNT_6ParamsE)
        /*065c*/ 	.word	0x00000000


	//----- nvinfo : EIATTR_MIN_STACK_SIZE
	.align		4
.L_282:
        /*0660*/ 	.byte	0x04, 0x12
        /*0662*/ 	.short	(.L_284 - .L_283)
	.align		4
.L_283:
        /*0664*/ 	.word	index@(_ZN7cutlass13device_kernelIN5flash19enable_sm80_to_sm89INS1_16FlashAttnBwdSm80INS1_25CollectiveMainloopBwdSm80ILi2ELi2EN4cute5tupleIJNS5_1CILi128EEES8_NS7_ILi64EEEEEENS_10bfloat16_tEfNS_4arch4Sm80ELb0ELb0ELb0ELb0ELb1ELb0ELb0ELb0ELi2ELi4ELi4ELi4ELb0EEENS1_21CollectiveEpilogueBwdISA_SB_SD_Li256ELb0ELb0ELi2EEENS1_19SingleTileSchedulerILb0ELb0ELb0ELi128EEEEEEEEEvNT_6ParamsE)
        /*0668*/ 	.word	0x00000000


	//----- nvinfo : EIATTR_MIN_STACK_SIZE
	.align		4
.L_284:
        /*066c*/ 	.byte	0x04, 0x12
        /*066e*/ 	.short	(.L_286 - .L_285)
	.align		4
.L_285:
        /*0670*/ 	.word	index@(_ZN7cutlass13device_kernelIN5flash19enable_sm80_to_sm89INS1_16FlashAttnBwdSm80INS1_25CollectiveMainloopBwdSm80ILi2ELi2EN4cute5tupleIJNS5_1CILi128EEES8_NS7_ILi64EEEEEENS_10bfloat16_tEfNS_4arch4Sm80ELb0ELb0ELb0ELb0ELb0ELb0ELb0ELb0ELi2ELi4ELi4ELi4ELb0EEENS1_24CollectiveEpilogueBwdGQAISA_fSD_Li256ELb0ELb0EEENS1_19SingleTileSchedulerILb0ELb0ELb0ELi128EEEEEEEEEvNT_6ParamsE)
        /*0674*/ 	.word	0x00000000


	//----- nvinfo : EIATTR_MIN_STACK_SIZE
	.align		4
.L_286:
        /*0678*/ 	.byte	0x04, 0x12
        /*067a*/ 	.short	(.L_288 - .L_287)
	.align		4
.L_287:
        /*067c*/ 	.word	index@(_ZN7cutlass13device_kernelIN5flash19enable_sm80_to_sm89INS1_16FlashAttnBwdSm80INS1_25CollectiveMainloopBwdSm80ILi2ELi2EN4cute5tupleIJNS5_1CILi128EEES8_NS7_ILi64EEEEEENS_10bfloat16_tEfNS_4arch4Sm80ELb0ELb0ELb0ELb0ELb1ELb0ELb0ELb0ELi2ELi4ELi4ELi4ELb0EEENS1_24CollectiveEpilogueBwdGQAISA_fSD_Li256ELb0ELb1EEENS1_19SingleTileSchedulerILb0ELb0ELb0ELi128EEEEEEEEEvNT_6ParamsE)
        /*0680*/ 	.word	0x00000000


	//----- nvinfo : EIATTR_MIN_STACK_SIZE
	.align		4
.L_288:
        /*0684*/ 	.byte	0x04, 0x12
        /*0686*/ 	.short	(.L_290 - .L_289)
	.align		4
.L_289:
        /*0688*/ 	.word	index@(_ZN7cutlass13device_kernelIN5flash19enable_sm80_to_sm89INS1_16FlashAttnBwdSm80INS1_25CollectiveMainloopBwdSm80ILi2ELi2EN4cute5tupleIJNS5_1CILi128EEES8_NS7_ILi64EEEEEENS_10bfloat16_tEfNS_4arch4Sm80ELb0ELb0ELb0ELb1ELb0ELb0ELb0ELb0ELi2ELi4ELi4ELi4ELb0EEENS1_21CollectiveEpilogueBwdISA_SB_SD_Li256ELb1ELb0ELi2EEENS1_19SingleTileSchedulerILb1ELb0ELb0ELi128EEEEEEEEEvNT_6ParamsE)
        /*068c*/ 	.word	0x00000000


	//----- nvinfo : EIATTR_MIN_STACK_SIZE
	.align		4
.L_290:
        /*0690*/ 	.byte	0x04, 0x12
        /*0692*/ 	.short	(.L_292 - .L_291)
	.align		4
.L_291:
        /*0694*/ 	.word	index@(_ZN7cutlass13device_kernelIN5flash19enable_sm80_to_sm89INS1_16FlashAttnBwdSm80INS1_25CollectiveMainloopBwdSm80ILi2ELi2EN4cute5tupleIJNS5_1CILi128EEES8_NS7_ILi64EEEEEENS_10bfloat16_tEfNS_4arch4Sm80ELb0ELb0ELb0ELb1ELb1ELb0ELb0ELb0ELi2ELi4ELi4ELi4ELb0EEENS1_21CollectiveEpilogueBwdISA_SB_SD_Li256ELb1ELb0ELi2EEENS1_19SingleTileSchedulerILb1ELb0ELb0ELi128EEEEEEEEEvNT_6ParamsE)
        /*0698*/ 	.word	0x00000000


	//----- nvinfo : EIATTR_MIN_STACK_SIZE
	.align		4
.L_292:
        /*069c*/ 	.byte	0x04, 0x12
        /*069e*/ 	.short	(.L_294 - .L_293)
	.align		4
.L_293:
        /*06a0*/ 	.word	index@(_ZN7cutlass13device_kernelIN5flash19enable_sm80_to_sm89INS1_16FlashAttnBwdSm80INS1_25CollectiveMainloopBwdSm80ILi2ELi2EN4cute5tupleIJNS5_1CILi128EEES8_NS7_ILi64EEEEEENS_10bfloat16_tEfNS_4arch4Sm80ELb0ELb0ELb0ELb1ELb0ELb0ELb0ELb0ELi2ELi4ELi4ELi4ELb0EEENS1_24CollectiveEpilogueBwdGQAISA_fSD_Li256ELb1ELb0EEENS1_19SingleTileSchedulerILb1ELb0ELb0ELi128EEEEEEEEEvNT_6ParamsE)
        /*06a4*/ 	.word	0x00000000


	//----- nvinfo : EIATTR_MIN_STACK_SIZE
	.align		4
.L_294:
        /*06a8*/ 	.byte	0x04, 0x12
        /*06aa*/ 	.short	(.L_296 - .L_295)
	.align		4
.L_295:
        /*06ac*/ 	.word	index@(_ZN7cutlass13device_kernelIN5flash19enable_sm80_to_sm89INS1_16FlashAttnBwdSm80INS1_25CollectiveMainloopBwdSm80ILi2ELi2EN4cute5tupleIJNS5_1CILi128EEES8_NS7_ILi64EEEEEENS_10bfloat16_tEfNS_4arch4Sm80ELb0ELb0ELb0ELb1ELb1ELb0ELb0ELb0ELi2ELi4ELi4ELi4ELb0EEENS1_24CollectiveEpilogueBwdGQAISA_fSD_Li256ELb1ELb1EEENS1_19SingleTileSchedulerILb1ELb0ELb0ELi128EEEEEEEEEvNT_6ParamsE)
        /*06b0*/ 	.word	0x00000000


	//----- nvinfo : EIATTR_MIN_STACK_SIZE
	.align		4
.L_296:
        /*06b4*/ 	.byte	0x04, 0x12
        /*06b6*/ 	.short	(.L_298 - .L_297)
	.align		4
.L_297:
        /*06b8*/ 	.word	index@(_ZN7cutlass13device_kernelIN5flash19enable_sm80_to_sm89INS1_16FlashAttnBwdSm80INS1_25CollectiveMainloopBwdSm80ILi2ELi2EN4cute5tupleIJNS5_1CILi128EEES8_NS7_ILi64EEEEEENS_10bfloat16_tEfNS_4arch4Sm80ELb0ELb1ELb0ELb0ELb0ELb0ELb0ELb0ELi2ELi4ELi4ELi4ELb0EEENS1_21CollectiveEpilogueBwdISA_SB_SD_Li256ELb0ELb0ELi2EEENS1_19SingleTileSchedulerILb0ELb0ELb0ELi128EEEEEEEEEvNT_6ParamsE)
        /*06bc*/ 	.word	0x00000000


	//----- nvinfo : EIATTR_MIN_STACK_SIZE
	.align		4
.L_298:
        /*06c0*/ 	.byte	0x04, 0x12
        /*06c2*/ 	.short	(.L_300 - .L_299)
	.align		4
.L_299:
        /*06c4*/ 	.word	index@(_ZN7cutlass13device_kernelIN5flash19enable_sm80_to_sm89INS1_16FlashAttnBwdSm80INS1_25CollectiveMainloopBwdSm80ILi2ELi2EN4cute5tupleIJNS5_1CILi128EEES8_NS7_ILi64EEEEEENS_10bfloat16_tEfNS_4arch4Sm80ELb0ELb1ELb0ELb0ELb1ELb0ELb0ELb0ELi2ELi4ELi4ELi4ELb0EEENS1_21CollectiveEpilogueBwdISA_SB_SD_Li256ELb0ELb0ELi2EEENS1_19SingleTileSchedulerILb0ELb0ELb0ELi128EEEEEEEEEvNT_6ParamsE)
        /*06c8*/ 	.word	0x00000000


	//----- nvinfo : EIATTR_MIN_STACK_SIZE
	.align		4
.L_300:
        /*06cc*/ 	.byte	0x04, 0x12
        /*06ce*/ 	.short	(.L_302 - .L_301)
	.align		4
.L_301:
        /*06d0*/ 	.word	index@(_ZN7cutlass13device_kernelIN5flash19enable_sm80_to_sm89INS1_16FlashAttnBwdSm80INS1_25CollectiveMainloopBwdSm80ILi2ELi2EN4cute5tupleIJNS5_1CILi128EEES8_NS7_ILi64EEEEEENS_10bfloat16_tEfNS_4arch4Sm80ELb0ELb1ELb0ELb0ELb0ELb0ELb0ELb0ELi2ELi4ELi4ELi4ELb0EEENS1_24CollectiveEpilogueBwdGQAISA_fSD_Li256ELb0ELb0EEENS1_19SingleTileSchedulerILb0ELb0ELb0ELi128EEEEEEEEEvNT_6ParamsE)
        /*06d4*/ 	.word	0x00000000


	//----- nvinfo : EIATTR_MIN_STACK_SIZE
	.align		4
.L_302:
        /*06d8*/ 	.byte	0x04, 0x12
        /*06da*/ 	.short	(.L_304 - .L_303)
	.align		4
.L_303:
        /*06dc*/ 	.word	index@(_ZN7cutlass13device_kernelIN5flash19enable_sm80_to_sm89INS1_16FlashAttnBwdSm80INS1_25CollectiveMainloopBwdSm80ILi2ELi2EN4cute5tupleIJNS5_1CILi128EEES8_NS7_ILi64EEEEEENS_10bfloat16_tEfNS_4arch4Sm80ELb0ELb1ELb0ELb0ELb1ELb0ELb0ELb0ELi2ELi4ELi4ELi4ELb0EEENS1_24CollectiveEpilogueBwdGQAISA_fSD_Li256ELb0ELb1EEENS1_19SingleTileSchedulerILb0ELb0ELb0ELi128EEEEEEEEEvNT_6ParamsE)
        /*06e0*/ 	.word	0x00000000


	//----- nvinfo : EIATTR_MIN_STACK_SIZE
	.align		4
.L_304:
        /*06e4*/ 	.byte	0x04, 0x12
        /*06e6*/ 	.short	(.L_306 - .L_305)
	.align		4
.L_305:
        /*06e8*/ 	.word	index@(_ZN7cutlass13device_kernelIN5flash19enable_sm80_to_sm89INS1_16FlashAttnBwdSm80INS1_25CollectiveMainloopBwdSm80ILi2ELi2EN4cute5tupleIJNS5_1CILi128EEES8_NS7_ILi64EEEEEENS_10bfloat16_tEfNS_4arch4Sm80ELb0ELb1ELb0ELb1ELb0ELb0ELb0ELb0ELi2ELi4ELi4ELi4ELb0EEENS1_21CollectiveEpilogueBwdISA_SB_SD_Li256ELb1ELb0ELi2EEENS1_19SingleTileSchedulerILb1ELb0ELb0ELi128EEEEEEEEEvNT_6ParamsE)
        /*06ec*/ 	.word	0x00000000


	//----- nvinfo : EIATTR_MIN_STACK_SIZE
	.align		4
.L_306:
        /*06f0*/ 	.byte	0x04, 0x12
        /*06f2*/ 	.short	(.L_308 - .L_307)
	.align		4
.L_307:
        /*06f4*/ 	.word	index@(_ZN7cutlass13device_kernelIN5flash19enable_sm80_to_sm89INS1_16FlashAttnBwdSm80INS1_25CollectiveMainloopBwdSm80ILi2ELi2EN4cute5tupleIJNS5_1CILi128EEES8_NS7_ILi64EEEEEENS_10bfloat16_tEfNS_4arch4Sm80ELb0ELb1ELb0ELb1ELb1ELb0ELb0ELb0ELi2ELi4ELi4ELi4ELb0EEENS1_21CollectiveEpilogueBwdISA_SB_SD_Li256ELb1ELb0ELi2EEENS1_19SingleTileSchedulerILb1ELb0ELb0ELi128EEEEEEEEEvNT_6ParamsE)
        /*06f8*/ 	.word	0x00000000


	//----- nvinfo : EIATTR_MIN_STACK_SIZE
	.align		4
.L_308:
        /*06fc*/ 	.byte	0x04, 0x12
        /*06fe*/ 	.short	(.L_310 - .L_309)
	.align		4
.L_309:
        /*0700*/ 	.word	index@(_ZN7cutlass13device_kernelIN5flash19enable_sm80_to_sm89INS1_16FlashAttnBwdSm80INS1_25CollectiveMainloopBwdSm80ILi2ELi2EN4cute5tupleIJNS5_1CILi128EEES8_NS7_ILi64EEEEEENS_10bfloat16_tEfNS_4arch4Sm80ELb0ELb1ELb0ELb1ELb0ELb0ELb0ELb0ELi2ELi4ELi4ELi4ELb0EEENS1_24CollectiveEpilogueBwdGQAISA_fSD_Li256ELb1ELb0EEENS1_19SingleTileSchedulerILb1ELb0ELb0ELi128EEEEEEEEEvNT_6ParamsE)
        /*0704*/ 	.word	0x00000000


	//----- nvinfo : EIATTR_MIN_STACK_SIZE
	.align		4
.L_310:
        /*0708*/ 	.byte	0x04, 0x12
        /*070a*/ 	.short	(.L_312 - .L_311)
	.align		4
.L_311:
        /*070c*/ 	.word	index@(_ZN7cutlass13device_kernelIN5flash19enable_sm80_to_sm89INS1_16FlashAttnBwdSm80INS1_25CollectiveMainloopBwdSm80ILi2ELi2EN4cute5tupleIJNS5_1CILi128EEES8_NS7_ILi64EEEEEENS_10bfloat16_tEfNS_4arch4Sm80ELb0ELb1ELb0ELb1ELb1ELb0ELb0ELb0ELi2ELi4ELi4ELi4ELb0EEENS1_24CollectiveEpilogueBwdGQAISA_fSD_Li256ELb1ELb1EEENS1_19SingleTileSchedulerILb1ELb0ELb0ELi128EEEEEEEEEvNT_6ParamsE)
        /*0710*/ 	.word	0x00000000


	//----- nvinfo : EIATTR_MIN_STACK_SIZE
	.align		4
.L_312:
        /*0714*/ 	.byte	0x04, 0x12
        /*0716*/ 	.short	(.L_314 - .L_313)
	.align		4
.L_313:
        /*0718*/ 	.word	index@(_ZN7cutlass13device_kernelIN5flash19enable_sm80_to_sm89INS1_16FlashAttnBwdSm80INS1_25CollectiveMainloopBwdSm80ILi2ELi2EN4cute5tupleIJNS5_1CILi128EEES8_NS7_ILi64EEEEEENS_10bfloat16_tEfNS_4arch4Sm80ELb1ELb0ELb0ELb0ELb0ELb0ELb0ELb0ELi2ELi4ELi4ELi4ELb0EEENS1_21CollectiveEpilogueBwdISA_SB_SD_Li256ELb0ELb0ELi2EEENS1_25SingleTileBwdLPTSchedulerILb0ELi128ELb0EEEEEEEEEvNT_6ParamsE)
        /*071c*/ 	.word	0x00000000


	//----- nvinfo : EIATTR_MIN_STACK_SIZE
	.align		4
.L_314:
        /*0720*/ 	.byte	0x04, 0x12
        /*0722*/ 	.short	(.L_316 - .L_315)
	.align		4
.L_315:
        /*0724*/ 	.word	index@(_ZN7cutlass13device_kernelIN5flash19enable_sm80_to_sm89INS1_16FlashAttnBwdSm80INS1_25CollectiveMainloopBwdSm80ILi2ELi2EN4cute5tupleIJNS5_1CILi128EEES8_NS7_ILi64EEEEEENS_10bfloat16_tEfNS_4arch4Sm80ELb1ELb0ELb0ELb0ELb1ELb0ELb0ELb0ELi2ELi4ELi4ELi4ELb0EEENS1_21CollectiveEpilogueBwdISA_SB_SD_Li256ELb0ELb0ELi2EEENS1_25SingleTileBwdLPTSchedulerILb0ELi128ELb1EEEEEEEEEvNT_6ParamsE)
        /*0728*/ 	.word	0x00000000


	//----- nvinfo : EIATTR_MIN_STACK_SIZE
	.align		4
.L_316:
        /*072c*/ 	.byte	0x04, 0x12
        /*072e*/ 	.short	(.L_318 - .L_317)
	.align		4
.L_317:
        /*0730*/ 	.word	index@(_ZN7cutlass13device_kernelIN5flash19enable_sm80_to_sm89INS1_16FlashAttnBwdSm80INS1_25CollectiveMainloopBwdSm80ILi2ELi2EN4cute5tupleIJNS5_1CILi128EEES8_NS7_ILi64EEEEEENS_10bfloat16_tEfNS_4arch4Sm80ELb1ELb0ELb0ELb0ELb0ELb0ELb0ELb0ELi2ELi4ELi4ELi4ELb0EEENS1_24CollectiveEpilogueBwdGQAISA_fSD_Li256ELb0ELb0EEENS1_25SingleTileBwdLPTSchedulerILb0ELi128ELb0EEEEEEEEEvNT_6ParamsE)
        /*0734*/ 	.word	0x00000000


	//----- nvinfo : EIATTR_MIN_STACK_SIZE
	.align		4
.L_318:
        /*0738*/ 	.byte	0x04, 0x12
        /*073a*/ 	.short	(.L_320 - .L_319)
	.align		4
.L_319:
        /*073c*/ 	.word	index@(_ZN7cutlass13device_kernelIN5flash19enable_sm80_to_sm89INS1_16FlashAttnBwdSm80INS1_25CollectiveMainloopBwdSm80ILi2ELi2EN4cute5tupleIJNS5_1CILi128EEES8_NS7_ILi64EEEEEENS_10bfloat16_tEfNS_4arch4Sm80ELb1ELb0ELb0ELb0ELb1ELb0ELb0ELb0ELi2ELi4ELi4ELi4ELb0EEENS1_24CollectiveEpilogueBwdGQAISA_fSD_Li256ELb0ELb1EEENS1_25SingleTileBwdLPTSchedulerILb0ELi128ELb1EEEEEEEEEvNT_6ParamsE)
        /*0740*/ 	.word	0x00000000


	//----- nvinfo : EIATTR_MIN_STACK_SIZE
	.align		4
.L_320:
        /*0744*/ 	.byte	0x04, 0x12
        /*0746*/ 	.short	(.L_322 - .L_321)
	.align		4
.L_321:
        /*0748*/ 	.word	index@(_ZN7cutlass13device_kernelIN5flash22FlashAttnBwdPreprocessIN4cute5tupleIJNS3_1CILi128EEENS5_ILi64EEEEEENS_10bfloat16_tEfNS_4arch4Sm80ELb1ELb0EEEEEvNT_6ParamsE)
        /*074c*/ 	.word	0x00000000


	//----- nvinfo : EIATTR_MIN_STACK_SIZE
	.align		4
.L_322:
        /*0750*/ 	.byte	0x04, 0x12
        /*0752*/ 	.short	(.L_324 - .L_323)
	.align		4
.L_323:
        /*0754*/ 	.word	index@(_ZN7cutlass13device_kernelIN5flash19enable_sm80_to_sm89INS1_16FlashAttnBwdSm80INS1_25CollectiveMainloopBwdSm80ILi2ELi2EN4cute5tupleIJNS5_1CILi128EEES8_NS7_ILi64EEEEEENS_10bfloat16_tEfNS_4arch4Sm80ELb1ELb0ELb0ELb1ELb0ELb0ELb0ELb0ELi2ELi4ELi4ELi4ELb0EEENS1_21CollectiveEpilogueBwdISA_SB_SD_Li256ELb1ELb0ELi2EEENS1_25SingleTileBwdLPTSchedulerILb1ELi128ELb0EEEEEEEEEvNT_6ParamsE)
        /*0758*/ 	.word	0x00000000


	//----- nvinfo : EIATTR_MIN_STACK_SIZE
	.align		4
.L_324:
        /*075c*/ 	.byte	0x04, 0x12
        /*075e*/ 	.short	(.L_326 - .L_325)
	.align		4
.L_325:
        /*0760*/ 	.word	index@(_ZN7cutlass13device_kernelIN5flash19enable_sm80_to_sm89INS1_16FlashAttnBwdSm80INS1_25CollectiveMainloopBwdSm80ILi2ELi2EN4cute5tupleIJNS5_1CILi128EEES8_NS7_ILi64EEEEEENS_10bfloat16_tEfNS_4arch4Sm80ELb1ELb0ELb0ELb1ELb1ELb0ELb0ELb0ELi2ELi4ELi4ELi4ELb0EEENS1_21CollectiveEpilogueBwdISA_SB_SD_Li256ELb1ELb0ELi2EEENS1_25SingleTileBwdLPTSchedulerILb1ELi128ELb1EEEEEEEEEvNT_6ParamsE)
        /*0764*/ 	.word	0x00000000


	//----- nvinfo : EIATTR_MIN_STACK_SIZE
	.align		4
.L_326:
        /*0768*/ 	.byte	0x04, 0x12
        /*076a*/ 	.short	(.L_328 - .L_327)
	.align		4
.L_327:
        /*076c*/ 	.word	index@(_ZN7cutlass13device_kernelIN5flash19enable_sm80_to_sm89INS1_16FlashAttnBwdSm80INS1_25CollectiveMainloopBwdSm80ILi2ELi2EN4cute5tupleIJNS5_1CILi128EEES8_NS7_ILi64EEEEEENS_10bfloat16_tEfNS_4arch4Sm80ELb1ELb0ELb0ELb1ELb0ELb0ELb0ELb0ELi2ELi4ELi4ELi4ELb0EEENS1_24CollectiveEpilogueBwdGQAISA_fSD_Li256ELb1ELb0EEENS1_25SingleTileBwdLPTSchedulerILb1ELi128ELb0EEEEEEEEEvNT_6ParamsE)
        /*0770*/ 	.word	0x00000000


	//----- nvinfo : EIATTR_MIN_STACK_SIZE
	.align		4
.L_328:
        /*0774*/ 	.byte	0x04, 0x12
        /*0776*/ 	.short	(.L_330 - .L_329)
	.align		4
.L_329:
        /*0778*/ 	.word	index@(_ZN7cutlass13device_kernelIN5flash32FlashAttnBwdPostprocessConvertdQIN4cute5tupleIJNS3_1CILi128EEENS5_ILi64EEEEEENS_10bfloat16_tEfNS_4arch4Sm80ELi256ENS3_8TiledMMAINS3_8MMA_AtomIJNS3_30SM80_16x8x16_F32BF16BF16F32_TNEEEENS3_6LayoutINS4_IJNS5_ILi4EEENS5_ILi2EEENS5_ILi1EEEEEENS4_IJSJ_SH_NS5_ILi0EEEEEEEENS4_IJS7_NS5_ILi32EEENS5_ILi16EEEEEEEELb0EEEEEvNT_6ParamsE)
        /*077c*/ 	.word	0x00000000


	//----- nvinfo : EIATTR_MIN_STACK_SIZE
	.align		4
.L_330:
        /*0780*/ 	.byte	0x04, 0x12
        /*0782*/ 	.short	(.L_332 - .L_331)
	.align		4
.L_331:
        /*0784*/ 	.word	index@(_ZN7cutlass13device_kernelIN5flash19enable_sm80_to_sm89INS1_16FlashAttnBwdSm80INS1_25CollectiveMainloopBwdSm80ILi2ELi2EN4cute5tupleIJNS5_1CILi128EEES8_NS7_ILi64EEEEEENS_10bfloat16_tEfNS_4arch4Sm80ELb1ELb0ELb0ELb1ELb1ELb0ELb0ELb0ELi2ELi4ELi4ELi4ELb0EEENS1_24CollectiveEpilogueBwdGQAISA_fSD_Li256ELb1ELb1EEENS1_25SingleTileBwdLPTSchedulerILb1ELi128ELb1EEEEEEEEEvNT_6ParamsE)
        /*0788*/ 	.word	0x00000000


	//----- nvinfo : EIATTR_MIN_STACK_SIZE
	.align		4
.L_332:
        /*078c*/ 	.byte	0x04, 0x12
        /*078e*/ 	.short	(.L_334 - .L_333)
	.align		4
.L_333:
        /*0790*/ 	.word	index@(_ZN7cutlass13device_kernelIN5flash22FlashAttnBwdPreprocessIN4cute5tupleIJNS3_1CILi128EEENS5_ILi64EEEEEENS_10bfloat16_tEfNS_4arch4Sm80ELb1ELb1EEEEEvNT_6ParamsE)
        /*0794*/ 	.word	0x00000000
.L_334:


//--------------------- .nv.compat                --------------------------
	.section	.nv.compat,"",@"SHT_CUDA_COMPAT_INFO"
	.align	4
        /*0000*/ 	.byte	0x02, 0x09, 0x01, 0x00, 0x02, 0x02, 0x01, 0x00, 0x02, 0x05, 0x05, 0x00, 0x03, 0x07, 0x01, 0x01
        /*0010*/ 	.byte	0x02, 0x03, 0x00, 0x00, 0x02, 0x06, 0x01, 0x00, 0x04, 0x0b, 0x08, 0x00, 0x00, 0x00, 0x00, 0x00
        /*0020*/ 	.byte	0x00, 0x00, 0x00, 0x00


//--------------------- .nv.info._ZN7cutlass13device_kernelIN5flash19enable_sm80_to_sm89INS1_16FlashAttnBwdSm80INS1_25CollectiveMainloopBwdSm80ILi2ELi2EN4cute5tupleIJNS5_1CILi64EEENS7_ILi128EEES8_EEENS_10bfloat16_tEfNS_4arch4Sm80ELb0ELb0ELb0ELb0ELb0ELb0ELb0ELb0ELi2ELi2ELi4ELi2ELb1EEENS1_21CollectiveEpilogueBwdISA_SB_SD_Li256ELb0ELb0ELi2EEENS1_19SingleTileSchedulerILb0ELb0ELb0ELi128EEEEEEEEEvNT_6ParamsE --------------------------
	.section	.nv.info._ZN7cutlass13device_kernelIN5flash19enable_sm80_to_sm89INS1_16FlashAttnBwdSm80INS1_25CollectiveMainloopBwdSm80ILi2ELi2EN4cute5tupleIJNS5_1CILi64EEENS7_ILi128EEES8_EEENS_10bfloat16_tEfNS_4arch4Sm80ELb0ELb0ELb0ELb0ELb0ELb0ELb0ELb0ELi2ELi2ELi4ELi2ELb1EEENS1_21CollectiveEpilogueBwdISA_SB_SD_Li256ELb0ELb0ELi2EEENS1_19SingleTileSchedulerILb0ELb0ELb0ELi128EEEEEEEEEvNT_6ParamsE,"",@"SHT_CUDA_INFO"
	.sectionflags	@""
	.align	4


	//----- nvinfo : EIATTR_CUDA_API_VERSION
	.align		4
        /*0000*/ 	.byte	0x04, 0x37
        /*0002*/ 	.short	(.L_336 - .L_335)
.L_335:
        /*0004*/ 	.word	0x00000082


	//----- nvinfo : EIATTR_KPARAM_INFO
	.align		4
.L_336:
        /*0008*/ 	.byte	0x04, 0x17
        /*000a*/ 	.short	(.L_338 - .L_337)
.L_337:
        /*000c*/ 	.word	0x00000000
        /*0010*/ 	.short	0x0000
        /*0012*/ 	.short	0x0000
        /*0014*/ 	.byte	0x00, 0xf0, 0xc1, 0x09


	//----- nvinfo : EIATTR_SPARSE_MMA_MASK
	.align		4
.L_338:
        /*0018*/ 	.byte	0x03, 0x50
        /*001a*/ 	.short	0x0000


	//----- nvinfo : EIATTR_MAXREG_COUNT
	.align		4
        /*001c*/ 	.byte	0x03, 0x1b
        /*001e*/ 	.short	0x00ff


	//----- nvinfo : EIATTR_MERCURY_ISA_VERSION
	.align		4
        /*0020*/ 	.byte	0x03, 0x5f
        /*0022*/ 	.short	0x0101


	//----- nvinfo : EIATTR_EXIT_INSTR_OFFSETS
	.align		4
        /*0024*/ 	.byte	0x04, 0x1c
        /*0026*/ 	.short	(.L_340 - .L_339)


	//   ....[0]....
.L_339:
        /*0028*/ 	.word	0x00000010


	//----- nvinfo : EIATTR_MAX_THREADS
	.align		4
.L_340:
        /*002c*/ 	.byte	0x04, 0x05
        /*002e*/ 	.short	(.L_342 - .L_341)
.L_341:
        /*0030*/ 	.word	0x00000100
        /*0034*/ 	.word	0x00000001
        /*0038*/ 	.word	0x00000001


	//----- nvinfo : EIATTR_CBANK_PARAM_SIZE
	.align		4
.L_342:
        /*003c*/ 	.byte	0x03, 0x19
        /*003e*/ 	.short	0x0270


	//----- nvinfo : EIATTR_PARAM_CBANK
	.align		4
        /*0040*/ 	.byte	0x04, 0x0a
        /*0042*/ 	.short	(.L_344 - .L_343)
	.align		4
.L_343:
        /*0044*/ 	.word	index@(.nv.constant0._ZN7cutlass13device_kernelIN5flash19enable_sm80_to_sm89INS1_16FlashAttnBwdSm80INS1_25CollectiveMainloopBwdSm80ILi2ELi2EN4cute5tupleIJNS5_1CILi64EEENS7_ILi128EEES8_EEENS_10bfloat16_tEfNS_4arch4Sm80ELb0ELb0ELb0ELb0ELb0ELb0ELb0ELb0ELi2ELi2ELi4ELi2ELb1EEENS1_21CollectiveEpilogueBwdISA_SB_SD_Li256ELb0ELb0ELi2EEENS1_19SingleTileSchedulerILb0ELb0ELb0ELi128EEEEEEEEEvNT_6ParamsE)
        /*0048*/ 	.short	0x0210
        /*004a*/ 	.short	0x0270


	//----- nvinfo : EIATTR_SW_WAR
	.align		4
.L_344:
        /*004c*/ 	.byte	0x04, 0x36
        /*004e*/ 	.short	(.L_346 - .L_345)
.L_345:
        /*0050*/ 	.word	0x00000008
.L_346:


//--------------------- .nv.info._ZN7cutlass13device_kernelIN5flash19enable_sm80_to_sm89INS1_16FlashAttnBwdSm80INS1_25CollectiveMainloopBwdSm80ILi2ELi2EN4cute5tupleIJNS5_1CILi64EEENS7_ILi128EEES8_EEENS_10bfloat16_tEfNS_4arch4Sm80ELb0ELb0ELb0ELb0ELb1ELb0ELb0ELb0ELi2ELi2ELi4ELi2ELb1EEENS1_21CollectiveEpilogueBwdISA_SB_SD_Li256ELb0ELb0ELi2EEENS1_19SingleTileSchedulerILb0ELb0ELb0ELi128EEEEEEEEEvNT_6ParamsE --------------------------
	.section	.nv.info._ZN7cutlass13device_kernelIN5flash19enable_sm80_to_sm89INS1_16FlashAttnBwdSm80INS1_25CollectiveMainloopBwdSm80ILi2ELi2EN4cute5tupleIJNS5_1CILi64EEENS7_ILi128EEES8_EEENS_10bfloat16_tEfNS_4arch4Sm80ELb0ELb0ELb0ELb0ELb1ELb0ELb0ELb0ELi2ELi2ELi4ELi2ELb1EEENS1_21CollectiveEpilogueBwdISA_SB_SD_Li256ELb0ELb0ELi2EEENS1_19SingleTileSchedulerILb0ELb0ELb0ELi128EEEEEEEEEvNT_6ParamsE,"",@"SHT_CUDA_INFO"
	.sectionflags	@""
	.align	4


	//----- nvinfo : EIATTR_CUDA_API_VERSION
	.align		4
        /*0000*/ 	.byte	0x04, 0x37
        /*0002*/ 	.short	(.L_348 - .L_347)
.L_347:
        /*0004*/ 	.word	0x00000082


	//----- nvinfo : EIATTR_KPARAM_INFO
	.align		4
.L_348:
        /*0008*/ 	.byte	0x04, 0x17
        /*000a*/ 	.short	(.L_350 - .L_349)
.L_349:
        /*000c*/ 	.word	0x00000000
        /*0010*/ 	.short	0x0000
        /*0012*/ 	.short	0x0000
        /*0014*/ 	.byte	0x00, 0xf0, 0xc1, 0x09


	//----- nvinfo : EIATTR_SPARSE_MMA_MASK
	.align		4
.L_350:
        /*0018*/ 	.byte	0x03, 0x50
        /*001a*/ 	.short	0x0000


	//----- nvinfo : EIATTR_MAXREG_COUNT
	.align		4
        /*001c*/ 	.byte	0x03, 0x1b
        /*001e*/ 	.short	0x00ff


	//----- nvinfo : EIATTR_MERCURY_ISA_VERSION
	.align		4
        /*0020*/ 	.byte	0x03, 0x5f
        /*0022*/ 	.short	0x0101


	//----- nvinfo : EIATTR_EXIT_INSTR_OFFSETS
	.align		4
        /*0024*/ 	.byte	0x04, 0x1c
        /*0026*/ 	.short	(.L_352 - .L_351)


	//   ....[0]....
.L_351:
        /*0028*/ 	.word	0x00000010


	//----- nvinfo : EIATTR_MAX_THREADS
	.align		4
.L_352:
        /*002c*/ 	.byte	0x04, 0x05
        /*002e*/ 	.short	(.L_354 - .L_353)
.L_353:
        /*0030*/ 	.word	0x00000100
        /*0034*/ 	.word	0x00000001
        /*0038*/ 	.word	0x00000001


	//----- nvinfo : EIATTR_CBANK_PARAM_SIZE
	.align		4
.L_354:
        /*003c*/ 	.byte	0x03, 0x19
        /*003e*/ 	.short	0x0270


	//----- nvinfo : EIATTR_PARAM_CBANK
	.align		4
        /*0040*/ 	.byte	0x04, 0x0a
        /*0042*/ 	.short	(.L_356 - .L_355)
	.align		4
.L_355:
        /*0044*/ 	.word	index@(.nv.constant0._ZN7cutlass13device_kernelIN5flash19enable_sm80_to_sm89INS1_16FlashAttnBwdSm80INS1_25CollectiveMainloopBwdSm80ILi2ELi2EN4cute5tupleIJNS5_1CILi64EEENS7_ILi128EEES8_EEENS_10bfloat16_tEfNS_4arch4Sm80ELb0ELb0ELb0ELb0ELb1ELb0ELb0ELb0ELi2ELi2ELi4ELi2ELb1EEENS1_21CollectiveEpilogueBwdISA_SB_SD_Li256ELb0ELb0ELi2EEENS1_19SingleTileSchedulerILb0ELb0ELb0ELi128EEEEEEEEEvNT_6ParamsE)
        /*0048*/ 	.short	0x0210
        /*004a*/ 	.short	0x0270


	//----- nvinfo : EIATTR_SW_WAR
	.align		4
.L_356:
        /*004c*/ 	.byte	0x04, 0x36
        /*004e*/ 	.short	(.L_358 - .L_357)
.L_357:
        /*0050*/ 	.word	0x00000008
.L_358:


//--------------------- .nv.info._ZN7cutlass13device_kernelIN5flash19enable_sm80_to_sm89INS1_16FlashAttnBwdSm80INS1_25CollectiveMainloopBwdSm80ILi2ELi2EN4cute5tupleIJNS5_1CILi64EEENS7_ILi128EEES8_EEENS_10bfloat16_tEfNS_4arch4Sm80ELb0ELb0ELb0ELb0ELb0ELb0ELb0ELb0ELi2ELi2ELi4ELi2ELb1EEENS1_24CollectiveEpilogueBwdGQAISA_fSD_Li256ELb0ELb0EEENS1_19SingleTileSchedulerILb0ELb0ELb0ELi128EEEEEEEEEvNT_6ParamsE --------------------------
	.section	.nv.info._ZN7cutlass13device_kernelIN5flash19enable_sm80_to_sm89INS1_16FlashAttnBwdSm80INS1_25CollectiveMainloopBwdSm80ILi2ELi2EN4cute5tupleIJNS5_1CILi64EEENS7_ILi128EEES8_EEENS_10bfloat16_tEfNS_4arch4Sm80ELb0ELb0ELb0ELb0ELb0ELb0ELb0ELb0ELi2ELi2ELi4ELi2ELb1EEENS1_24CollectiveEpilogueBwdGQAISA_fSD_Li256ELb0ELb0EEENS1_19SingleTileSchedulerILb0ELb0ELb0ELi128EEEEEEEEEvNT_6ParamsE,"",@"SHT_CUDA_INFO"
	.sectionflags	@""
	.align	4


	//----- nvinfo : EIATTR_CUDA_API_VERSION
	.align		4
        /*0000*/ 	.byte	0x04, 0x37
        /*0002*/ 	.short	(.L_360 - .L_359)
.L_359:
        /*0004*/ 	.word	0x00000082


	//----- nvinfo : EIATTR_KPARAM_INFO
	.align		4
.L_360:
        /*0008*/ 	.byte	0x04, 0x17
        /*000a*/ 	.short	(.L_362 - .L_361)
.L_361:
        /*000c*/ 	.word	0x00000000
        /*0010*/ 	.short	0x0000
        /*0012*/ 	.short	0x0000
        /*0014*/ 	.byte	0x00, 0xf0, 0xe1, 0x09


	//----- nvinfo : EIATTR_SPARSE_MMA_MASK
	.align		4
.L_362:
        /*0018*/ 	.byte	0x03, 0x50
        /*001a*/ 	.short	0x0000


	//----- nvinfo : EIATTR_MAXREG_COUNT
	.align		4
        /*001c*/ 	.byte	0x03, 0x1b
        /*001e*/ 	.short	0x00ff


	//----- nvinfo : EIATTR_MERCURY_ISA_VERSION
	.align		4
        /*0020*/ 	.byte	0x03, 0x5f
        /*0022*/ 	.short	0x0101


	//----- nvinfo : EIATTR_EXIT_INSTR_OFFSETS
	.align		4
        /*0024*/ 	.byte	0x04, 0x1c
        /*0026*/ 	.short	(.L_364 - .L_363)


	//   ....[0]....
.L_363:
        /*0028*/ 	.word	0x00000010


	//----- nvinfo : EIATTR_MAX_THREADS
	.align		4
.L_364:
        /*002c*/ 	.byte	0x04, 0x05
        /*002e*/ 	.short	(.L_366 - .L_365)
.L_365:
        /*0030*/ 	.word	0x00000100
        /*0034*/ 	.word	0x00000001
        /*0038*/ 	.word	0x00000001


	//----- nvinfo : EIATTR_CBANK_PARAM_SIZE
	.align		4
.L_366:
        /*003c*/ 	.byte	0x03, 0x19
        /*003e*/ 	.short	0x0278


	//----- nvinfo : EIATTR_PARAM_CBANK
	.align		4
        /*0040*/ 	.byte	0x04, 0x0a
        /*0042*/ 	.short	(.L_368 - .L_367)
	.align		4
.L_367:
        /*0044*/ 	.word	index@(.nv.constant0._ZN7cutlass13device_kernelIN5flash19enable_sm80_to_sm89INS1_16FlashAttnBwdSm80INS1_25CollectiveMainloopBwdSm80ILi2ELi2EN4cute5tupleIJNS5_1CILi64EEENS7_ILi128EEES8_EEENS_10bfloat16_tEfNS_4arch4Sm80ELb0ELb0ELb0ELb0ELb0ELb0ELb0ELb0ELi2ELi2ELi4ELi2ELb1EEENS1_24CollectiveEpilogueBwdGQAISA_fSD_Li256ELb0ELb0EEENS1_19SingleTileSchedulerILb0ELb0ELb0ELi128EEEEEEEEEvNT_6ParamsE)
        /*0048*/ 	.short	0x0210
        /*004a*/ 	.short	0x0278


	//----- nvinfo : EIATTR_SW_WAR
	.align		4
.L_368:
        /*004c*/ 	.byte	0x04, 0x36
        /*004e*/ 	.short	(.L_370 - .L_369)
.L_369:
        /*0050*/ 	.word	0x00000008
.L_370:


//--------------------- .nv.info._ZN7cutlass13device_kernelIN5flash19enable_sm80_to_sm89INS1_16FlashAttnBwdSm80INS1_25CollectiveMainloopBwdSm80ILi2ELi2EN4cute5tupleIJNS5_1CILi64EEENS7_ILi128EEES8_EEENS_10bfloat16_tEfNS_4arch4Sm80ELb0ELb0ELb0ELb0ELb1ELb0ELb0ELb0ELi2ELi2ELi4ELi2ELb1EEENS1_24CollectiveEpilogueBwdGQAISA_fSD_Li256ELb0ELb1EEENS1_19SingleTileSchedulerILb0ELb0ELb0ELi128EEEEEEEEEvNT_6ParamsE --------------------------
	.section	.nv.info._ZN7cutlass13device_kernelIN5flash19enable_sm80_to_sm89INS1_16FlashAttnBwdSm80INS1_25CollectiveMainloopBwdSm80ILi2ELi2EN4cute5tupleIJNS5_1CILi64EEENS7_ILi128EEES8_EEENS_10bfloat16_tEfNS_4arch4Sm80ELb0ELb0ELb0ELb0ELb1ELb0ELb0ELb0ELi2ELi2ELi4ELi2ELb1EEENS1_24CollectiveEpilogueBwdGQAISA_fSD_Li256ELb0ELb1EEENS1_19SingleTileSchedulerILb0ELb0ELb0ELi128EEEEEEEEEvNT_6ParamsE,"",@"SHT_CUDA_INFO"
	.sectionflags	@""
	.align	4


	//----- nvinfo : EIATTR_CUDA_API_VERSION
	.align		4
        /*0000*/ 	.byte	0x04, 0x37
        /*0002*/ 	.short	(.L_372 - .L_371)
.L_371:
        /*0004*/ 	.word	0x00000082


	//----- nvinfo : EIATTR_KPARAM_INFO
	.align		4
.L_372:
        /*0008*/ 	.byte	0x04, 0x17
        /*000a*/ 	.short	(.L_374 - .L_373)
.L_373:
        /*000c*/ 	.word	0x00000000
        /*0010*/ 	.short	0x0000
        /*0012*/ 	.short	0x0000
        /*0014*/ 	.byte	0x00, 0xf0, 0xe1, 0x09


	//----- nvinfo : EIATTR_SPARSE_MMA_MASK
	.align		4
.L_374:
        /*0018*/ 	.byte	0x03, 0x50
        /*001a*/ 	.short	0x0000


	//----- nvinfo : EIATTR_MAXREG_COUNT
	.align		4
        /*001c*/ 	.byte	0x03, 0x1b
        /*001e*/ 	.short	0x00ff


	//----- nvinfo : EIATTR_MERCURY_ISA_VERSION
	.align		4
        /*0020*/ 	.byte	0x03, 0x5f
        /*0022*/ 	.short	0x0101


	//----- nvinfo : EIATTR_EXIT_INSTR_OFFSETS
	.align		4
        /*0024*/ 	.byte	0x04, 0x1c
        /*0026*/ 	.short	(.L_376 - .L_375)


	//   ....[0]....
.L_375:
        /*0028*/ 	.word	0x00000010


	//----- nvinfo : EIATTR_MAX_THREADS
	.align		4
.L_376:
        /*002c*/ 	.byte	0x04, 0x05
        /*002e*/ 	.short	(.L_378 - .L_377)
.L_377:
        /*0030*/ 	.word	0x00000100
        /*0034*/ 	.word	0x00000001
        /*0038*/ 	.word	0x00000001


	//----- nvinfo : EIATTR_CBANK_PARAM_SIZE
	.align		4
.L_378:
        /*003c*/ 	.byte	0x03, 0x19
        /*003e*/ 	.short	0x0278


	//----- nvinfo : EIATTR_PARAM_CBANK
	.align		4
        /*0040*/ 	.byte	0x04, 0x0a
        /*0042*/ 	.short	(.L_380 - .L_379)
	.align		4
.L_379:
        /*0044*/ 	.word	index@(.nv.constant0._ZN7cutlass13device_kernelIN5flash19enable_sm80_to_sm89INS1_16FlashAttnBwdSm80INS1_25CollectiveMainloopBwdSm80ILi2ELi2EN4cute5tupleIJNS5_1CILi64EEENS7_ILi128EEES8_EEENS_10bfloat16_tEfNS_4arch4Sm80ELb0ELb0ELb0ELb0ELb1ELb0ELb0ELb0ELi2ELi2ELi4ELi2ELb1EEENS1_24CollectiveEpilogueBwdGQAISA_fSD_Li256ELb0ELb1EEENS1_19SingleTileSchedulerILb0ELb0ELb0ELi128EEEEEEEEEvNT_6ParamsE)
        /*0048*/ 	.short	0x0210
        /*004a*/ 	.short	0x0278


	//----- nvinfo : EIATTR_SW_WAR
	.align		4
.L_380:
        /*004c*/ 	.byte	0x04, 0x36
        /*004e*/ 	.short	(.L_382 - .L_381)
.L_381:
        /*0050*/ 	.word	0x00000008
.L_382:


//--------------------- .nv.info._ZN7cutlass13device_kernelIN5flash19enable_sm80_to_sm89INS1_16FlashAttnBwdSm80INS1_25CollectiveMainloopBwdSm80ILi2ELi2EN4cute5tupleIJNS5_1CILi64EEENS7_ILi128EEES8_EEENS_10bfloat16_tEfNS_4arch4Sm80ELb0ELb0ELb0ELb1ELb0ELb0ELb0ELb0ELi2ELi2ELi4ELi2ELb1EEENS1_21CollectiveEpilogueBwdISA_SB_SD_Li256ELb1ELb0ELi2EEENS1_19SingleTileSchedulerILb1ELb0ELb0ELi128EEEEEEEEEvNT_6ParamsE --------------------------
	.section	.nv.info._ZN7cutlass13device_kernelIN5flash19enable_sm80_to_sm89INS1_16FlashAttnBwdSm80INS1_25CollectiveMainloopBwdSm80ILi2ELi2EN4cute5tupleIJNS5_1CILi64EEENS7_ILi128EEES8_EEENS_10bfloat16_tEfNS_4arch4Sm80ELb0ELb0ELb0ELb1ELb0ELb0ELb0ELb0ELi2ELi2ELi4ELi2ELb1EEENS1_21CollectiveEpilogueBwdISA_SB_SD_Li256ELb1ELb0ELi2EEENS1_19SingleTileSchedulerILb1ELb0ELb0ELi128EEEEEEEEEvNT_6ParamsE,"",@"SHT_CUDA_INFO"
	.sectionflags	@""
	.align	4


	//----- nvinfo : EIATTR_CUDA_API_VERSION
	.align		4
        /*0000*/ 	.byte	0x04, 0x37
        /*0002*/ 	.short	(.L_384 - .L_383)
.L_383:
        /*0004*/ 	.word	0x00000082


	//----- nvinfo : EIATTR_KPARAM_INFO
	.align		4
.L_384:
        /*0008*/ 	.byte	0x04, 0x17
        /*000a*/ 	.short	(.L_386 - .L_385)
.L_385:
        /*000c*/ 	.word	0x00000000
        /*0010*/ 	.short	0x0000
        /*0012*/ 	.short	0x0000
        /*0014*/ 	.byte	0x00, 0xf0, 0xc1, 0x09


	//----- nvinfo : EIATTR_SPARSE_MMA_MASK
	.align		4
.L_386:
        /*0018*/ 	.byte	0x03, 0x50
        /*001a*/ 	.short	0x0000


	//----- nvinfo : EIATTR_MAXREG_COUNT
	.align		4
        /*001c*/ 	.byte	0x03, 0x1b
        /*001e*/ 	.short	0x00ff


	//----- nvinfo : EIATTR_MERCURY_ISA_VERSION
	.align		4
        /*0020*/ 	.byte	0x03, 0x5f
        /*0022*/ 	.short	0x0101


	//----- nvinfo : EIATTR_EXIT_INSTR_OFFSETS
	.align		4
        /*0024*/ 	.byte	0x04, 0x1c
        /*0026*/ 	.short	(.L_388 - .L_387)


	//   ....[0]....
.L_387:
        /*0028*/ 	.word	0x00000010


	//----- nvinfo : EIATTR_MAX_THREADS
	.align		4
.L_388:
        /*002c*/ 	.byte	0x04, 0x05
        /*002e*/ 	.short	(.L_390 - .L_389)
.L_389:
        /*0030*/ 	.word	0x00000100
        /*0034*/ 	.word	0x00000001
        /*0038*/ 	.word	0x00000001


	//----- nvinfo : EIATTR_CBANK_PARAM_SIZE
	.align		4
.L_390:
        /*003c*/ 	.byte	0x03, 0x19
        /*003e*/ 	.short	0x0270


	//----- nvinfo : EIATTR_PARAM_CBANK
	.align		4
        /*0040*/ 	.byte	0x04, 0x0a
        /*0042*/ 	.short	(.L_392 - .L_391)
	.align		4
.L_391:
        /*0044*/ 	.word	index@(.nv.constant0._ZN7cutlass13device_kernelIN5flash19enable_sm80_to_sm89INS1_16FlashAttnBwdSm80INS1_25CollectiveMainloopBwdSm80ILi2ELi2EN4cute5tupleIJNS5_1CILi64EEENS7_ILi128EEES8_EEENS_10bfloat16_tEfNS_4arch4Sm80ELb0ELb0ELb0ELb1ELb0ELb0ELb0ELb0ELi2ELi2ELi4ELi2ELb1EEENS1_21CollectiveEpilogueBwdISA_SB_SD_Li256ELb1ELb0ELi2EEENS1_19SingleTileSchedulerILb1ELb0ELb0ELi128EEEEEEEEEvNT_6ParamsE)
        /*0048*/ 	.short	0x0210
        /*004a*/ 	.short	0x0270


	//----- nvinfo : EIATTR_SW_WAR
	.align		4
.L_392:
        /*004c*/ 	.byte	0x04, 0x36
        /*004e*/ 	.short	(.L_394 - .L_393)
.L_393:
        /*0050*/ 	.word	0x00000008
.L_394:


//--------------------- .nv.info._ZN7cutlass13device_kernelIN5flash19enable_sm80_to_sm89INS1_16FlashAttnBwdSm80INS1_25CollectiveMainloopBwdSm80ILi2ELi2EN4cute5tupleIJNS5_1CILi64EEENS7_ILi128EEES8_EEENS_10bfloat16_tEfNS_4arch4Sm80ELb0ELb0ELb0ELb1ELb1ELb0ELb0ELb0ELi2ELi2ELi4ELi2ELb1EEENS1_21CollectiveEpilogueBwdISA_SB_SD_Li256ELb1ELb0ELi2EEENS1_19SingleTileSchedulerILb1ELb0ELb0ELi128EEEEEEEEEvNT_6ParamsE --------------------------
	.section	.nv.info._ZN7cutlass13device_kernelIN5flash19enable_sm80_to_sm89INS1_16FlashAttnBwdSm80INS1_25CollectiveMainloopBwdSm80ILi2ELi2EN4cute5tupleIJNS5_1CILi64EEENS7_ILi128EEES8_EEENS_10bfloat16_tEfNS_4arch4Sm80ELb0ELb0ELb0ELb1ELb1ELb0ELb0ELb0ELi2ELi2ELi4ELi2ELb1EEENS1_21CollectiveEpilogueBwdISA_SB_SD_Li256ELb1ELb0ELi2EEENS1_19SingleTileSchedulerILb1ELb0ELb0ELi128EEEEEEEEEvNT_6ParamsE,"",@"SHT_CUDA_INFO"
	.sectionflags	@""
	.align	4


	//----- nvinfo : EIATTR_CUDA_API_VERSION
	.align		4
        /*0000*/ 	.byte	0x04, 0x37
        /*0002*/ 	.short	(.L_396 - .L_395)
.L_395:
        /*0004*/ 	.word	0x00000082


	//----- nvinfo : EIATTR_KPARAM_INFO
	.align		4
.L_396:
        /*0008*/ 	.byte	0x04, 0x17
        /*000a*/ 	.short	(.L_398 - .L_397)
.L_397:
        /*000c*/ 	.word	0x00000000
        /*0010*/ 	.short	0x0000
        /*0012*/ 	.short	0x0000
        /*0014*/ 	.byte	0x00, 0xf0, 0xc1, 0x09


	//----- nvinfo : EIATTR_SPARSE_MMA_MASK
	.align		4
.L_398:
        /*0018*/ 	.byte	0x03, 0x50
        /*001a*/ 	.short	0x0000


	//----- nvinfo : EIATTR_MAXREG_COUNT
	.align		4
        /*001c*/ 	.byte	0x03, 0x1b
        /*001e*/ 	.short	0x00ff


	//----- nvinfo : EIATTR_MERCURY_ISA_VERSION
	.align		4
        /*0020*/ 	.byte	0x03, 0x5f
        /*0022*/ 	.short	0x0101


	//----- nvinfo : EIATTR_EXIT_INSTR_OFFSETS
	.align		4
        /*0024*/ 	.byte	0x04, 0x1c
        /*0026*/ 	.short	(.L_400 - .L_399)


	//   ....[0]....
.L_399:
        /*0028*/ 	.word	0x00000010


	//----- nvinfo : EIATTR_MAX_THREADS
	.align		4
.L_400:
        /*002c*/ 	.byte	0x04, 0x05
        /*002e*/ 	.short	(.L_402 - .L_401)
.L_401:
        /*0030*/ 	.word	0x00000100
        /*0034*/ 	.word	0x00000001
        /*0038*/ 	.word	0x00000001


	//----- nvinfo : EIATTR_CBANK_PARAM_SIZE
	.align		4
.L_402:
        /*003c*/ 	.byte	0x03, 0x19
        /*003e*/ 	.short	0x0270


	//----- nvinfo : EIATTR_PARAM_CBANK
	.align		4
        /*0040*/ 	.byte	0x04, 0x0a
        /*0042*/ 	.short	(.L_404 - .L_403)
	.align		4
.L_403:
        /*0044*/ 	.word	index@(.nv.constant0._ZN7cutlass13device_kernelIN5flash19enable_sm80_to_sm89INS1_16FlashAttnBwdSm80INS1_25CollectiveMainloopBwdSm80ILi2ELi2EN4cute5tupleIJNS5_1CILi64EEENS7_ILi128EEES8_EEENS_10bfloat16_tEfNS_4arch4Sm80ELb0ELb0ELb0ELb1ELb1ELb0ELb0ELb0ELi2ELi2ELi4ELi2ELb1EEENS1_21CollectiveEpilogueBwdISA_SB_SD_Li256ELb1ELb0ELi2EEENS1_19SingleTileSchedulerILb1ELb0ELb0ELi128EEEEEEEEEvNT_6ParamsE)
        /*0048*/ 	.short	0x0210
        /*004a*/ 	.short	0x0270


	//----- nvinfo : EIATTR_SW_WAR
	.align		4
.L_404:
        /*004c*/ 	.byte	0x04, 0x36
        /*004e*/ 	.short	(.L_406 - .L_405)
.L_405:
        /*0050*/ 	.word	0x00000008
.L_406:


//--------------------- .nv.info._ZN7cutlass13device_kernelIN5flash19enable_sm80_to_sm89INS1_16FlashAttnBwdSm80INS1_25CollectiveMainloopBwdSm80ILi2ELi2EN4cute5tupleIJNS5_1CILi64EEENS7_ILi128EEES8_EEENS_10bfloat16_tEfNS_4arch4Sm80ELb0ELb0ELb0ELb1ELb0ELb0ELb0ELb0ELi2ELi2ELi4ELi2ELb1EEENS1_24CollectiveEpilogueBwdGQAISA_fSD_Li256ELb1ELb0EEENS1_19SingleTileSchedulerILb1ELb0ELb0ELi128EEEEEEEEEvNT_6ParamsE --------------------------
	.section	.nv.info._ZN7cutlass13device_kernelIN5flash19enable_sm80_to_sm89INS1_16FlashAttnBwdSm80INS1_25CollectiveMainloopBwdSm80ILi2ELi2EN4cute5tupleIJNS5_1CILi64EEENS7_ILi128EEES8_EEENS_10bfloat16_tEfNS_4arch4Sm80ELb0ELb0ELb0ELb1ELb0ELb0ELb0ELb0ELi2ELi2ELi4ELi2ELb1EEENS1_24CollectiveEpilogueBwdGQAISA_fSD_Li256ELb1ELb0EEENS1_19SingleTileSchedulerILb1ELb0ELb0ELi128EEEEEEEEEvNT_6ParamsE,"",@"SHT_CUDA_INFO"
	.sectionflags	@""
	.align	4


	//----- nvinfo : EIATTR_CUDA_API_VERSION
	.align		4
        /*0000*/ 	.byte	0x04, 0x37
        /*0002*/ 	.short	(.L_408 - .L_407)
.L_407:
        /*0004*/ 	.word	0x00000082


	//----- nvinfo : EIATTR_KPARAM_INFO
	.align		4
.L_408:
        /*0008*/ 	.byte	0x04, 0x17
        /*000a*/ 	.short	(.L_410 - .L_409)
.L_409:
        /*000c*/ 	.word	0x00000000
        /*0010*/ 	.short	0x0000
        /*0012*/ 	.short	0x0000
        /*0014*/ 	.byte	0x00, 0xf0, 0xe1, 0x09


	//----- nvinfo : EIATTR_SPARSE_MMA_MASK
	.align		4
.L_410:
        /*0018*/ 	.byte	0x03, 0x50
        /*001a*/ 	.short	0x0000


	//----- nvinfo : EIATTR_MAXREG_COUNT
	.align		4
        /*001c*/ 	.byte	0x03, 0x1b
        /*001e*/ 	.short	0x00ff


	//----- nvinfo : EIATTR_MERCURY_ISA_VERSION
	.align		4
        /*0020*/ 	.byte	0x03, 0x5f
        /*0022*/ 	.short	0x0101


	//----- nvinfo : EIATTR_EXIT_INSTR_OFFSETS
	.align		4
        /*0024*/ 	.byte	0x04, 0x1c
        /*0026*/ 	.short	(.L_412 - .L_411)


	//   ....[0]....
.L_411:
        /*0028*/ 	.word	0x00000010


	//----- nvinfo : EIATTR_MAX_THREADS
	.align		4
.L_412:
        /*002c*/ 	.byte	0x04, 0x05
        /*002e*/ 	.short	(.L_414 - .L_413)
.L_413:
        /*0030*/ 	.word	0x00000100
        /*0034*/ 	.word	0x00000001
        /*0038*/ 	.word	0x00000001


	//----- nvinfo : EIATTR_CBANK_PARAM_SIZE
	.align		4
.L_414:
        /*003c*/ 	.byte	0x03, 0x19
        /*003e*/ 	.short	0x0278


	//----- nvinfo : EIATTR_PARAM_CBANK
	.align		4
        /*0040*/ 	.byte	0x04, 0x0a
        /*0042*/ 	.short	(.L_416 - .L_415)
	.align		4
.L_415:
        /*0044*/ 	.word	index@(.nv.constant0._ZN7cutlass13device_kernelIN5flash19enable_sm80_to_sm89INS1_16FlashAttnBwdSm80INS1_25CollectiveMainloopBwdSm80ILi2ELi2EN4cute5tupleIJNS5_1CILi64EEENS7_ILi128EEES8_EEENS_10bfloat16_tEfNS_4arch4Sm80ELb0ELb0ELb0ELb1ELb0ELb0ELb0ELb0ELi2ELi2ELi4ELi2ELb1EEENS1_24CollectiveEpilogueBwdGQAISA_fSD_Li256ELb1ELb0EEENS1_19SingleTileSchedulerILb1ELb0ELb0ELi128EEEEEEEEEvNT_6ParamsE)
        /*0048*/ 	.short	0x0210
        /*004a*/ 	.short	0x0278


	//----- nvinfo : EIATTR_SW_WAR
	.align		4
.L_416:
        /*004c*/ 	.byte	0x04, 0x36
        /*004e*/ 	.short	(.L_418 - .L_417)
.L_417:
        /*0050*/ 	.word	0x00000008
.L_418:


//--------------------- .nv.info._ZN7cutlass13device_kernelIN5flash19enable_sm80_to_sm89INS1_16FlashAttnBwdSm80INS1_25CollectiveMainloopBwdSm80ILi2ELi2EN4cute5tupleIJNS5_1CILi64EEENS7_ILi128EEES8_EEENS_10bfloat16_tEfNS_4arch4Sm80ELb0ELb0ELb0ELb1ELb1ELb0ELb0ELb0ELi2ELi2ELi4ELi2ELb1EEENS1_24CollectiveEpilogueBwdGQAISA_fSD_Li256ELb1ELb1EEENS1_19SingleTileSchedulerILb1ELb0ELb0ELi128EEEEEEEEEvNT_6ParamsE --------------------------
	.section	.nv.info._ZN7cutlass13device_kernelIN5flash19enable_sm80_to_sm89INS1_16FlashAttnBwdSm80INS1_25CollectiveMainloopBwdSm80ILi2ELi2EN4cute5tupleIJNS5_1CILi64EEENS7_ILi128EEES8_EEENS_10bfloat16_tEfNS_4arch4Sm80ELb0ELb0ELb0ELb1ELb1ELb0ELb0ELb0ELi2ELi2ELi4ELi2ELb1EEENS1_24CollectiveEpilogueBwdGQAISA_fSD_Li256ELb1ELb1EEENS1_19SingleTileSchedulerILb1ELb0ELb0ELi128EEEEEEEEEvNT_6ParamsE,"",@"SHT_CUDA_INFO"
	.sectionflags	@""
	.align	4


	//----- nvinfo : EIATTR_CUDA_API_VERSION
	.align		4
        /*0000*/ 	.byte	0x04, 0x37
        /*0002*/ 	.short	(.L_420 - .L_419)
.L_419:
        /*0004*/ 	.word	0x00000082


	//----- nvinfo : EIATTR_KPARAM_INFO
	.align		4
.L_420:
        /*0008*/ 	.byte	0x04, 0x17
        /*000a*/ 	.short	(.L_422 - .L_421)
.L_421:
        /*000c*/ 	.word	0x00000000
        /*0010*/ 	.short	0x0000
        /*0012*/ 	.short	0x0000
        /*0014*/ 	.byte	0x00, 0xf0, 0xe1, 0x09


	//----- nvinfo : EIATTR_SPARSE_MMA_MASK
	.align		4
.L_422:
        /*0018*/ 	.byte	0x03, 0x50
        /*001a*/ 	.short	0x0000


	//----- nvinfo : EIATTR_MAXREG_COUNT
	.align		4
        /*001c*/ 	.byte	0x03, 0x1b
        /*001e*/ 	.short	0x00ff


	//----- nvinfo : EIATTR_MERCURY_ISA_VERSION
	.align		4
        /*0020*/ 	.byte	0x03, 0x5f
        /*0022*/ 	.short	0x0101


	//----- nvinfo : EIATTR_EXIT_INSTR_OFFSETS
	.align		4
        /*0024*/ 	.byte	0x04, 0x1c
        /*0026*/ 	.short	(.L_424 - .L_423)


	//   ....[0]....
.L_423:
        /*0028*/ 	.word	0x00000010


	//----- nvinfo : EIATTR_MAX_THREADS
	.align		4
.L_424:
        /*002c*/ 	.byte	0x04, 0x05
        /*002e*/ 	.short	(.L_426 - .L_425)
.L_425:
        /*0030*/ 	.word	0x00000100
        /*0034*/ 	.word	0x00000001
        /*0038*/ 	.word	0x00000001


	//----- nvinfo : EIATTR_CBANK_PARAM_SIZE
	.align		4
.L_426:
        /*003c*/ 	.byte	0x03, 0x19
        /*003e*/ 	.short	0x0278


	//----- nvinfo : EIATTR_PARAM_CBANK
	.align		4
        /*0040*/ 	.byte	0x04, 0x0a
        /*0042*/ 	.short	(.L_428 - .L_427)
	.align		4
.L_427:
        /*0044*/ 	.word	index@(.nv.constant0._ZN7cutlass13device_kernelIN5flash19enable_sm80_to_sm89INS1_16FlashAttnBwdSm80INS1_25CollectiveMainloopBwdSm80ILi2ELi2EN4cute5tupleIJNS5_1CILi64EEENS7_ILi128EEES8_EEENS_10bfloat16_tEfNS_4arch4Sm80ELb0ELb0ELb0ELb1ELb1ELb0ELb0ELb0ELi2ELi2ELi4ELi2ELb1EEENS1_24CollectiveEpilogueBwdGQAISA_fSD_Li256ELb1ELb1EEENS1_19SingleTileSchedulerILb1ELb0ELb0ELi128EEEEEEEEEvNT_6ParamsE)
        /*0048*/ 	.short	0x0210
        /*004a*/ 	.short	0x0278


	//----- nvinfo : EIATTR_SW_WAR
	.align		4
.L_428:
        /*004c*/ 	.byte	0x04, 0x36
        /*004e*/ 	.short	(.L_430 - .L_429)
.L_429:
        /*0050*/ 	.word	0x00000008
.L_430:


//--------------------- .nv.info._ZN7cutlass13device_kernelIN5flash19enable_sm80_to_sm89INS1_16FlashAttnBwdSm80INS1_25CollectiveMainloopBwdSm80ILi2ELi2EN4cute5tupleIJNS5_1CILi64EEENS7_ILi128EEES8_EEENS_10bfloat16_tEfNS_4arch4Sm80ELb0ELb1ELb0ELb0ELb0ELb0ELb0ELb0ELi2ELi2ELi4ELi2ELb1EEENS1_21CollectiveEpilogueBwdISA_SB_SD_Li256ELb0ELb0ELi2EEENS1_19SingleTileSchedulerILb0ELb0ELb0ELi128EEEEEEEEEvNT_6ParamsE --------------------------
	.section	.nv.info._ZN7cutlass13device_kernelIN5flash19enable_sm80_to_sm89INS1_16FlashAttnBwdSm80INS1_25CollectiveMainloopBwdSm80ILi2ELi2EN4cute5tupleIJNS5_1CILi64EEENS7_ILi128EEES8_EEENS_10bfloat16_tEfNS_4arch4Sm80ELb0ELb1ELb0ELb0ELb0ELb0ELb0ELb0ELi2ELi2ELi4ELi2ELb1EEENS1_21CollectiveEpilogueBwdISA_SB_SD_Li256ELb0ELb0ELi2EEENS1_19SingleTileSchedulerILb0ELb0ELb0ELi128EEEEEEEEEvNT_6ParamsE,"",@"SHT_CUDA_INFO"
	.sectionflags	@""
	.align	4


	//----- nvinfo : EIATTR_CUDA_API_VERSION
	.align		4
        /*0000*/ 	.byte	0x04, 0x37
        /*0002*/ 	.short	(.L_432 - .L_431)
.L_431:
        /*0004*/ 	.word	0x00000082


	//----- nvinfo : EIATTR_KPARAM_INFO
	.align		4
.L_432:
        /*0008*/ 	.byte	0x04, 0x17
        /*000a*/ 	.short	(.L_434 - .L_433)
.L_433:
        /*000c*/ 	.word	0x00000000
        /*0010*/ 	.short	0x0000
        /*0012*/ 	.short	0x0000
        /*0014*/ 	.byte	0x00, 0xf0, 0xc1, 0x09


	//----- nvinfo : EIATTR_SPARSE_MMA_MASK
	.align		4
.L_434:
        /*0018*/ 	.byte	0x03, 0x50
        /*001a*/ 	.short	0x0000


	//----- nvinfo : EIATTR_MAXREG_COUNT
	.align		4
        /*001c*/ 	.byte	0x03, 0x1b
        /*001e*/ 	.short	0x00ff


	//----- nvinfo : EIATTR_MERCURY_ISA_VERSION
	.align		4
        /*0020*/ 	.byte	0x03, 0x5f
        /*0022*/ 	.short	0x0101


	//----- nvinfo : EIATTR_EXIT_INSTR_OFFSETS
	.align		4
        /*0024*/ 	.byte	0x04, 0x1c
        /*0026*/ 	.short	(.L_436 - .L_435)


	//   ....[0]....
.L_435:
        /*0028*/ 	.word	0x00000010


	//----- nvinfo : EIATTR_MAX_THREADS
	.align		4
.L_436:
        /*002c*/ 	.byte	0x04, 0x05
        /*002e*/ 	.short	(.L_438 - .L_437)
.L_437:
        /*0030*/ 	.word	0x00000100
        /*0034*/ 	.word	0x00000001
        /*0038*/ 	.word	0x00000001


	//----- nvinfo : EIATTR_CBANK_PARAM_SIZE
	.align		4
.L_438:
        /*003c*/ 	.byte	0x03, 0x19
        /*003e*/ 	.short	0x0270


	//----- nvinfo : EIATTR_PARAM_CBANK
	.align		4
        /*0040*/ 	.byte	0x04, 0x0a
        /*0042*/ 	.short	(.L_440 - .L_439)
	.align		4
.L_439:
        /*0044*/ 	.word	index@(.nv.constant0._ZN7cutlass13device_kernelIN5flash19enable_sm80_to_sm89INS1_16FlashAttnBwdSm80INS1_25CollectiveMainloopBwdSm80ILi2ELi2EN4cute5tupleIJNS5_1CILi64EEENS7_ILi128EEES8_EEENS_10bfloat16_tEfNS_4arch4Sm80ELb0ELb1ELb0ELb0ELb0ELb0ELb0ELb0ELi2ELi2ELi4ELi2ELb1EEENS1_21CollectiveEpilogueBwdISA_SB_SD_Li256ELb0ELb0ELi2EEENS1_19SingleTileSchedulerILb0ELb0ELb0ELi128EEEEEEEEEvNT_6ParamsE)
        /*0048*/ 	.short	0x0210
        /*004a*/ 	.short	0x0270


	//----- nvinfo : EIATTR_SW_WAR
	.align		4
.L_440:
        /*004c*/ 	.byte	0x04, 0x36
        /*004e*/ 	.short	(.L_442 - .L_441)
.L_441:
        /*0050*/ 	.word	0x00000008
.L_442:


//--------------------- .nv.info._ZN7cutlass13device_kernelIN5flash19enable_sm80_to_sm89INS1_16FlashAttnBwdSm80INS1_25CollectiveMainloopBwdSm80ILi2ELi2EN4cute5tupleIJNS5_1CILi64EEENS7_ILi128EEES8_EEENS_10bfloat16_tEfNS_4arch4Sm80ELb0ELb1ELb0ELb0ELb1ELb0ELb0ELb0ELi2ELi2ELi4ELi2ELb1EEENS1_21CollectiveEpilogueBwdISA_SB_SD_Li256ELb0ELb0ELi2EEENS1_19SingleTileSchedulerILb0ELb0ELb0ELi128EEEEEEEEEvNT_6ParamsE --------------------------
	.section	.nv.info._ZN7cutlass13device_kernelIN5flash19enable_sm80_to_sm89INS1_16FlashAttnBwdSm80INS1_25CollectiveMainloopBwdSm80ILi2ELi2EN4cute5tupleIJNS5_1CILi64EEENS7_ILi128EEES8_EEENS_10bfloat16_tEfNS_4arch4Sm80ELb0ELb1ELb0ELb0ELb1ELb0ELb0ELb0ELi2ELi2ELi4ELi2ELb1EEENS1_21CollectiveEpilogueBwdISA_SB_SD_Li256ELb0ELb0ELi2EEENS1_19SingleTileSchedulerILb0ELb0ELb0ELi128EEEEEEEEEvNT_6ParamsE,"",@"SHT_CUDA_INFO"
	.sectionflags	@""
	.align	4


	//----- nvinfo : EIATTR_CUDA_API_VERSION
	.align		4
        /*0000*/ 	.byte	0x04, 0x37
        /*0002*/ 	.short	(.L_444 - .L_443)
.L_443:
        /*0004*/ 	.word	0x00000082


	//----- nvinfo : EIATTR_KPARAM_INFO
	.align		4
.L_444:
        /*0008*/ 	.byte	0x04, 0x17
        /*000a*/ 	.short	(.L_446 - .L_445)
.L_445:
        /*000c*/ 	.word	0x00000000
        /*0010*/ 	.short	0x0000
        /*0012*/ 	.short	0x0000
        /*0014*/ 	.byte	0x00, 0xf0, 0xc1, 0x09


	//----- nvinfo : EIATTR_SPARSE_MMA_MASK
	.align		4
.L_446:
        /*0018*/ 	.byte	0x03, 0x50
        /*001a*/ 	.short	0x0000


	//----- nvinfo : EIATTR_MAXREG_COUNT
	.align		4
        /*001c*/ 	.byte	0x03, 0x1b
        /*001e*/ 	.short	0x00ff


	//----- nvinfo : EIATTR_MERCURY_ISA_VERSION
	.align		4
        /*0020*/ 	.byte	0x03, 0x5f
        /*0022*/ 	.short	0x0101


	//----- nvinfo : EIATTR_EXIT_INSTR_OFFSETS
	.align		4
        /*0024*/ 	.byte	0x04, 0x1c
        /*0026*/ 	.short	(.L_448 - .L_447)


	//   ....[0]....
.L_447:
        /*0028*/ 	.word	0x00000010


	//----- nvinfo : EIATTR_MAX_THREADS
	.align		4
.L_448:
        /*002c*/ 	.byte	0x04, 0x05
        /*002e*/ 	.short	(.L_450 - .L_449)
.L_449:
        /*0030*/ 	.word	0x00000100
        /*0034*/ 	.word	0x00000001
        /*0038*/ 	.word	0x00000001


	//----- nvinfo : EIATTR_CBANK_PARAM_SIZE
	.align		4
.L_450:
        /*003c*/ 	.byte	0x03, 0x19
        /*003e*/ 	.short	0x0270


	//----- nvinfo : EIATTR_PARAM_CBANK
	.align		4
        /*0040*/ 	.byte	0x04, 0x0a
        /*0042*/ 	.short	(.L_452 - .L_451)
	.align		4
.L_451:
        /*0044*/ 	.word	index@(.nv.constant0._ZN7cutlass13device_kernelIN5flash19enable_sm80_to_sm89INS1_16FlashAttnBwdSm80INS1_25CollectiveMainloopBwdSm80ILi2ELi2EN4cute5tupleIJNS5_1CILi64EEENS7_ILi128EEES8_EEENS_10bfloat16_tEfNS_4arch4Sm80ELb0ELb1ELb0ELb0ELb1ELb0ELb0ELb0ELi2ELi2ELi4ELi2ELb1EEENS1_21CollectiveEpilogueBwdISA_SB_SD_Li256ELb0ELb0ELi2EEENS1_19SingleTileSchedulerILb0ELb0ELb0ELi128EEEEEEEEEvNT_6ParamsE)
        /*0048*/ 	.short	0x0210
        /*004a*/ 	.short	0x0270


	//----- nvinfo : EIATTR_SW_WAR
	.align		4
.L_452:
        /*004c*/ 	.byte	0x04, 0x36
        /*004e*/ 	.short	(.L_454 - .L_453)
.L_453:
        /*0050*/ 	.word	0x00000008
.L_454:


//--------------------- .nv.info._ZN7cutlass13device_kernelIN5flash19enable_sm80_to_sm89INS1_16FlashAttnBwdSm80INS1_25CollectiveMainloopBwdSm80ILi2ELi2EN4cute5tupleIJNS5_1CILi64EEENS7_ILi128EEES8_EEENS_10bfloat16_tEfNS_4arch4Sm80ELb0ELb1ELb0ELb0ELb0ELb0ELb0ELb0ELi2ELi2ELi4ELi2ELb1EEENS1_24CollectiveEpilogueBwdGQAISA_fSD_Li256ELb0ELb0EEENS1_19SingleTileSchedulerILb0ELb0ELb0ELi128EEEEEEEEEvNT_6ParamsE --------------------------
	.section	.nv.info._ZN7cutlass13device_kernelIN5flash19enable_sm80_to_sm89INS1_16FlashAttnBwdSm80INS1_25CollectiveMainloopBwdSm80ILi2ELi2EN4cute5tupleIJNS5_1CILi64EEENS7_ILi128EEES8_EEENS_10bfloat16_tEfNS_4arch4Sm80ELb0ELb1ELb0ELb0ELb0ELb0ELb0ELb0ELi2ELi2ELi4ELi2ELb1EEENS1_24CollectiveEpilogueBwdGQAISA_fSD_Li256ELb0ELb0EEENS1_19SingleTileSchedulerILb0ELb0ELb0ELi128EEEEEEEEEvNT_6ParamsE,"",@"SHT_CUDA_INFO"
	.sectionflags	@""
	.align	4


	//----- nvinfo : EIATTR_CUDA_API_VERSION
	.align		4
        /*0000*/ 	.byte	0x04, 0x37
        /*0002*/ 	.short	(.L_456 - .L_455)
.L_455:
        /*0004*/ 	.word	0x00000082


	//----- nvinfo : EIATTR_KPARAM_INFO
	.align		4
.L_456:
        /*0008*/ 	.byte	0x04, 0x17
        /*000a*/ 	.short	(.L_458 - .L_457)
.L_457:
        /*000c*/ 	.word	0x00000000
        /*0010*/ 	.short	0x0000
        /*0012*/ 	.short	0x0000
        /*0014*/ 	.byte	0x00, 0xf0, 0xe1, 0x09


	//----- nvinfo : EIATTR_SPARSE_MMA_MASK
	.align		4
.L_458:
        /*0018*/ 	.byte	0x03, 0x50
        /*001a*/ 	.short	0x0000


	//----- nvinfo : EIATTR_MAXREG_COUNT
	.align		4
        /*001c*/ 	.byte	0x03, 0x1b
        /*001e*/ 	.short	0x00ff


	//----- nvinfo : EIATTR_MERCURY_ISA_VERSION
	.align		4
        /*0020*/ 	.byte	0x03, 0x5f
        /*0022*/ 	.short	0x0101


	//----- nvinfo : EIATTR_EXIT_INSTR_OFFSETS
	.align		4
        /*0024*/ 	.byte	0x04, 0x1c
        /*0026*/ 	.short	(.L_460 - .L_459)


	//   ....[0]....
.L_459:
        /*0028*/ 	.word	0x00000010


	//----- nvinfo : EIATTR_MAX_THREADS
	.align		4
.L_460:
        /*002c*/ 	.byte	0x04, 0x05
        /*002e*/ 	.short	(.L_462 - .L_461)
.L_461:
        /*0030*/ 	.word	0x00000100
        /*0034*/ 	.word	0x00000001
        /*0038*/ 	.word	0x00000001


	//----- nvinfo : EIATTR_CBANK_PARAM_SIZE
	.align		4
.L_462:
        /*003c*/ 	.byte	0x03, 0x19
        /*003e*/ 	.short	0x0278


	//----- nvinfo : EIATTR_PARAM_CBANK
	.align		4
        /*0040*/ 	.byte	0x04, 0x0a
        /*0042*/ 	.short	(.L_464 - .L_463)
	.align		4
.L_463:
        /*0044*/ 	.word	index@(.nv.constant0._ZN7cutlass13device_kernelIN5flash19enable_sm80_to_sm89INS1_16FlashAttnBwdSm80INS1_25CollectiveMainloopBwdSm80ILi2ELi2EN4cute5tupleIJNS5_1CILi64EEENS7_ILi128EEES8_EEENS_10bfloat16_tEfNS_4arch4Sm80ELb0ELb1ELb0ELb0ELb0ELb0ELb0ELb0ELi2ELi2ELi4ELi2ELb1EEENS1_24CollectiveEpilogueBwdGQAISA_fSD_Li256ELb0ELb0EEENS1_19SingleTileSchedulerILb0ELb0ELb0ELi128EEEEEEEEEvNT_6ParamsE)
        /*0048*/ 	.short	0x0210
        /*004a*/ 	.short	0x0278


	//----- nvinfo : EIATTR_SW_WAR
	.align		4
.L_464:
        /*004c*/ 	.byte	0x04, 0x36
        /*004e*/ 	.short	(.L_466 - .L_465)
.L_465:
        /*0050*/ 	.word	0x00000008
.L_466:


//--------------------- .nv.info._ZN7cutlass13device_kernelIN5flash19enable_sm80_to_sm89INS1_16FlashAttnBwdSm80INS1_25CollectiveMainloopBwdSm80ILi2ELi2EN4cute5tupleIJNS5_1CILi64EEENS7_ILi128EEES8_EEENS_10bfloat16_tEfNS_4arch4Sm80ELb0ELb1ELb0ELb0ELb1ELb0ELb0ELb0ELi2ELi2ELi4ELi2ELb1EEENS1_24CollectiveEpilogueBwdGQAISA_fSD_Li256ELb0ELb1EEENS1_19SingleTileSchedulerILb0ELb0ELb0ELi128EEEEEEEEEvNT_6ParamsE --------------------------
	.section	.nv.info._ZN7cutlass13device_kernelIN5flash19enable_sm80_to_sm89INS1_16FlashAttnBwdSm80INS1_25CollectiveMainloopBwdSm80ILi2ELi2EN4cute5tupleIJNS5_1CILi64EEENS7_ILi128EEES8_EEENS_10bfloat16_tEfNS_4arch4Sm80ELb0ELb1ELb0ELb0ELb1ELb0ELb0ELb0ELi2ELi2ELi4ELi2ELb1EEENS1_24CollectiveEpilogueBwdGQAISA_fSD_Li256ELb0ELb1EEENS1_19SingleTileSchedulerILb0ELb0ELb0ELi128EEEEEEEEEvNT_6ParamsE,"",@"SHT_CUDA_INFO"
	.sectionflags	@""
	.align	4


	//----- nvinfo : EIATTR_CUDA_API_VERSION
	.align		4
        /*0000*/ 	.byte	0x04, 0x37
        /*0002*/ 	.short	(.L_468 - .L_467)
.L_467:
        /*0004*/ 	.word	0x00000082


	//----- nvinfo : EIATTR_KPARAM_INFO
	.align		4
.L_468:
        /*0008*/ 	.byte	0x04, 0x17
        /*000a*/ 	.short	(.L_470 - .L_469)
.L_469:
        /*000c*/ 	.word	0x00000000
        /*0010*/ 	.short	0x0000
        /*0012*/ 	.short	0x0000
        /*0014*/ 	.byte	0x00, 0xf0, 0xe1, 0x09


	//----- nvinfo : EIATTR_SPARSE_MMA_MASK
	.align		4
.L_470:
        /*0018*/ 	.byte	0x03, 0x50
        /*001a*/ 	.short	0x0000


	//----- nvinfo : EIATTR_MAXREG_COUNT
	.align		4
        /*001c*/ 	.byte	0x03, 0x1b
        /*001e*/ 	.short	0x00ff


	//----- nvinfo : EIATTR_MERCURY_ISA_VERSION
	.align		4
        /*0020*/ 	.byte	0x03, 0x5f
        /*0022*/ 	.short	0x0101


	//----- nvinfo : EIATTR_EXIT_INSTR_OFFSETS
	.align		4
        /*0024*/ 	.byte	0x04, 0x1c
        /*0026*/ 	.short	(.L_472 - .L_471)


	//   ....[0]....
.L_471:
        /*0028*/ 	.word	0x00000010


	//----- nvinfo : EIATTR_MAX_THREADS
	.align		4
.L_472:
        /*002c*/ 	.byte	0x04, 0x05
        /*002e*/ 	.short	(.L_474 - .L_473)
.L_473:
        /*0030*/ 	.word	0x00000100
        /*0034*/ 	.word	0x00000001
        /*0038*/ 	.word	0x00000001


	//----- nvinfo : EIATTR_CBANK_PARAM_SIZE
	.align		4
.L_474:
        /*003c*/ 	.byte	0x03, 0x19
        /*003e*/ 	.short	0x0278


	//----- nvinfo : EIATTR_PARAM_CBANK
	.align		4
        /*0040*/ 	.byte	0x04, 0x0a
        /*0042*/ 	.short	(.L_476 - .L_475)
	.align		4
.L_475:
        /*0044*/ 	.word	index@(.nv.constant0._ZN7cutlass13device_kernelIN5flash19enable_sm80_to_sm89INS1_16FlashAttnBwdSm80INS1_25CollectiveMainloopBwdSm80ILi2ELi2EN4cute5tupleIJNS5_1CILi64EEENS7_ILi128EEES8_EEENS_10bfloat16_tEfNS_4arch4Sm80ELb0ELb1ELb0ELb0ELb1ELb0ELb0ELb0ELi2ELi2ELi4ELi2ELb1EEENS1_24CollectiveEpilogueBwdGQAISA_fSD_Li256ELb0ELb1EEENS1_19SingleTileSchedulerILb0ELb0ELb0ELi128EEEEEEEEEvNT_6ParamsE)
        /*0048*/ 	.short	0x0210
        /*004a*/ 	.short	0x0278


	//----- nvinfo : EIATTR_SW_WAR
	.align		4
.L_476:
        /*004c*/ 	.byte	0x04, 0x36
        /*004e*/ 	.short	(.L_478 - .L_477)
.L_477:
        /*0050*/ 	.word	0x00000008
.L_478:


//--------------------- .nv.info._ZN7cutlass13device_kernelIN5flash19enable_sm80_to_sm89INS1_16FlashAttnBwdSm80INS1_25CollectiveMainloopBwdSm80ILi2ELi2EN4cute5tupleIJNS5_1CILi64EEENS7_ILi128EEES8_EEENS_10bfloat16_tEfNS_4arch4Sm80ELb0ELb1ELb0ELb1ELb0ELb0ELb0ELb0ELi2ELi2ELi4ELi2ELb1EEENS1_21CollectiveEpilogueBwdISA_SB_SD_Li256ELb1ELb0ELi2EEENS1_19SingleTileSchedulerILb1ELb0ELb0ELi128EEEEEEEEEvNT_6ParamsE --------------------------
	.section	.nv.info._ZN7cutlass13device_kernelIN5flash19enable_sm80_to_sm89INS1_16FlashAttnBwdSm80INS1_25CollectiveMainloopBwdSm80ILi2ELi2EN4cute5tupleIJNS5_1CILi64EEENS7_ILi128EEES8_EEENS_10bfloat16_tEfNS_4arch4Sm80ELb0ELb1ELb0ELb1ELb0ELb0ELb0ELb0ELi2ELi2ELi4ELi2ELb1EEENS1_21CollectiveEpilogueBwdISA_SB_SD_Li256ELb1ELb0ELi2EEENS1_19SingleTileSchedulerILb1ELb0ELb0ELi128EEEEEEEEEvNT_6ParamsE,"",@"SHT_CUDA_INFO"
	.sectionflags	@""
	.align	4


	//----- nvinfo : EIATTR_CUDA_API_VERSION
	.align		4
        /*0000*/ 	.byte	0x04, 0x37
        /*0002*/ 	.short	(.L_480 - .L_479)
.L_479:
        /*0004*/ 	.word	0x00000082


	//----- nvinfo : EIATTR_KPARAM_INFO
	.align		4
.L_480:
        /*0008*/ 	.byte	0x04, 0x17
        /*000a*/ 	.short	(.L_482 - .L_481)
.L_481:
        /*000c*/ 	.word	0x00000000
        /*0010*/ 	.short	0x0000
        /*0012*/ 	.short	0x0000
        /*0014*/ 	.byte	0x00, 0xf0, 0xc1, 0x09


	//----- nvinfo : EIATTR_SPARSE_MMA_MASK
	.align		4
.L_482:
        /*0018*/ 	.byte	0x03, 0x50
        /*001a*/ 	.short	0x0000


	//----- nvinfo : EIATTR_MAXREG_COUNT
	.align		4
        /*001c*/ 	.byte	0x03, 0x1b
        /*001e*/ 	.short	0x00ff


	//----- nvinfo : EIATTR_MERCURY_ISA_VERSION
	.align		4
        /*0020*/ 	.byte	0x03, 0x5f
        /*0022*/ 	.short	0x0101


	//----- nvinfo : EIATTR_EXIT_INSTR_OFFSETS
	.align		4
        /*0024*/ 	.byte	0x04, 0x1c
        /*0026*/ 	.short	(.L_484 - .L_483)


	//   ....[0]....
.L_483:
        /*0028*/ 	.word	0x00000010


	//----- nvinfo : EIATTR_MAX_THREADS
	.align		4
.L_484:
        /*002c*/ 	.byte	0x04, 0x05
        /*002e*/ 	.short	(.L_486 - .L_485)
.L_485:
        /*0030*/ 	.word	0x00000100
        /*0034*/ 	.word	0x00000001
        /*0038*/ 	.word	0x00000001


	//----- nvinfo : EIATTR_CBANK_PARAM_SIZE
	.align		4
.L_486:
        /*003c*/ 	.byte	0x03, 0x19
        /*003e*/ 	.short	0x0270


	//----- nvinfo : EIATTR_PARAM_CBANK
	.align		4
        /*0040*/ 	.byte	0x04, 0x0a
        /*0042*/ 	.short	(.L_488 - .L_487)
	.align		4
.L_487:
        /*0044*/ 	.word	index@(.nv.constant0._ZN7cutlass13device_kernelIN5flash19enable_sm80_to_sm89INS1_16FlashAttnBwdSm80INS1_25CollectiveMainloopBwdSm80ILi2ELi2EN4cute5tupleIJNS5_1CILi64EEENS7_ILi128EEES8_EEENS_10bfloat16_tEfNS_4arch4Sm80ELb0ELb1ELb0ELb1ELb0ELb0ELb0ELb0ELi2ELi2ELi4ELi2ELb1EEENS1_21CollectiveEpilogueBwdISA_SB_SD_Li256ELb1ELb0ELi2EEENS1_19SingleTileSchedulerILb1ELb0ELb0ELi128EEEEEEEEEvNT_6ParamsE)
        /*0048*/ 	.short	0x0210
        /*004a*/ 	.short	0x0270


	//----- nvinfo : EIATTR_SW_WAR
	.align		4
.L_488:
        /*004c*/ 	.byte	0x04, 0x36
        /*004e*/ 	.short	(.L_490 - .L_489)
.L_489:
        /*0050*/ 	.word	0x00000008
.L_490:


//--------------------- .nv.info._ZN7cutlass13device_kernelIN5flash19enable_sm80_to_sm89INS1_16FlashAttnBwdSm80INS1_25CollectiveMainloopBwdSm80ILi2ELi2EN4cute5tupleIJNS5_1CILi64EEENS7_ILi128EEES8_EEENS_10bfloat16_tEfNS_4arch4Sm80ELb0ELb1ELb0ELb1ELb1ELb0ELb0ELb0ELi2ELi2ELi4ELi2ELb1EEENS1_21CollectiveEpilogueBwdISA_SB_SD_Li256ELb1ELb0ELi2EEENS1_19SingleTileSchedulerILb1ELb0ELb0ELi128EEEEEEEEEvNT_6ParamsE --------------------------
	.section	.nv.info._ZN7cutlass13device_kernelIN5flash19enable_sm80_to_sm89INS1_16FlashAttnBwdSm80INS1_25CollectiveMainloopBwdSm80ILi2ELi2EN4cute5tupleIJNS5_1CILi64EEENS7_ILi128EEES8_EEENS_10bfloat16_tEfNS_4arch4Sm80ELb0ELb1ELb0ELb1ELb1ELb0ELb0ELb0ELi2ELi2ELi4ELi2ELb1EEENS1_21CollectiveEpilogueBwdISA_SB_SD_Li256ELb1ELb0ELi2EEENS1_19SingleTileSchedulerILb1ELb0ELb0ELi128EEEEEEEEEvNT_6ParamsE,"",@"SHT_CUDA_INFO"
	.sectionflags	@""
	.align	4


	//----- nvinfo : EIATTR_CUDA_API_VERSION
	.align		4
        /*0000*/ 	.byte	0x04, 0x37
        /*0002*/ 	.short	(.L_492 - .L_491)
.L_491:
        /*0004*/ 	.word	0x00000082


	//----- nvinfo : EIATTR_KPARAM_INFO
	.align		4
.L_492:
        /*0008*/ 	.byte	0x04, 0x17
        /*000a*/ 	.short	(.L_494 - .L_493)
.L_493:
        /*000c*/ 	.word	0x00000000
        /*0010*/ 	.short	0x0000
        /*0012*/ 	.short	0x0000
        /*0014*/ 	.byte	0x00, 0xf0, 0xc1, 0x09


	//----- nvinfo : EIATTR_SPARSE_MMA_MASK
	.align		4
.L_494:
        /*0018*/ 	.byte	0x03, 0x50
        /*001a*/ 	.short	0x0000


	//----- nvinfo : EIATTR_MAXREG_COUNT
	.align		4
        /*001c*/ 	.byte	0x03, 0x1b
        /*001e*/ 	.short	0x00ff


	//----- nvinfo : EIATTR_MERCURY_ISA_VERSION
	.align		4
        /*0020*/ 	.byte	0x03, 0x5f
        /*0022*/ 	.short	0x0101


	//----- nvinfo : EIATTR_EXIT_INSTR_OFFSETS
	.align		4
        /*0024*/ 	.byte	0x04, 0x1c
        /*0026*/ 	.short	(.L_496 - .L_495)


	//   ....[0]....
.L_495:
        /*0028*/ 	.word	0x00000010


	//----- nvinfo : EIATTR_MAX_THREADS
	.align		4
.L_496:
        /*002c*/ 	.byte	0x04, 0x05
        /*002e*/ 	.short	(.L_498 - .L_497)
.L_497:
        /*0030*/ 	.word	0x00000100
        /*0034*/ 	.word	0x00000001
        /*0038*/ 	.word	0x00000001


	//----- nvinfo : EIATTR_CBANK_PARAM_SIZE
	.align		4
.L_498:
        /*003c*/ 	.byte	0x03, 0x19
        /*003e*/ 	.short	0x0270


	//----- nvinfo : EIATTR_PARAM_CBANK
	.align		4
        /*0040*/ 	.byte	0x04, 0x0a
        /*0042*/ 	.short	(.L_500 - .L_499)
	.align		4
.L_499:
        /*0044*/ 	.word	index@(.nv.constant0._ZN7cutlass13device_kernelIN5flash19enable_sm80_to_sm89INS1_16FlashAttnBwdSm80INS1_25CollectiveMainloopBwdSm80ILi2ELi2EN4cute5tupleIJNS5_1CILi64EEENS7_ILi128EEES8_EEENS_10bfloat16_tEfNS_4arch4Sm80ELb0ELb1ELb0ELb1ELb1ELb0ELb0ELb0ELi2ELi2ELi4ELi2ELb1EEENS1_21CollectiveEpilogueBwdISA_SB_SD_Li256ELb1ELb0ELi2EEENS1_19SingleTileSchedulerILb1ELb0ELb0ELi128EEEEEEEEEvNT_6ParamsE)
        /*0048*/ 	.short	0x0210
        /*004a*/ 	.short	0x0270


	//----- nvinfo : EIATTR_SW_WAR
	.align		4
.L_500:
        /*004c*/ 	.byte	0x04, 0x36
        /*004e*/ 	.short	(.L_502 - .L_501)
.L_501:
        /*0050*/ 	.word	0x00000008
.L_502:


//--------------------- .nv.info._ZN7cutlass13device_kernelIN5flash19enable_sm80_to_sm89INS1_16FlashAttnBwdSm80INS1_25CollectiveMainloopBwdSm80ILi2ELi2EN4cute5tupleIJNS5_1CILi64EEENS7_ILi128EEES8_EEENS_10bfloat16_tEfNS_4arch4Sm80ELb0ELb1ELb0ELb1ELb0ELb0ELb0ELb0ELi2ELi2ELi4ELi2ELb1EEENS1_24CollectiveEpilogueBwdGQAISA_fSD_Li256ELb1ELb0EEENS1_19SingleTileSchedulerILb1ELb0ELb0ELi128EEEEEEEEEvNT_6ParamsE --------------------------
	.section	.nv.info._ZN7cutlass13device_kernelIN5flash19enable_sm80_to_sm89INS1_16FlashAttnBwdSm80INS1_25CollectiveMainloopBwdSm80ILi2ELi2EN4cute5tupleIJNS5_1CILi64EEENS7_ILi128EEES8_EEENS_10bfloat16_tEfNS_4arch4Sm80ELb0ELb1ELb0ELb1ELb0ELb0ELb0ELb0ELi2ELi2ELi4ELi2ELb1EEENS1_24CollectiveEpilogueBwdGQAISA_fSD_Li256ELb1ELb0EEENS1_19SingleTileSchedulerILb1ELb0ELb0ELi128EEEEEEEEEvNT_6ParamsE,"",@"SHT_CUDA_INFO"
	.sectionflags	@""
	.align	4


	//----- nvinfo : EIATTR_CUDA_API_VERSION
	.align		4
        /*0000*/ 	.byte	0x04, 0x37
        /*0002*/ 	.short	(.L_504 - .L_503)
.L_503:
        /*0004*/ 	.word	0x00000082


	//----- nvinfo : EIATTR_KPARAM_INFO
	.align		4
.L_504:
        /*0008*/ 	.byte	0x04, 0x17
        /*000a*/ 	.short	(.L_506 - .L_505)
.L_505:
        /*000c*/ 	.word	0x00000000
        /*0010*/ 	.short	0x0000
        /*0012*/ 	.short	0x0000
        /*0014*/ 	.byte	0x00, 0xf0, 0xe1, 0x09


	//----- nvinfo : EIATTR_SPARSE_MMA_MASK
	.align		4
.L_506:
        /*0018*/ 	.byte	0x03, 0x50
        /*001a*/ 	.short	0x0000


	//----- nvinfo : EIATTR_MAXREG_COUNT
	.align		4
        /*001c*/ 	.byte	0x03, 0x1b
        /*001e*/ 	.short	0x00ff


	//----- nvinfo : EIATTR_MERCURY_ISA_VERSION
	.align		4
        /*0020*/ 	.byte	0x03, 0x5f
        /*0022*/ 	.short	0x0101


	//----- nvinfo : EIATTR_EXIT_INSTR_OFFSETS
	.align		4
        /*0024*/ 	.byte	0x04, 0x1c
        /*0026*/ 	.short	(.L_508 - .L_507)


	//   ....[0]....
.L_507:
        /*0028*/ 	.word	0x00000010


	//----- nvinfo : EIATTR_MAX_THREADS
	.align		4
.L_508:
        /*002c*/ 	.byte	0x04, 0x05
        /*002e*/ 	.short	(.L_510 - .L_509)
.L_509:
        /*0030*/ 	.word	0x00000100
        /*0034*/ 	.word	0x00000001
        /*0038*/ 	.word	0x00000001


	//----- nvinfo : EIATTR_CBANK_PARAM_SIZE
	.align		4
.L_510:
        /*003c*/ 	.byte	0x03, 0x19
        /*003e*/ 	.short	0x0278


	//----- nvinfo : EIATTR_PARAM_CBANK
	.align		4
        /*0040*/ 	.byte	0x04, 0x0a
        /*0042*/ 	.short	(.L_512 - .L_511)
	.align		4
.L_511:
        /*0044*/ 	.word	index@(.nv.constant0._ZN7cutlass13device_kernelIN5flash19enable_sm80_to_sm89INS1_16FlashAttnBwdSm80INS1_25CollectiveMainloopBwdSm80ILi2ELi2EN4cute5tupleIJNS5_1CILi64EEENS7_ILi128EEES8_EEENS_10bfloat16_tEfNS_4arch4Sm80ELb0ELb1ELb0ELb1ELb0ELb0ELb0ELb0ELi2ELi2ELi4ELi2ELb1EEENS1_24CollectiveEpilogueBwdGQAISA_fSD_Li256ELb1ELb0EEENS1_19SingleTileSchedulerILb1ELb0ELb0ELi128EEEEEEEEEvNT_6ParamsE)
        /*0048*/ 	.short	0x0210
        /*004a*/ 	.short	0x0278


	//----- nvinfo : EIATTR_SW_WAR
	.align		4
.L_512:
        /*004c*/ 	.byte	0x04, 0x36
        /*004e*/ 	.short	(.L_514 - .L_513)
.L_513:
        /*0050*/ 	.word	0x00000008
.L_514:


//--------------------- .nv.info._ZN7cutlass13device_kernelIN5flash19enable_sm80_to_sm89INS1_16FlashAttnBwdSm80INS1_25CollectiveMainloopBwdSm80ILi2ELi2EN4cute5tupleIJNS5_1CILi64EEENS7_ILi128EEES8_EEENS_10bfloat16_tEfNS_4arch4Sm80ELb0ELb1ELb0ELb1ELb1ELb0ELb0ELb0ELi2ELi2ELi4ELi2ELb1EEENS1_24CollectiveEpilogueBwdGQAISA_fSD_Li256ELb1ELb1EEENS1_19SingleTileSchedulerILb1ELb0ELb0ELi128EEEEEEEEEvNT_6ParamsE --------------------------
	.section	.nv.info._ZN7cutlass13device_kernelIN5flash19enable_sm80_to_sm89INS1_16FlashAttnBwdSm80INS1_25CollectiveMainloopBwdSm80ILi2ELi2EN4cute5tupleIJNS5_1CILi64EEENS7_ILi128EEES8_EEENS_10bfloat16_tEfNS_4arch4Sm80ELb0ELb1ELb0ELb1ELb1ELb0ELb0ELb0ELi2ELi2ELi4ELi2ELb1EEENS1_24CollectiveEpilogueBwdGQAISA_fSD_Li256ELb1ELb1EEENS1_19SingleTileSchedulerILb1ELb0ELb0ELi128EEEEEEEEEvNT_6ParamsE,"",@"SHT_CUDA_INFO"
	.sectionflags	@""
	.align	4


	//----- nvinfo : EIATTR_CUDA_API_VERSION
	.align		4
        /*0000*/ 	.byte	0x04, 0x37
        /*0002*/ 	.short	(.L_516 - .L_515)
.L_515:
        /*0004*/ 	.word	0x00000082


	//----- nvinfo : EIATTR_KPARAM_INFO
	.align		4
.L_516:
        /*0008*/ 	.byte	0x04, 0x17
        /*000a*/ 	.short	(.L_518 - .L_517)
.L_517:
        /*000c*/ 	.word	0x00000000
        /*0010*/ 	.short	0x0000
        /*0012*/ 	.short	0x0000
        /*0014*/ 	.byte	0x00, 0xf0, 0xe1, 0x09


	//----- nvinfo : EIATTR_SPARSE_MMA_MASK
	.align		4
.L_518:
        /*0018*/ 	.byte	0x03, 0x50
        /*001a*/ 	.short	0x0000


	//----- nvinfo : EIATTR_MAXREG_COUNT
	.align		4
        /*001c*/ 	.byte	0x03, 0x1b
        /*001e*/ 	.short	0x00ff


	//----- nvinfo : EIATTR_MERCURY_ISA_VERSION
	.align		4
        /*0020*/ 	.byte	0x03, 0x5f
        /*0022*/ 	.short	0x0101


	//----- nvinfo : EIATTR_EXIT_INSTR_OFFSETS
	.align		4
        /*0024*/ 	.byte	0x04, 0x1c
        /*0026*/ 	.short	(.L_520 - .L_519)


	//   ....[0]....
.L_519:
        /*0028*/ 	.word	0x00000010


	//----- nvinfo : EIATTR_MAX_THREADS
	.align		4
.L_520:
        /*002c*/ 	.byte	0x04, 0x05
        /*002e*/ 	.short	(.L_522 - .L_521)
.L_521:
        /*0030*/ 	.word	0x00000100
        /*0034*/ 	.word	0x00000001
        /*0038*/ 	.word	0x00000001


	//----- nvinfo : EIATTR_CBANK_PARAM_SIZE
	.align		4
.L_522:
        /*003c*/ 	.byte	0x03, 0x19
        /*003e*/ 	.short	0x0278


	//----- nvinfo : EIATTR_PARAM_CBANK
	.align		4
        /*0040*/ 	.byte	0x04, 0x0a
        /*0042*/ 	.short	(.L_524 - .L_523)
	.align		4
.L_523:
        /*0044*/ 	.word	index@(.nv.constant0._ZN7cutlass13device_kernelIN5flash19enable_sm80_to_sm89INS1_16FlashAttnBwdSm80INS1_25CollectiveMainloopBwdSm80ILi2ELi2EN4cute5tupleIJNS5_1CILi64EEENS7_ILi128EEES8_EEENS_10bfloat16_tEfNS_4arch4Sm80ELb0ELb1ELb0ELb1ELb1ELb0ELb0ELb0ELi2ELi2ELi4ELi2ELb1EEENS1_24CollectiveEpilogueBwdGQAISA_fSD_Li256ELb1ELb1EEENS1_19SingleTileSchedulerILb1ELb0ELb0ELi128EEEEEEEEEvNT_6ParamsE)
        /*0048*/ 	.short	0x0210
        /*004a*/ 	.short	0x0278


	//----- nvinfo : EIATTR_SW_WAR
	.align		4
.L_524:
        /*004c*/ 	.byte	0x04, 0x36
        /*004e*/ 	.short	(.L_526 - .L_525)
.L_525:
        /*0050*/ 	.word	0x00000008
.L_526:


//--------------------- .nv.info._ZN7cutlass13device_kernelIN5flash19enable_sm80_to_sm89INS1_16FlashAttnBwdSm80INS1_25CollectiveMainloopBwdSm80ILi2ELi2EN4cute5tupleIJNS5_1CILi64EEENS7_ILi128EEES8_EEENS_10bfloat16_tEfNS_4arch4Sm80ELb1ELb0ELb0ELb0ELb0ELb0ELb0ELb0ELi2ELi2ELi4ELi2ELb1EEENS1_21CollectiveEpilogueBwdISA_SB_SD_Li256ELb0ELb0ELi2EEENS1_25SingleTileBwdLPTSchedulerILb0ELi128ELb0EEEEEEEEEvNT_6ParamsE --------------------------
	.section	.nv.info._ZN7cutlass13device_kernelIN5flash19enable_sm80_to_sm89INS1_16FlashAttnBwdSm80INS1_25CollectiveMainloopBwdSm80ILi2ELi2EN4cute5tupleIJNS5_1CILi64EEENS7_ILi128EEES8_EEENS_10bfloat16_tEfNS_4arch4Sm80ELb1ELb0ELb0ELb0ELb0ELb0ELb0ELb0ELi2ELi2ELi4ELi2ELb1EEENS1_21CollectiveEpilogueBwdISA_SB_SD_Li256ELb0ELb0ELi2EEENS1_25SingleTileBwdLPTSchedulerILb0ELi128ELb0EEEEEEEEEvNT_6ParamsE,"",@"SHT_CUDA_INFO"
	.sectionflags	@""
	.align	4


	//----- nvinfo : EIATTR_CUDA_API_VERSION
	.align		4
        /*0000*/ 	.byte	0x04, 0x37
        /*0002*/ 	.short	(.L_528 - .L_527)
.L_527:
        /*0004*/ 	.word	0x00000082


	//----- nvinfo : EIATTR_KPARAM_INFO
	.align		4
.L_528:
        /*0008*/ 	.byte	0x04, 0x17
        /*000a*/ 	.short	(.L_530 - .L_529)
.L_529:
        /*000c*/ 	.word	0x00000000
        /*0010*/ 	.short	0x0000
        /*0012*/ 	.short	0x0000
        /*0014*/ 	.byte	0x00, 0xf0, 0x21, 0x0a


	//----- nvinfo : EIATTR_SPARSE_MMA_MASK
	.align		4
.L_530:
        /*0018*/ 	.byte	0x03, 0x50
        /*001a*/ 	.short	0x0000


	//----- nvinfo : EIATTR_MAXREG_COUNT
	.align		4
        /*001c*/ 	.byte	0x03, 0x1b
        /*001e*/ 	.short	0x00ff


	//----- nvinfo : EIATTR_MERCURY_ISA_VERSION
	.align		4
        /*0020*/ 	.byte	0x03, 0x5f
        /*0022*/ 	.short	0x0101


	//----- nvinfo : EIATTR_EXIT_INSTR_OFFSETS
	.align		4
        /*0024*/ 	.byte	0x04, 0x1c
        /*0026*/ 	.short	(.L_532 - .L_531)


	//   ....[0]....
.L_531:
        /*0028*/ 	.word	0x00000010


	//----- nvinfo : EIATTR_MAX_THREADS
	.align		4
.L_532:
        /*002c*/ 	.byte	0x04, 0x05
        /*002e*/ 	.short	(.L_534 - .L_533)
.L_533:
        /*0030*/ 	.word	0x00000100
        /*0034*/ 	.word	0x00000001
        /*0038*/ 	.word	0x00000001


	//----- nvinfo : EIATTR_CBANK_PARAM_SIZE
	.align		4
.L_534:
        /*003c*/ 	.byte	0x03, 0x19
        /*003e*/ 	.short	0x0288


	//----- nvinfo : EIATTR_PARAM_CBANK
	.align		4
        /*0040*/ 	.byte	0x04, 0x0a
        /*0042*/ 	.short	(.L_536 - .L_535)
	.align		4
.L_535:
        /*0044*/ 	.word	index@(.nv.constant0._ZN7cutlass13device_kernelIN5flash19enable_sm80_to_sm89INS1_16FlashAttnBwdSm80INS1_25CollectiveMainloopBwdSm80ILi2ELi2EN4cute5tupleIJNS5_1CILi64EEENS7_ILi128EEES8_EEENS_10bfloat16_tEfNS_4arch4Sm80ELb1ELb0ELb0ELb0ELb0ELb0ELb0ELb0ELi2ELi2ELi4ELi2ELb1EEENS1_21CollectiveEpilogueBwdISA_SB_SD_Li256ELb0ELb0ELi2EEENS1_25SingleTileBwdLPTSchedulerILb0ELi128ELb0EEEEEEEEEvNT_6ParamsE)
        /*0048*/ 	.short	0x0210
        /*004a*/ 	.short	0x0288


	//----- nvinfo : EIATTR_SW_WAR
	.align		4
.L_536:
        /*004c*/ 	.byte	0x04, 0x36
        /*004e*/ 	.short	(.L_538 - .L_537)
.L_537:
        /*0050*/ 	.word	0x00000008
.L_538:


//--------------------- .nv.info._ZN7cutlass13device_kernelIN5flash19enable_sm80_to_sm89INS1_16FlashAttnBwdSm80INS1_25CollectiveMainloopBwdSm80ILi2ELi2EN4cute5tupleIJNS5_1CILi64EEENS7_ILi128EEES8_EEENS_10bfloat16_tEfNS_4arch4Sm80ELb1ELb0ELb0ELb0ELb1ELb0ELb0ELb0ELi2ELi2ELi4ELi2ELb1EEENS1_21CollectiveEpilogueBwdISA_SB_SD_Li256ELb0ELb0ELi2EEENS1_25SingleTileBwdLPTSchedulerILb0ELi128ELb1EEEEEEEEEvNT_6ParamsE --------------------------
	.section	.nv.info._ZN7cutlass13device_kernelIN5flash19enable_sm80_to_sm89INS1_16FlashAttnBwdSm80INS1_25CollectiveMainloopBwdSm80ILi2ELi2EN4cute5tupleIJNS5_1CILi64EEENS7_ILi128EEES8_EEENS_10bfloat16_tEfNS_4arch4Sm80ELb1ELb0ELb0ELb0ELb1ELb0ELb0ELb0ELi2ELi2ELi4ELi2ELb1EEENS1_21CollectiveEpilogueBwdISA_SB_SD_Li256ELb0ELb0ELi2EEENS1_25SingleTileBwdLPTSchedulerILb0ELi128ELb1EEEEEEEEEvNT_6ParamsE,"",@"SHT_CUDA_INFO"
	.sectionflags	@""
	.align	4


	//----- nvinfo : EIATTR_CUDA_API_VERSION
	.align		4
        /*0000*/ 	.byte	0x04, 0x37
        /*0002*/ 	.short	(.L_540 - .L_539)
.L_539:
        /*0004*/ 	.word	0x00000082


	//----- nvinfo : EIATTR_KPARAM_INFO
	.align		4
.L_540:
        /*0008*/ 	.byte	0x04, 0x17
        /*000a*/ 	.short	(.L_542 - .L_541)
.L_541:
        /*000c*/ 	.word	0x00000000
        /*0010*/ 	.short	0x0000
        /*0012*/ 	.short	0x0000
        /*0014*/ 	.byte	0x00, 0xf0, 0x21, 0x0a


	//----- nvinfo : EIATTR_SPARSE_MMA_MASK
	.align		4
.L_542:
        /*0018*/ 	.byte	0x03, 0x50
        /*001a*/ 	.short	0x0000


	//----- nvinfo : EIATTR_MAXREG_COUNT
	.align		4
        /*001c*/ 	.byte	0x03, 0x1b
        /*001e*/ 	.short	0x00ff


	//----- nvinfo : EIATTR_MERCURY_ISA_VERSION
	.align		4
        /*0020*/ 	.byte	0x03, 0x5f
        /*0022*/ 	.short	0x0101


	//----- nvinfo : EIATTR_EXIT_INSTR_OFFSETS
	.align		4
        /*0024*/ 	.byte	0x04, 0x1c
        /*0026*/ 	.short	(.L_544 - .L_543)


	//   ....[0]....
.L_543:
        /*0028*/ 	.word	0x00000010


	//----- nvinfo : EIATTR_MAX_THREADS
	.align		4
.L_544:
        /*002c*/ 	.byte	0x04, 0x05
        /*002e*/ 	.short	(.L_546 - .L_545)
.L_545:
        /*0030*/ 	.word	0x00000100
        /*0034*/ 	.word	0x00000001
        /*0038*/ 	.word	0x00000001


	//----- nvinfo : EIATTR_CBANK_PARAM_SIZE
	.align		4
.L_546:
        /*003c*/ 	.byte	0x03, 0x19
        /*003e*/ 	.short	0x0288


	//----- nvinfo : EIATTR_PARAM_CBANK
	.align		4
        /*0040*/ 	.byte	0x04, 0x0a
        /*0042*/ 	.short	(.L_548 - .L_547)
	.align		4
.L_547:
        /*0044*/ 	.word	index@(.nv.constant0._ZN7cutlass13device_kernelIN5flash19enable_sm80_to_sm89INS1_16FlashAttnBwdSm80INS1_25CollectiveMainloopBwdSm80ILi2ELi2EN4cute5tupleIJNS5_1CILi64EEENS7_ILi128EEES8_EEENS_10bfloat16_tEfNS_4arch4Sm80ELb1ELb0ELb0ELb0ELb1ELb0ELb0ELb0ELi2ELi2ELi4ELi2ELb1EEENS1_21CollectiveEpilogueBwdISA_SB_SD_Li256ELb0ELb0ELi2EEENS1_25SingleTileBwdLPTSchedulerILb0ELi128ELb1EEEEEEEEEvNT_6ParamsE)
        /*0048*/ 	.short	0x0210
        /*004a*/ 	.short	0x0288


	//----- nvinfo : EIATTR_SW_WAR
	.align		4
.L_548:
        /*004c*/ 	.byte	0x04, 0x36
        /*004e*/ 	.short	(.L_550 - .L_549)
.L_549:
        /*0050*/ 	.word	0x00000008
.L_550:


//--------------------- .nv.info._ZN7cutlass13device_kernelIN5flash19enable_sm80_to_sm89INS1_16FlashAttnBwdSm80INS1_25CollectiveMainloopBwdSm80ILi2ELi2EN4cute5tupleIJNS5_1CILi64EEENS7_ILi128EEES8_EEENS_10bfloat16_tEfNS_4arch4Sm80ELb1ELb0ELb0ELb0ELb0ELb0ELb0ELb0ELi2ELi2ELi4ELi2ELb1EEENS1_24CollectiveEpilogueBwdGQAISA_fSD_Li256ELb0ELb0EEENS1_25SingleTileBwdLPTSchedulerILb0ELi128ELb0EEEEEEEEEvNT_6ParamsE --------------------------
	.section	.nv.info._ZN7cutlass13device_kernelIN5flash19enable_sm80_to_sm89INS1_16FlashAttnBwdSm80INS1_25CollectiveMainloopBwdSm80ILi2ELi2EN4cute5tupleIJNS5_1CILi64EEENS7_ILi128EEES8_EEENS_10bfloat16_tEfNS_4arch4Sm80ELb1ELb0ELb0ELb0ELb0ELb0ELb0ELb0ELi2ELi2ELi4ELi2ELb1EEENS1_24CollectiveEpilogueBwdGQAISA_fSD_Li256ELb0ELb0EEENS1_25SingleTileBwdLPTSchedulerILb0ELi128ELb0EEEEEEEEEvNT_6ParamsE,"",@"SHT_CUDA_INFO"
	.sectionflags	@""
	.align	4


	//----- nvinfo : EIATTR_CUDA_API_VERSION
	.align		4
        /*0000*/ 	.byte	0x04, 0x37
        /*0002*/ 	.short	(.L_552 - .L_551)
.L_551:
        /*0004*/ 	.word	0x00000082


	//----- nvinfo : EIATTR_KPARAM_INFO
	.align		4
.L_552:
        /*0008*/ 	.byte	0x04, 0x17
        /*000a*/ 	.short	(.L_554 - .L_553)
.L_553:
        /*000c*/ 	.word	0x00000000
        /*0010*/ 	.short	0x0000
        /*0012*/ 	.short	0x0000
        /*0014*/ 	.byte	0x00, 0xf0, 0x41, 0x0a


	//----- nvinfo : EIATTR_SPARSE_MMA_MASK
	.align		4
.L_554:
        /*0018*/ 	.byte	0x03, 0x50
        /*001a*/ 	.short	0x0000


	//----- nvinfo : EIATTR_MAXREG_COUNT
	.align		4
        /*001c*/ 	.byte	0x03, 0x1b
        /*001e*/ 	.short	0x00ff


	//----- nvinfo : EIATTR_MERCURY_ISA_VERSION
	.align		4
        /*0020*/ 	.byte	0x03, 0x5f
        /*0022*/ 	.short	0x0101


	//----- nvinfo : EIATTR_EXIT_INSTR_OFFSETS
	.align		4
        /*0024*/ 	.byte	0x04, 0x1c
        /*0026*/ 	.short	(.L_556 - .L_555)


	//   ....[0]....
.L_555:
        /*0028*/ 	.word	0x00000010


	//----- nvinfo : EIATTR_MAX_THREADS
	.align		4
.L_556:
        /*002c*/ 	.byte	0x04, 0x05
        /*002e*/ 	.short	(.L_558 - .L_557)
.L_557:
        /*0030*/ 	.word	0x00000100
        /*0034*/ 	.word	0x00000001
        /*0038*/ 	.word	0x00000001


	//----- nvinfo : EIATTR_CBANK_PARAM_SIZE
	.align		4
.L_558:
        /*003c*/ 	.byte	0x03, 0x19
        /*003e*/ 	.short	0x0290


	//----- nvinfo : EIATTR_PARAM_CBANK
	.align		4
        /*0040*/ 	.byte	0x04, 0x0a
        /*0042*/ 	.short	(.L_560 - .L_559)
	.align		4
.L_559:
        /*0044*/ 	.word	index@(.nv.constant0._ZN7cutlass13device_kernelIN5flash19enable_sm80_to_sm89INS1_16FlashAttnBwdSm80INS1_25CollectiveMainloopBwdSm80ILi2ELi2EN4cute5tupleIJNS5_1CILi64EEENS7_ILi128EEES8_EEENS_10bfloat16_tEfNS_4arch4Sm80ELb1ELb0ELb0ELb0ELb0ELb0ELb0ELb0ELi2ELi2ELi4ELi2ELb1EEENS1_24CollectiveEpilogueBwdGQAISA_fSD_Li256ELb0ELb0EEENS1_25SingleTileBwdLPTSchedulerILb0ELi128ELb0EEEEEEEEEvNT_6ParamsE)
        /*0048*/ 	.short	0x0210
        /*004a*/ 	.short	0x0290


	//----- nvinfo : EIATTR_SW_WAR
	.align		4
.L_560:
        /*004c*/ 	.byte	0x04, 0x36
        /*004e*/ 	.short	(.L_562 - .L_561)
.L_561:
        /*0050*/ 	.word	0x00000008
.L_562:


//--------------------- .nv.info._ZN7cutlass13device_kernelIN5flash19enable_sm80_to_sm89INS1_16FlashAttnBwdSm80INS1_25CollectiveMainloopBwdSm80ILi2ELi2EN4cute5tupleIJNS5_1CILi64EEENS7_ILi128EEES8_EEENS_10bfloat16_tEfNS_4arch4Sm80ELb1ELb0ELb0ELb0ELb1ELb0ELb0ELb0ELi2ELi2ELi4ELi2ELb1EEENS1_24CollectiveEpilogueBwdGQAISA_fSD_Li256ELb0ELb1EEENS1_25SingleTileBwdLPTSchedulerILb0ELi128ELb1EEEEEEEEEvNT_6ParamsE --------------------------
	.section	.nv.info._ZN7cutlass13device_kernelIN5flash19enable_sm80_to_sm89INS1_16FlashAttnBwdSm80INS1_25CollectiveMainloopBwdSm80ILi2ELi2EN4cute5tupleIJNS5_1CILi64EEENS7_ILi128EEES8_EEENS_10bfloat16_tEfNS_4arch4Sm80ELb1ELb0ELb0ELb0ELb1ELb0ELb0ELb0ELi2ELi2ELi4ELi2ELb1EEENS1_24CollectiveEpilogueBwdGQAISA_fSD_Li256ELb0ELb1EEENS1_25SingleTileBwdLPTSchedulerILb0ELi128ELb1EEEEEEEEEvNT_6ParamsE,"",@"SHT_CUDA_INFO"
	.sectionflags	@""
	.align	4


	//----- nvinfo : EIATTR_CUDA_API_VERSION
	.align		4
        /*0000*/ 	.byte	0x04, 0x37
        /*0002*/ 	.short	(.L_564 - .L_563)
.L_563:
        /*0004*/ 	.word	0x00000082


	//----- nvinfo : EIATTR_KPARAM_INFO
	.align		4
.L_564:
        /*0008*/ 	.byte	0x04, 0x17
        /*000a*/ 	.short	(.L_566 - .L_565)
.L_565:
        /*000c*/ 	.word	0x00000000
        /*0010*/ 	.short	0x0000
        /*0012*/ 	.short	0x0000
        /*0014*/ 	.byte	0x00, 0xf0, 0x41, 0x0a


	//----- nvinfo : EIATTR_SPARSE_MMA_MASK
	.align		4
.L_566:
        /*0018*/ 	.byte	0x03, 0x50
        /*001a*/ 	.short	0x0000


	//----- nvinfo : EIATTR_MAXREG_COUNT
	.align		4
        /*001c*/ 	.byte	0x03, 0x1b
        /*001e*/ 	.short	0x00ff


	//----- nvinfo : EIATTR_MERCURY_ISA_VERSION
	.align		4
        /*0020*/ 	.byte	0x03, 0x5f
        /*0022*/ 	.short	0x0101


	//----- nvinfo : EIATTR_EXIT_INSTR_OFFSETS
	.align		4
        /*0024*/ 	.byte	0x04, 0x1c
        /*0026*/ 	.short	(.L_568 - .L_567)


	//   ....[0]....
.L_567:
        /*0028*/ 	.word	0x00000010


	//----- nvinfo : EIATTR_MAX_THREADS
	.align		4
.L_568:
        /*002c*/ 	.byte	0x04, 0x05
        /*002e*/ 	.short	(.L_570 - .L_569)
.L_569:
        /*0030*/ 	.word	0x00000100
        /*0034*/ 	.word	0x00000001
        /*0038*/ 	.word	0x00000001


	//----- nvinfo : EIATTR_CBANK_PARAM_SIZE
	.align		4
.L_570:
        /*003c*/ 	.byte	0x03, 0x19
        /*003e*/ 	.short	0x0290


	//----- nvinfo : EIATTR_PARAM_CBANK
	.align		4
        /*0040*/ 	.byte	0x04, 0x0a
        /*0042*/ 	.short	(.L_572 - .L_571)
	.align		4
.L_571:
        /*0044*/ 	.word	index@(.nv.constant0._ZN7cutlass13device_kernelIN5flash19enable_sm80_to_sm89INS1_16FlashAttnBwdSm80INS1_25CollectiveMainloopBwdSm80ILi2ELi2EN4cute5tupleIJNS5_1CILi64EEENS7_ILi128EEES8_EEENS_10bfloat16_tEfNS_4arch4Sm80ELb1ELb0ELb0ELb0ELb1ELb0ELb0ELb0ELi2ELi2ELi4ELi2ELb1EEENS1_24CollectiveEpilogueBwdGQAISA_fSD_Li256ELb0ELb1EEENS1_25SingleTileBwdLPTSchedulerILb0ELi128ELb1EEEEEEEEEvNT_6ParamsE)
        /*0048*/ 	.short	0x0210
        /*004a*/ 	.short	0x0290


	//----- nvinfo : EIATTR_SW_WAR
	.align		4
.L_572:
        /*004c*/ 	.byte	0x04, 0x36
        /*004e*/ 	.short	(.L_574 - .L_573)
.L_573:
        /*0050*/ 	.word	0x00000008
.L_574:


//--------------------- .nv.info._ZN7cutlass13device_kernelIN5flash22FlashAttnBwdPreprocessIN4cute5tupleIJNS3_1CILi64EEES6_EEENS_10bfloat16_tEfNS_4arch4Sm80ELb1ELb0EEEEEvNT_6ParamsE --------------------------
	.section	.nv.info._ZN7cutlass13device_kernelIN5flash22FlashAttnBwdPreprocessIN4cute5tupleIJNS3_1CILi64EEES6_EEENS_10bfloat16_tEfNS_4arch4Sm80ELb1ELb0EEEEEvNT_6ParamsE,"",@"SHT_CUDA_INFO"
	.sectionflags	@""
	.align	4


	//----- nvinfo : EIATTR_CUDA_API_VERSION
	.align		4
        /*0000*/ 	.byte	0x04, 0x37
        /*0002*/ 	.short	(.L_576 - .L_575)
.L_575:
        /*0004*/ 	.word	0x00000082


	//----- nvinfo : EIATTR_KPARAM_INFO
	.align		4
.L_576:
        /*0008*/ 	.byte	0x04, 0x17
        /*000a*/ 	.short	(.L_578 - .L_577)
.L_577:
        /*000c*/ 	.word	0x00000000
        /*0010*/ 	.short	0x0000
        /*0012*/ 	.short	0x0000
        /*0014*/ 	.byte	0x00, 0xf0, 0xc1, 0x03


	//----- nvinfo : EIATTR_SPARSE_MMA_MASK
	.align		4
.L_578:
        /*0018*/ 	.byte	0x03, 0x50
        /*001a*/ 	.short	0x0000


	//----- nvinfo : EIATTR_MAXREG_COUNT
	.align		4
        /*001c*/ 	.byte	0x03, 0x1b
        /*001e*/ 	.short	0x0080


	//----- nvinfo : EIATTR_MERCURY_ISA_VERSION
	.align		4
        /*0020*/ 	.byte	0x03, 0x5f
        /*0022*/ 	.short	0x0101


	//----- nvinfo : EIATTR_COOP_GROUP_MASK_REGIDS
	.align		4
        /*0024*/ 	.byte	0x04, 0x29
        /*0026*/ 	.short	(.L_580 - .L_579)


	//   ....[0]....
.L_579:
        /*0028*/ 	.word	0xffffffff


	//   ....[1]....
        /*002c*/ 	.word	0xffffffff


	//   ....[2]....
        /*0030*/ 	.word	0xffffffff


	//   ....[3]....
        /*0034*/ 	.word	0xffffffff


	//   ....[4]....
        /*0038*/ 	.word	0xffffffff


	//   ....[5]....
        /*003c*/ 	.word	0xffffffff


	//----- nvinfo : EIATTR_COOP_GROUP_INSTR_OFFSETS
	.align		4
.L_580:
        /*0040*/ 	.byte	0x04, 0x28
        /*0042*/ 	.short	(.L_582 - .L_581)


	//   ....[0]....
.L_581:
        /*0044*/ 	.word	0x00000a70


	//   ....[1]....
        /*0048*/ 	.word	0x00000a90


	//   ....[2]....
        /*004c*/ 	.word	0x00000ad0


	//   ....[3]....
        /*0050*/ 	.word	0x00000ae0


	//   ....[4]....
        /*0054*/ 	.word	0x00000b10


	//   ....[5]....
        /*0058*/ 	.word	0x00000b30


	//----- nvinfo : EIATTR_EXIT_INSTR_OFFSETS
	.align		4
.L_582:
        /*005c*/ 	.byte	0x04, 0x1c
        /*005e*/ 	.short	(.L_584 - .L_583)


	//   ....[0]....
.L_583:
        /*0060*/ 	.word	0x00000fe0


	//   ....[1]....
        /*0064*/ 	.word	0x00001060


	//----- nvinfo : EIATTR_MAX_THREADS
	.align		4
.L_584:
        /*0068*/ 	.byte	0x04, 0x05
        /*006a*/ 	.short	(.L_586 - .L_585)
.L_585:
        /*006c*/ 	.word	0x00000100
        /*0070*/ 	.word	0x00000001
        /*0074*/ 	.word	0x00000001


	//----- nvinfo : EIATTR_CRS_STACK_SIZE
	.align		4
.L_586:
        /*0078*/ 	.byte	0x04, 0x1e
        /*007a*/ 	.short	(.L_588 - .L_587)
.L_587:
        /*007c*/ 	.word	0x00000000


	//----- nvinfo : EIATTR_CBANK_PARAM_SIZE
	.align		4
.L_588:
        /*0080*/ 	.byte	0x03, 0x19
        /*0082*/ 	.short	0x00f0


	//----- nvinfo : EIATTR_PARAM_CBANK
	.align		4
        /*0084*/ 	.byte	0x04, 0x0a
        /*0086*/ 	.short	(.L_590 - .L_589)
	.align		4
.L_589:
        /*0088*/ 	.word	index@(.nv.constant0._ZN7cutlass13device_kernelIN5flash22FlashAttnBwdPreprocessIN4cute5tupleIJNS3_1CILi64EEES6_EEENS_10bfloat16_tEfNS_4arch4Sm80ELb1ELb0EEEEEvNT_6ParamsE)
        /*008c*/ 	.short	0x0210
        /*008e*/ 	.short	0x00f0


	//----- nvinfo : EIATTR_SW_WAR
	.align		4
.L_590:
        /*0090*/ 	.byte	0x04, 0x36
        /*0092*/ 	.short	(.L_592 - .L_591)
.L_591:
        /*0094*/ 	.word	0x00000008
.L_592:


//--------------------- .nv.info._ZN7cutlass13device_kernelIN5flash19enable_sm80_to_sm89INS1_16FlashAttnBwdSm80INS1_25CollectiveMainloopBwdSm80ILi2ELi2EN4cute5tupleIJNS5_1CILi64EEENS7_ILi128EEES8_EEENS_10bfloat16_tEfNS_4arch4Sm80ELb1ELb0ELb0ELb1ELb0ELb0ELb0ELb0ELi2ELi2ELi4ELi2ELb1EEENS1_21CollectiveEpilogueBwdISA_SB_SD_Li256ELb1ELb0ELi2EEENS1_25SingleTileBwdLPTSchedulerILb1ELi128ELb0EEEEEEEEEvNT_6ParamsE --------------------------
	.section	.nv.info._ZN7cutlass13device_kernelIN5flash19enable_sm80_to_sm89INS1_16FlashAttnBwdSm80INS1_25CollectiveMainloopBwdSm80ILi2ELi2EN4cute5tupleIJNS5_1CILi64EEENS7_ILi128EEES8_EEENS_10bfloat16_tEfNS_4arch4Sm80ELb1ELb0ELb0ELb1ELb0ELb0ELb0ELb0ELi2ELi2ELi4ELi2ELb1EEENS1_21CollectiveEpilogueBwdISA_SB_SD_Li256ELb1ELb0ELi2EEENS1_25SingleTileBwdLPTSchedulerILb1ELi128ELb0EEEEEEEEEvNT_6ParamsE,"",@"SHT_CUDA_INFO"
	.sectionflags	@""
	.align	4


	//----- nvinfo : EIATTR_CUDA_API_VERSION
	.align		4
        /*0000*/ 	.byte	0x04, 0x37
        /*0002*/ 	.short	(.L_594 - .L_593)
.L_593:
        /*0004*/ 	.word	0x00000082


	//----- nvinfo : EIATTR_KPARAM_INFO
	.align		4
.L_594:
        /*0008*/ 	.byte	0x04, 0x17
        /*000a*/ 	.short	(.L_596 - .L_595)
.L_595:
        /*000c*/ 	.word	0x00000000
        /*0010*/ 	.short	0x0000
        /*0012*/ 	.short	0x0000
        /*0014*/ 	.byte	0x00, 0xf0, 0x21, 0x0a


	//----- nvinfo : EIATTR_SPARSE_MMA_MASK
	.align		4
.L_596:
        /*0018*/ 	.byte	0x03, 0x50
        /*001a*/ 	.short	0x0000


	//----- nvinfo : EIATTR_MAXREG_COUNT
	.align		4
        /*001c*/ 	.byte	0x03, 0x1b
        /*001e*/ 	.short	0x00ff


	//----- nvinfo : EIATTR_MERCURY_ISA_VERSION
	.align		4
        /*0020*/ 	.byte	0x03, 0x5f
        /*0022*/ 	.short	0x0101


	//----- nvinfo : EIATTR_EXIT_INSTR_OFFSETS
	.align		4
        /*0024*/ 	.byte	0x04, 0x1c
        /*0026*/ 	.short	(.L_598 - .L_597)


	//   ....[0]....
.L_597:
        /*0028*/ 	.word	0x00000010


	//----- nvinfo : EIATTR_MAX_THREADS
	.align		4
.L_598:
        /*002c*/ 	.byte	0x04, 0x05
        /*002e*/ 	.short	(.L_600 - .L_599)
.L_599:
        /*0030*/ 	.word	0x00000100
        /*0034*/ 	.word	0x00000001
        /*0038*/ 	.word	0x00000001


	//----- nvinfo : EIATTR_CBANK_PARAM_SIZE
	.align		4
.L_600:
        /*003c*/ 	.byte	0x03, 0x19
        /*003e*/ 	.short	0x0288


	//----- nvinfo : EIATTR_PARAM_CBANK
	.align		4
        /*0040*/ 	.byte	0x04, 0x0a
        /*0042*/ 	.short	(.L_602 - .L_601)
	.align		4
.L_601:
        /*0044*/ 	.word	index@(.nv.constant0._ZN7cutlass13device_kernelIN5flash19enable_sm80_to_sm89INS1_16FlashAttnBwdSm80INS1_25CollectiveMainloopBwdSm80ILi2ELi2EN4cute5tupleIJNS5_1CILi64EEENS7_ILi128EEES8_EEENS_10bfloat16_tEfNS_4arch4Sm80ELb1ELb0ELb0ELb1ELb0ELb0ELb0ELb0ELi2ELi2ELi4ELi2ELb1EEENS1_21CollectiveEpilogueBwdISA_SB_SD_Li256ELb1ELb0ELi2EEENS1_25SingleTileBwdLPTSchedulerILb1ELi128ELb0EEEEEEEEEvNT_6ParamsE)
        /*0048*/ 	.short	0x0210
        /*004a*/ 	.short	0x0288


	//----- nvinfo : EIATTR_SW_WAR
	.align		4
.L_602:
        /*004c*/ 	.byte	0x04, 0x36
        /*004e*/ 	.short	(.L_604 - .L_603)
.L_603:
        /*0050*/ 	.word	0x00000008
.L_604:


//--------------------- .nv.info._ZN7cutlass13device_kernelIN5flash19enable_sm80_to_sm89INS1_16FlashAttnBwdSm80INS1_25CollectiveMainloopBwdSm80ILi2ELi2EN4cute5tupleIJNS5_1CILi64EEENS7_ILi128EEES8_EEENS_10bfloat16_tEfNS_4arch4Sm80ELb1ELb0ELb0ELb1ELb1ELb0ELb0ELb0ELi2ELi2ELi4ELi2ELb1EEENS1_21CollectiveEpilogueBwdISA_SB_SD_Li256ELb1ELb0ELi2EEENS1_25SingleTileBwdLPTSchedulerILb1ELi128ELb1EEEEEEEEEvNT_6ParamsE --------------------------
	.section	.nv.info._ZN7cutlass13device_kernelIN5flash19enable_sm80_to_sm89INS1_16FlashAttnBwdSm80INS1_25CollectiveMainloopBwdSm80ILi2ELi2EN4cute5tupleIJNS5_1CILi64EEENS7_ILi128EEES8_EEENS_10bfloat16_tEfNS_4arch4Sm80ELb1ELb0ELb0ELb1ELb1ELb0ELb0ELb0ELi2ELi2ELi4ELi2ELb1EEENS1_21CollectiveEpilogueBwdISA_SB_SD_Li256ELb1ELb0ELi2EEENS1_25SingleTileBwdLPTSchedulerILb1ELi128ELb1EEEEEEEEEvNT_6ParamsE,"",@"SHT_CUDA_INFO"
	.sectionflags	@""
	.align	4


	//----- nvinfo : EIATTR_CUDA_API_VERSION
	.align		4
        /*0000*/ 	.byte	0x04, 0x37
        /*0002*/ 	.short	(.L_606 - .L_605)
.L_605:
        /*0004*/ 	.word	0x00000082


	//----- nvinfo : EIATTR_KPARAM_INFO
	.align		4
.L_606:
        /*0008*/ 	.byte	0x04, 0x17
        /*000a*/ 	.short	(.L_608 - .L_607)
.L_607:
        /*000c*/ 	.word	0x00000000
        /*0010*/ 	.short	0x0000
        /*0012*/ 	.short	0x0000
        /*0014*/ 	.byte	0x00, 0xf0, 0x21, 0x0a


	//----- nvinfo : EIATTR_SPARSE_MMA_MASK
	.align		4
.L_608:
        /*0018*/ 	.byte	0x03, 0x50
        /*001a*/ 	.short	0x0000


	//----- nvinfo : EIATTR_MAXREG_COUNT
	.align		4
        /*001c*/ 	.byte	0x03, 0x1b
        /*001e*/ 	.short	0x00ff


	//----- nvinfo : EIATTR_MERCURY_ISA_VERSION
	.align		4
        /*0020*/ 	.byte	0x03, 0x5f
        /*0022*/ 	.short	0x0101


	//----- nvinfo : EIATTR_EXIT_INSTR_OFFSETS
	.align		4
        /*0024*/ 	.byte	0x04, 0x1c
        /*0026*/ 	.short	(.L_610 - .L_609)


	//   ....[0]....
.L_609:
        /*0028*/ 	.word	0x00000010


	//----- nvinfo : EIATTR_MAX_THREADS
	.align		4
.L_610:
        /*002c*/ 	.byte	0x04, 0x05
        /*002e*/ 	.short	(.L_612 - .L_611)
.L_611:
        /*0030*/ 	.word	0x00000100
        /*0034*/ 	.word	0x00000001
        /*0038*/ 	.word	0x00000001


	//----- nvinfo : EIATTR_CBANK_PARAM_SIZE
	.align		4
.L_612:
        /*003c*/ 	.byte	0x03, 0x19
        /*003e*/ 	.short	0x0288


	//----- nvinfo : EIATTR_PARAM_CBANK
	.align		4
        /*0040*/ 	.byte	0x04, 0x0a
        /*0042*/ 	.short	(.L_614 - .L_613)
	.align		4
.L_613:
        /*0044*/ 	.word	index@(.nv.constant0._ZN7cutlass13device_kernelIN5flash19enable_sm80_to_sm89INS1_16FlashAttnBwdSm80INS1_25CollectiveMainloopBwdSm80ILi2ELi2EN4cute5tupleIJNS5_1CILi64EEENS7_ILi128EEES8_EEENS_10bfloat16_tEfNS_4arch4Sm80ELb1ELb0ELb0ELb1ELb1ELb0ELb0ELb0ELi2ELi2ELi4ELi2ELb1EEENS1_21CollectiveEpilogueBwdISA_SB_SD_Li256ELb1ELb0ELi2EEENS1_25SingleTileBwdLPTSchedulerILb1ELi128ELb1EEEEEEEEEvNT_6ParamsE)
        /*0048*/ 	.short	0x0210
        /*004a*/ 	.short	0x0288


	//----- nvinfo : EIATTR_SW_WAR
	.align		4
.L_614:
        /*004c*/ 	.byte	0x04, 0x36
        /*004e*/ 	.short	(.L_616 - .L_615)
.L_615:
        /*0050*/ 	.word	0x00000008
.L_616:


//--------------------- .nv.info._ZN7cutlass13device_kernelIN5flash19enable_sm80_to_sm89INS1_16FlashAttnBwdSm80INS1_25CollectiveMainloopBwdSm80ILi2ELi2EN4cute5tupleIJNS5_1CILi64EEENS7_ILi128EEES8_EEENS_10bfloat16_tEfNS_4arch4Sm80ELb1ELb0ELb0ELb1ELb0ELb0ELb0ELb0ELi2ELi2ELi4ELi2ELb1EEENS1_24CollectiveEpilogueBwdGQAISA_fSD_Li256ELb1ELb0EEENS1_25SingleTileBwdLPTSchedulerILb1ELi128ELb0EEEEEEEEEvNT_6ParamsE --------------------------
	.section	.nv.info._ZN7cutlass13device_kernelIN5flash19enable_sm80_to_sm89INS1_16FlashAttnBwdSm80INS1_25CollectiveMainloopBwdSm80ILi2ELi2EN4cute5tupleIJNS5_1CILi64EEENS7_ILi128EEES8_EEENS_10bfloat16_tEfNS_4arch4Sm80ELb1ELb0ELb0ELb1ELb0ELb0ELb0ELb0ELi2ELi2ELi4ELi2ELb1EEENS1_24CollectiveEpilogueBwdGQAISA_fSD_Li256ELb1ELb0EEENS1_25SingleTileBwdLPTSchedulerILb1ELi128ELb0EEEEEEEEEvNT_6ParamsE,"",@"SHT_CUDA_INFO"
	.sectionflags	@""
	.align	4


	//----- nvinfo : EIATTR_CUDA_API_VERSION
	.align		4
        /*0000*/ 	.byte	0x04, 0x37
        /*0002*/ 	.short	(.L_618 - .L_617)
.L_617:
        /*0004*/ 	.word	0x00000082


	//----- nvinfo : EIATTR_KPARAM_INFO
	.align		4
.L_618:
        /*0008*/ 	.byte	0x04, 0x17
        /*000a*/ 	.short	(.L_620 - .L_619)
.L_619:
        /*000c*/ 	.word	0x00000000
        /*0010*/ 	.short	0x0000
        /*0012*/ 	.short	0x0000
        /*0014*/ 	.byte	0x00, 0xf0, 0x41, 0x0a


	//----- nvinfo : EIATTR_SPARSE_MMA_MASK
	.align		4
.L_620:
        /*0018*/ 	.byte	0x03, 0x50
        /*001a*/ 	.short	0x0000


	//----- nvinfo : EIATTR_MAXREG_COUNT
	.align		4
        /*001c*/ 	.byte	0x03, 0x1b
        /*001e*/ 	.short	0x00ff


	//----- nvinfo : EIATTR_MERCURY_ISA_VERSION
	.align		4
        /*0020*/ 	.byte	0x03, 0x5f
        /*0022*/ 	.short	0x0101


	//----- nvinfo : EIATTR_EXIT_INSTR_OFFSETS
	.align		4
        /*0024*/ 	.byte	0x04, 0x1c
        /*0026*/ 	.short	(.L_622 - .L_621)


	//   ....[0]....
.L_621:
        /*0028*/ 	.word	0x00000010


	//----- nvinfo : EIATTR_MAX_THREADS
	.align		4
.L_622:
        /*002c*/ 	.byte	0x04, 0x05
        /*002e*/ 	.short	(.L_624 - .L_623)
.L_623:
        /*0030*/ 	.word	0x00000100
        /*0034*/ 	.word	0x00000001
        /*0038*/ 	.word	0x00000001


	//----- nvinfo : EIATTR_CBANK_PARAM_SIZE
	.align		4
.L_624:
        /*003c*/ 	.byte	0x03, 0x19
        /*003e*/ 	.short	0x0290


	//----- nvinfo : EIATTR_PARAM_CBANK
	.align		4
        /*0040*/ 	.byte	0x04, 0x0a
        /*0042*/ 	.short	(.L_626 - .L_625)
	.align		4
.L_625:
        /*0044*/ 	.word	index@(.nv.constant0._ZN7cutlass13device_kernelIN5flash19enable_sm80_to_sm89INS1_16FlashAttnBwdSm80INS1_25CollectiveMainloopBwdSm80ILi2ELi2EN4cute5tupleIJNS5_1CILi64EEENS7_ILi128EEES8_EEENS_10bfloat16_tEfNS_4arch4Sm80ELb1ELb0ELb0ELb1ELb0ELb0ELb0ELb0ELi2ELi2ELi4ELi2ELb1EEENS1_24CollectiveEpilogueBwdGQAISA_fSD_Li256ELb1ELb0EEENS1_25SingleTileBwdLPTSchedulerILb1ELi128ELb0EEEEEEEEEvNT_6ParamsE)
        /*0048*/ 	.short	0x0210
        /*004a*/ 	.short	0x0290


	//----- nvinfo : EIATTR_SW_WAR
	.align		4
.L_626:
        /*004c*/ 	.byte	0x04, 0x36
        /*004e*/ 	.short	(.L_628 - .L_627)
.L_627:
        /*0050*/ 	.word	0x00000008
.L_628:


//--------------------- .nv.info._ZN7cutlass13device_kernelIN5flash32FlashAttnBwdPostprocessConvertdQIN4cute5tupleIJNS3_1CILi64EEES6_EEENS_10bfloat16_tEfNS_4arch4Sm80ELi256ENS3_8TiledMMAINS3_8MMA_AtomIJNS3_30SM80_16x8x16_F32BF16BF16F32_TNEEEENS3_6LayoutINS4_IJNS5_ILi2EEENS5_ILi4EEENS5_ILi1EEEEEENS4_IJSI_SG_NS5_ILi0EEEEEEEENS4_IJNS5_ILi32EEES6_NS5_ILi16EEEEEEEELb0EEEEEvNT_6ParamsE --------------------------
	.section	.nv.info._ZN7cutlass13device_kernelIN5flash32FlashAttnBwdPostprocessConvertdQIN4cute5tupleIJNS3_1CILi64EEES6_EEENS_10bfloat16_tEfNS_4arch4Sm80ELi256ENS3_8TiledMMAINS3_8MMA_AtomIJNS3_30SM80_16x8x16_F32BF16BF16F32_TNEEEENS3_6LayoutINS4_IJNS5_ILi2EEENS5_ILi4EEENS5_ILi1EEEEEENS4_IJSI_SG_NS5_ILi0EEEEEEEENS4_IJNS5_ILi32EEES6_NS5_ILi16EEEEEEEELb0EEEEEvNT_6ParamsE,"",@"SHT_CUDA_INFO"
	.sectionflags	@""
	.align	4


	//----- nvinfo : EIATTR_CUDA_API_VERSION
	.align		4
        /*0000*/ 	.byte	0x04, 0x37
        /*0002*/ 	.short	(.L_630 - .L_629)
.L_629:
        /*0004*/ 	.word	0x00000082


	//----- nvinfo : EIATTR_KPARAM_INFO
	.align		4
.L_630:
        /*0008*/ 	.byte	0x04, 0x17
        /*000a*/ 	.short	(.L_632 - .L_631)
.L_631:
        /*000c*/ 	.word	0x00000000
        /*0010*/ 	.short	0x0000
        /*0012*/ 	.short	0x0000
        /*0014*/ 	.byte	0x00, 0xf0, 0xc1, 0x01


	//----- nvinfo : EIATTR_SPARSE_MMA_MASK
	.align		4
.L_632:
        /*0018*/ 	.byte	0x03, 0x50
        /*001a*/ 	.short	0x0000


	//----- nvinfo : EIATTR_MAXREG_COUNT
	.align		4
        /*001c*/ 	.byte	0x03, 0x1b
        /*001e*/ 	.short	0x0080


	//----- nvinfo : EIATTR_NUM_BARRIERS
	.align		4
        /*0020*/ 	.byte	0x02, 0x4c
        /*0022*/ 	.byte	0x01
	.zero		1


	//----- nvinfo : EIATTR_MERCURY_ISA_VERSION
	.align		4
        /*0024*/ 	.byte	0x03, 0x5f
        /*0026*/ 	.short	0x0101


	//----- nvinfo : EIATTR_EXIT_INSTR_OFFSETS
	.align		4
        /*0028*/ 	.byte	0x04, 0x1c
        /*002a*/ 	.short	(.L_634 - .L_633)


	//   ....[0]....
.L_633:
        /*002c*/ 	.word	0x000001b0


	//   ....[1]....
        /*0030*/ 	.word	0x00000db0


	//   ....[2]....
        /*0034*/ 	.word	0x00000e90


	//----- nvinfo : EIATTR_MAX_THREADS
	.align		4
.L_634:
        /*0038*/ 	.byte	0x04, 0x05
        /*003a*/ 	.short	(.L_636 - .L_635)
.L_635:
        /*003c*/ 	.word	0x00000100
        /*0040*/ 	.word	0x00000001
        /*0044*/ 	.word	0x00000001


	//----- nvinfo : EIATTR_CRS_STACK_SIZE
	.align		4
.L_636:
        /*0048*/ 	.byte	0x04, 0x1e
        /*004a*/ 	.short	(.L_638 - .L_637)
.L_637:
        /*004c*/ 	.word	0x00000000


	//----- nvinfo : EIATTR_CBANK_PARAM_SIZE
	.align		4
.L_638:
        /*0050*/ 	.byte	0x03, 0x19
        /*0052*/ 	.short	0x0070


	//----- nvinfo : EIATTR_PARAM_CBANK
	.align		4
        /*0054*/ 	.byte	0x04, 0x0a
        /*0056*/ 	.short	(.L_640 - .L_639)
	.align		4
.L_639:
        /*0058*/ 	.word	index@(.nv.constant0._ZN7cutlass13device_kernelIN5flash32FlashAttnBwdPostprocessConvertdQIN4cute5tupleIJNS3_1CILi64EEES6_EEENS_10bfloat16_tEfNS_4arch4Sm80ELi256ENS3_8TiledMMAINS3_8MMA_AtomIJNS3_30SM80_16x8x16_F32BF16BF16F32_TNEEEENS3_6LayoutINS4_IJNS5_ILi2EEENS5_ILi4EEENS5_ILi1EEEEEENS4_IJSI_SG_NS5_ILi0EEEEEEEENS4_IJNS5_ILi32EEES6_NS5_ILi16EEEEEEEELb0EEEEEvNT_6ParamsE)
        /*005c*/ 	.short	0x0210
        /*005e*/ 	.short	0x0070


	//----- nvinfo : EIATTR_SW_WAR
	.align		4
.L_640:
        /*0060*/ 	.byte	0x04, 0x36
        /*0062*/ 	.short	(.L_642 - .L_641)
.L_641:
        /*0064*/ 	.word	0x00000008
.L_642:


//--------------------- .nv.info._ZN7cutlass13device_kernelIN5flash19enable_sm80_to_sm89INS1_16FlashAttnBwdSm80INS1_25CollectiveMainloopBwdSm80ILi2ELi2EN4cute5tupleIJNS5_1CILi64EEENS7_ILi128EEES8_EEENS_10bfloat16_tEfNS_4arch4Sm80ELb1ELb0ELb0ELb1ELb1ELb0ELb0ELb0ELi2ELi2ELi4ELi2ELb1EEENS1_24CollectiveEpilogueBwdGQAISA_fSD_Li256ELb1ELb1EEENS1_25SingleTileBwdLPTSchedulerILb1ELi128ELb1EEEEEEEEEvNT_6ParamsE --------------------------
	.section	.nv.info._ZN7cutlass13device_kernelIN5flash19enable_sm80_to_sm89INS1_16FlashAttnBwdSm80INS1_25CollectiveMainloopBwdSm80ILi2ELi2EN4cute5tupleIJNS5_1CILi64EEENS7_ILi128EEES8_EEENS_10bfloat16_tEfNS_4arch4Sm80ELb1ELb0ELb0ELb1ELb1ELb0ELb0ELb0ELi2ELi2ELi4ELi2ELb1EEENS1_24CollectiveEpilogueBwdGQAISA_fSD_Li256ELb1ELb1EEENS1_25SingleTileBwdLPTSchedulerILb1ELi128ELb1EEEEEEEEEvNT_6ParamsE,"",@"SHT_CUDA_INFO"
	.sectionflags	@""
	.align	4


	//----- nvinfo : EIATTR_CUDA_API_VERSION
	.align		4
        /*0000*/ 	.byte	0x04, 0x37
        /*0002*/ 	.short	(.L_644 - .L_643)
.L_643:
        /*0004*/ 	.word	0x00000082


	//----- nvinfo : EIATTR_KPARAM_INFO
	.align		4
.L_644:
        /*0008*/ 	.byte	0x04, 0x17
        /*000a*/ 	.short	(.L_646 - .L_645)
.L_645:
        /*000c*/ 	.word	0x00000000
        /*0010*/ 	.short	0x0000
        /*0012*/ 	.short	0x0000
        /*0014*/ 	.byte	0x00, 0xf0, 0x41, 0x0a


	//----- nvinfo : EIATTR_SPARSE_MMA_MASK
	.align		4
.L_646:
        /*0018*/ 	.byte	0x03, 0x50
        /*001a*/ 	.short	0x0000


	//----- nvinfo : EIATTR_MAXREG_COUNT
	.align		4
        /*001c*/ 	.byte	0x03, 0x1b
        /*001e*/ 	.short	0x00ff


	//----- nvinfo : EIATTR_MERCURY_ISA_VERSION
	.align		4
        /*0020*/ 	.byte	0x03, 0x5f
        /*0022*/ 	.short	0x0101


	//----- nvinfo : EIATTR_EXIT_INSTR_OFFSETS
	.align		4
        /*0024*/ 	.byte	0x04, 0x1c
        /*0026*/ 	.short	(.L_648 - .L_647)


	//   ....[0]....
.L_647:
        /*0028*/ 	.word	0x00000010


	//----- nvinfo : EIATTR_MAX_THREADS
	.align		4
.L_648:
        /*002c*/ 	.byte	0x04, 0x05
        /*002e*/ 	.short	(.L_650 - .L_649)
.L_649:
        /*0030*/ 	.word	0x00000100
        /*0034*/ 	.word	0x00000001
        /*0038*/ 	.word	0x00000001


	//----- nvinfo : EIATTR_CBANK_PARAM_SIZE
	.align		4
.L_650:
        /*003c*/ 	.byte	0x03, 0x19
        /*003e*/ 	.short	0x0290


	//----- nvinfo : EIATTR_PARAM_CBANK
	.align		4
        /*0040*/ 	.byte	0x04, 0x0a
        /*0042*/ 	.short	(.L_652 - .L_651)
	.align		4
.L_651:
        /*0044*/ 	.word	index@(.nv.constant0._ZN7cutlass13device_kernelIN5flash19enable_sm80_to_sm89INS1_16FlashAttnBwdSm80INS1_25CollectiveMainloopBwdSm80ILi2ELi2EN4cute5tupleIJNS5_1CILi64EEENS7_ILi128EEES8_EEENS_10bfloat16_tEfNS_4arch4Sm80ELb1ELb0ELb0ELb1ELb1ELb0ELb0ELb0ELi2ELi2ELi4ELi2ELb1EEENS1_24CollectiveEpilogueBwdGQAISA_fSD_Li256ELb1ELb1EEENS1_25SingleTileBwdLPTSchedulerILb1ELi128ELb1EEEEEEEEEvNT_6ParamsE)
        /*0048*/ 	.short	0x0210
        /*004a*/ 	.short	0x0290


	//----- nvinfo : EIATTR_SW_WAR
	.align		4
.L_652:
        /*004c*/ 	.byte	0x04, 0x36
        /*004e*/ 	.short	(.L_654 - .L_653)
.L_653:
        /*0050*/ 	.word	0x00000008
.L_654:


//--------------------- .nv.info._ZN7cutlass13device_kernelIN5flash22FlashAttnBwdPreprocessIN4cute5tupleIJNS3_1CILi64EEES6_EEENS_10bfloat16_tEfNS_4arch4Sm80ELb1ELb1EEEEEvNT_6ParamsE --------------------------
	.section	.nv.info._ZN7cutlass13device_kernelIN5flash22FlashAttnBwdPreprocessIN4cute5tupleIJNS3_1CILi64EEES6_EEENS_10bfloat16_tEfNS_4arch4Sm80ELb1ELb1EEEEEvNT_6ParamsE,"",@"SHT_CUDA_INFO"
	.sectionflags	@""
	.align	4


	//----- nvinfo : EIATTR_CUDA_API_VERSION
	.align		4
        /*0000*/ 	.byte	0x04, 0x37
        /*0002*/ 	.short	(.L_656 - .L_655)
.L_655:
        /*0004*/ 	.word	0x00000082


	//----- nvinfo : EIATTR_KPARAM_INFO
	.align		4
.L_656:
        /*0008*/ 	.byte	0x04, 0x17
        /*000a*/ 	.short	(.L_658 - .L_657)
.L_657:
        /*000c*/ 	.word	0x00000000
        /*0010*/ 	.short	0x0000
        /*0012*/ 	.short	0x0000
        /*0014*/ 	.byte	0x00, 0xf0, 0xc1, 0x03


	//----- nvinfo : EIATTR_SPARSE_MMA_MASK
	.align		4
.L_658:
        /*0018*/ 	.byte	0x03, 0x50
        /*001a*/ 	.short	0x0000


	//----- nvinfo : EIATTR_MAXREG_COUNT
	.align		4
        /*001c*/ 	.byte	0x03, 0x1b
        /*001e*/ 	.short	0x0080


	//----- nvinfo : EIATTR_MERCURY_ISA_VERSION
	.align		4
        /*0020*/ 	.byte	0x03, 0x5f
        /*0022*/ 	.short	0x0101


	//----- nvinfo : EIATTR_COOP_GROUP_MASK_REGIDS
	.align		4
        /*0024*/ 	.byte	0x04, 0x29
        /*0026*/ 	.short	(.L_660 - .L_659)


	//   ....[0]....
.L_659:
        /*0028*/ 	.word	0xffffffff


	//   ....[1]....
        /*002c*/ 	.word	0xffffffff


	//   ....[2]....
        /*0030*/ 	.word	0xffffffff


	//   ....[3]....
        /*0034*/ 	.word	0xffffffff


	//   ....[4]....
        /*0038*/ 	.word	0xffffffff


	//   ....[5]....
        /*003c*/ 	.word	0xffffffff


	//----- nvinfo : EIATTR_COOP_GROUP_INSTR_OFFSETS
	.align		4
.L_660:
        /*0040*/ 	.byte	0x04, 0x28
        /*0042*/ 	.short	(.L_662 - .L_661)


	//   ....[0]....
.L_661:
        /*0044*/ 	.word	0x00000c60


	//   ....[1]....
        /*0048*/ 	.word	0x00000c70


	//   ....[2]....
        /*004c*/ 	.word	0x00000cb0


	//   ....[3]....
        /*0050*/ 	.word	0x00000cd0


	//   ....[4]....
        /*0054*/ 	.word	0x00000d20


	//   ....[5]....
        /*0058*/ 	.word	0x00000d40


	//----- nvinfo : EIATTR_EXIT_INSTR_OFFSETS
	.align		4
.L_662:
        /*005c*/ 	.byte	0x04, 0x1c
        /*005e*/ 	.short	(.L_664 - .L_663)


	//   ....[0]....
.L_663:
        /*0060*/ 	.word	0x000001c0


	//   ....[1]....
        /*0064*/ 	.word	0x000012a0


	//   ....[2]....
        /*0068*/ 	.word	0x00001320


	//----- nvinfo : EIATTR_MAX_THREADS
	.align		4
.L_664:
        /*006c*/ 	.byte	0x04, 0x05
        /*006e*/ 	.short	(.L_666 - .L_665)
.L_665:
        /*0070*/ 	.word	0x00000100
        /*0074*/ 	.word	0x00000001
        /*0078*/ 	.word	0x00000001


	//----- nvinfo : EIATTR_CRS_STACK_SIZE
	.align		4
.L_666:
        /*007c*/ 	.byte	0x04, 0x1e
        /*007e*/ 	.short	(.L_668 - .L_667)
.L_667:
        /*0080*/ 	.word	0x00000000


	//----- nvinfo : EIATTR_CBANK_PARAM_SIZE
	.align		4
.L_668:
        /*0084*/ 	.byte	0x03, 0x19
        /*0086*/ 	.short	0x00f0


	//----- nvinfo : EIATTR_PARAM_CBANK
	.align		4
        /*0088*/ 	.byte	0x04, 0x0a
        /*008a*/ 	.short	(.L_670 - .L_669)
	.align		4
.L_669:
        /*008c*/ 	.word	index@(.nv.constant0._ZN7cutlass13device_kernelIN5flash22FlashAttnBwdPreprocessIN4cute5tupleIJNS3_1CILi64EEES6_EEENS_10bfloat16_tEfNS_4arch4Sm80ELb1ELb1EEEEEvNT_6ParamsE)
        /*0090*/ 	.short	0x0210
        /*0092*/ 	.short	0x00f0


	//----- nvinfo : EIATTR_SW_WAR
	.align		4
.L_670:
        /*0094*/ 	.byte	0x04, 0x36
        /*0096*/ 	.short	(.L_672 - .L_671)
.L_671:
        /*0098*/ 	.word	0x00000008
.L_672:


//--------------------- .nv.info._ZN7cutlass13device_kernelIN5flash19enable_sm80_to_sm89INS1_16FlashAttnBwdSm80INS1_25CollectiveMainloopBwdSm80ILi2ELi2EN4cute5tupleIJNS5_1CILi128EEES8_NS7_ILi64EEEEEENS_10bfloat16_tEfNS_4arch4Sm80ELb0ELb0ELb0ELb0ELb0ELb0ELb0ELb0ELi2ELi4ELi4ELi4ELb0EEENS1_21CollectiveEpilogueBwdISA_SB_SD_Li256ELb0ELb0ELi2EEENS1_19SingleTileSchedulerILb0ELb0ELb0ELi128EEEEEEEEEvNT_6ParamsE --------------------------
	.section	.nv.info._ZN7cutlass13device_kernelIN5flash19enable_sm80_to_sm89INS1_16FlashAttnBwdSm80INS1_25CollectiveMainloopBwdSm80ILi2ELi2EN4cute5tupleIJNS5_1CILi128EEES8_NS7_ILi64EEEEEENS_10bfloat16_tEfNS_4arch4Sm80ELb0ELb0ELb0ELb0ELb0ELb0ELb0ELb0ELi2ELi4ELi4ELi4ELb0EEENS1_21CollectiveEpilogueBwdISA_SB_SD_Li256ELb0ELb0ELi2EEENS1_19SingleTileSchedulerILb0ELb0ELb0ELi128EEEEEEEEEvNT_6ParamsE,"",@"SHT_CUDA_INFO"
	.sectionflags	@""
	.align	4


	//----- nvinfo : EIATTR_CUDA_API_VERSION
	.align		4
        /*0000*/ 	.byte	0x04, 0x37
        /*0002*/ 	.short	(.L_674 - .L_673)
.L_673:
        /*0004*/ 	.word	0x00000082


	//----- nvinfo : EIATTR_KPARAM_INFO
	.align		4
.L_674:
        /*0008*/ 	.byte	0x04, 0x17
        /*000a*/ 	.short	(.L_676 - .L_675)
.L_675:
        /*000c*/ 	.word	0x00000000
        /*0010*/ 	.short	0x0000
        /*0012*/ 	.short	0x0000
        /*0014*/ 	.byte	0x00, 0xf0, 0xc1, 0x09


	//----- nvinfo : EIATTR_SPARSE_MMA_MASK
	.align		4
.L_676:
        /*0018*/ 	.byte	0x03, 0x50
        /*001a*/ 	.short	0x0000


	//----- nvinfo : EIATTR_MAXREG_COUNT
	.align		4
        /*001c*/ 	.byte	0x03, 0x1b
        /*001e*/ 	.short	0x00ff


	//----- nvinfo : EIATTR_MERCURY_ISA_VERSION
	.align		4
        /*0020*/ 	.byte	0x03, 0x5f
        /*0022*/ 	.short	0x0101


	//----- nvinfo : EIATTR_EXIT_INSTR_OFFSETS
	.align		4
        /*0024*/ 	.byte	0x04, 0x1c
        /*0026*/ 	.short	(.L_678 - .L_677)


	//   ....[0]....
.L_677:
        /*0028*/ 	.word	0x00000010


	//----- nvinfo : EIATTR_MAX_THREADS
	.align		4
.L_678:
        /*002c*/ 	.byte	0x04, 0x05
        /*002e*/ 	.short	(.L_680 - .L_679)
.L_679:
        /*0030*/ 	.word	0x00000100
        /*0034*/ 	.word	0x00000001
        /*0038*/ 	.word	0x00000001


	//----- nvinfo : EIATTR_CBANK_PARAM_SIZE
	.align		4
.L_680:
        /*003c*/ 	.byte	0x03, 0x19
        /*003e*/ 	.short	0x0270


	//----- nvinfo : EIATTR_PARAM_CBANK
	.align		4
        /*0040*/ 	.byte	0x04, 0x0a
        /*0042*/ 	.short	(.L_682 - .L_681)
	.align		4
.L_681:
        /*0044*/ 	.word	index@(.nv.constant0._ZN7cutlass13device_kernelIN5flash19enable_sm80_to_sm89INS1_16FlashAttnBwdSm80INS1_25CollectiveMainloopBwdSm80ILi2ELi2EN4cute5tupleIJNS5_1CILi128EEES8_NS7_ILi64EEEEEENS_10bfloat16_tEfNS_4arch4Sm80ELb0ELb0ELb0ELb0ELb0ELb0ELb0ELb0ELi2ELi4ELi4ELi4ELb0EEENS1_21CollectiveEpilogueBwdISA_SB_SD_Li256ELb0ELb0ELi2EEENS1_19SingleTileSchedulerILb0ELb0ELb0ELi128EEEEEEEEEvNT_6ParamsE)
        /*0048*/ 	.short	0x0210
        /*004a*/ 	.short	0x0270


	//----- nvinfo : EIATTR_SW_WAR
	.align		4
.L_682:
        /*004c*/ 	.byte	0x04, 0x36
        /*004e*/ 	.short	(.L_684 - .L_683)
.L_683:
        /*0050*/ 	.word	0x00000008
.L_684:


//--------------------- .nv.info._ZN7cutlass13device_kernelIN5flash19enable_sm80_to_sm89INS1_16FlashAttnBwdSm80INS1_25CollectiveMainloopBwdSm80ILi2ELi2EN4cute5tupleIJNS5_1CILi128EEES8_NS7_ILi64EEEEEENS_10bfloat16_tEfNS_4arch4Sm80ELb0ELb0ELb0ELb0ELb1ELb0ELb0ELb0ELi2ELi4ELi4ELi4ELb0EEENS1_21CollectiveEpilogueBwdISA_SB_SD_Li256ELb0ELb0ELi2EEENS1_19SingleTileSchedulerILb0ELb0ELb0ELi128EEEEEEEEEvNT_6ParamsE --------------------------
	.section	.nv.info._ZN7cutlass13device_kernelIN5flash19enable_sm80_to_sm89INS1_16FlashAttnBwdSm80INS1_25CollectiveMainloopBwdSm80ILi2ELi2EN4cute5tupleIJNS5_1CILi128EEES8_NS7_ILi64EEEEEENS_10bfloat16_tEfNS_4arch4Sm80ELb0ELb0ELb0ELb0ELb1ELb0ELb0ELb0ELi2ELi4ELi4ELi4ELb0EEENS1_21CollectiveEpilogueBwdISA_SB_SD_Li256ELb0ELb0ELi2EEENS1_19SingleTileSchedulerILb0ELb0ELb0ELi128EEEEEEEEEvNT_6ParamsE,"",@"SHT_CUDA_INFO"
	.sectionflags	@""
	.align	4


	//----- nvinfo : EIATTR_CUDA_API_VERSION
	.align		4
        /*0000*/ 	.byte	0x04, 0x37
        /*0002*/ 	.short	(.L_686 - .L_685)
.L_685:
        /*0004*/ 	.word	0x00000082


	//----- nvinfo : EIATTR_KPARAM_INFO
	.align		4
.L_686:
        /*0008*/ 	.byte	0x04, 0x17
        /*000a*/ 	.short	(.L_688 - .L_687)
.L_687:
        /*000c*/ 	.word	0x00000000
        /*0010*/ 	.short	0x0000
        /*0012*/ 	.short	0x0000
        /*0014*/ 	.byte	0x00, 0xf0, 0xc1, 0x09


	//----- nvinfo : EIATTR_SPARSE_MMA_MASK
	.align		4
.L_688:
        /*0018*/ 	.byte	0x03, 0x50
        /*001a*/ 	.short	0x0000


	//----- nvinfo : EIATTR_MAXREG_COUNT
	.align		4
        /*001c*/ 	.byte	0x03, 0x1b
        /*001e*/ 	.short	0x00ff


	//----- nvinfo : EIATTR_MERCURY_ISA_VERSION
	.align		4
        /*0020*/ 	.byte	0x03, 0x5f
        /*0022*/ 	.short	0x0101


	//----- nvinfo : EIATTR_EXIT_INSTR_OFFSETS
	.align		4
        /*0024*/ 	.byte	0x04, 0x1c
        /*0026*/ 	.short	(.L_690 - .L_689)


	//   ....[0]....
.L_689:
        /*0028*/ 	.word	0x00000010


	//----- nvinfo : EIATTR_MAX_THREADS
	.align		4
.L_690:
        /*002c*/ 	.byte	0x04, 0x05
        /*002e*/ 	.short	(.L_692 - .L_691)
.L_691:
        /*0030*/ 	.word	0x00000100
        /*0034*/ 	.word	0x00000001
        /*0038*/ 	.word	0x00000001


	//----- nvinfo : EIATTR_CBANK_PARAM_SIZE
	.align		4
.L_692:
        /*003c*/ 	.byte	0x03, 0x19
        /*003e*/ 	.short	0x0270


	//----- nvinfo : EIATTR_PARAM_CBANK
	.align		4
        /*0040*/ 	.byte	0x04, 0x0a
        /*0042*/ 	.short	(.L_694 - .L_693)
	.align		4
.L_693:
        /*0044*/ 	.word	index@(.nv.constant0._ZN7cutlass13device_kernelIN5flash19enable_sm80_to_sm89INS1_16FlashAttnBwdSm80INS1_25CollectiveMainloopBwdSm80ILi2ELi2EN4cute5tupleIJNS5_1CILi128EEES8_NS7_ILi64EEEEEENS_10bfloat16_tEfNS_4arch4Sm80ELb0ELb0ELb0ELb0ELb1ELb0ELb0ELb0ELi2ELi4ELi4ELi4ELb0EEENS1_21CollectiveEpilogueBwdISA_SB_SD_Li256ELb0ELb0ELi2EEENS1_19SingleTileSchedulerILb0ELb0ELb0ELi128EEEEEEEEEvNT_6ParamsE)
        /*0048*/ 	.short	0x0210
        /*004a*/ 	.short	0x0270


	//----- nvinfo : EIATTR_SW_WAR
	.align		4
.L_694:
        /*004c*/ 	.byte	0x04, 0x36
        /*004e*/ 	.short	(.L_696 - .L_695)
.L_695:
        /*0050*/ 	.word	0x00000008
.L_696:


//--------------------- .nv.info._ZN7cutlass13device_kernelIN5flash19enable_sm80_to_sm89INS1_16FlashAttnBwdSm80INS1_25CollectiveMainloopBwdSm80ILi2ELi2EN4cute5tupleIJNS5_1CILi128EEES8_NS7_ILi64EEEEEENS_10bfloat16_tEfNS_4arch4Sm80ELb0ELb0ELb0ELb0ELb0ELb0ELb0ELb0ELi2ELi4ELi4ELi4ELb0EEENS1_24CollectiveEpilogueBwdGQAISA_fSD_Li256ELb0ELb0EEENS1_19SingleTileSchedulerILb0ELb0ELb0ELi128EEEEEEEEEvNT_6ParamsE --------------------------
	.section	.nv.info._ZN7cutlass13device_kernelIN5flash19enable_sm80_to_sm89INS1_16FlashAttnBwdSm80INS1_25CollectiveMainloopBwdSm80ILi2ELi2EN4cute5tupleIJNS5_1CILi128EEES8_NS7_ILi64EEEEEENS_10bfloat16_tEfNS_4arch4Sm80ELb0ELb0ELb0ELb0ELb0ELb0ELb0ELb0ELi2ELi4ELi4ELi4ELb0EEENS1_24CollectiveEpilogueBwdGQAISA_fSD_Li256ELb0ELb0EEENS1_19SingleTileSchedulerILb0ELb0ELb0ELi128EEEEEEEEEvNT_6ParamsE,"",@"SHT_CUDA_INFO"
	.sectionflags	@""
	.align	4


	//----- nvinfo : EIATTR_CUDA_API_VERSION
	.align		4
        /*0000*/ 	.byte	0x04, 0x37
        /*0002*/ 	.short	(.L_698 - .L_697)
.L_697:
        /*0004*/ 	.word	0x00000082


	//----- nvinfo : EIATTR_KPARAM_INFO
	.align		4
.L_698:
        /*0008*/ 	.byte	0x04, 0x17
        /*000a*/ 	.short	(.L_700 - .L_699)
.L_699:
        /*000c*/ 	.word	0x00000000
        /*0010*/ 	.short	0x0000
        /*0012*/ 	.short	0x0000
        /*0014*/ 	.byte	0x00, 0xf0, 0xe1, 0x09


	//----- nvinfo : EIATTR_SPARSE_MMA_MASK
	.align		4
.L_700:
        /*0018*/ 	.byte	0x03, 0x50
        /*001a*/ 	.short	0x0000


	//----- nvinfo : EIATTR_MAXREG_COUNT
	.align		4
        /*001c*/ 	.byte	0x03, 0x1b
        /*001e*/ 	.short	0x00ff


	//----- nvinfo : EIATTR_MERCURY_ISA_VERSION
	.align		4
        /*0020*/ 	.byte	0x03, 0x5f
        /*0022*/ 	.short	0x0101


	//----- nvinfo : EIATTR_EXIT_INSTR_OFFSETS
	.align		4
        /*0024*/ 	.byte	0x04, 0x1c
        /*0026*/ 	.short	(.L_702 - .L_701)


	//   ....[0]....
.L_701:
        /*0028*/ 	.word	0x00000010


	//----- nvinfo : EIATTR_MAX_THREADS
	.align		4
.L_702:
        /*002c*/ 	.byte	0x04, 0x05
        /*002e*/ 	.short	(.L_704 - .L_703)
.L_703:
        /*0030*/ 	.word	0x00000100
        /*0034*/ 	.word	0x00000001
        /*0038*/ 	.word	0x00000001


	//----- nvinfo : EIATTR_CBANK_PARAM_SIZE
	.align		4
.L_704:
        /*003c*/ 	.byte	0x03, 0x19
        /*003e*/ 	.short	0x0278


	//----- nvinfo : EIATTR_PARAM_CBANK
	.align		4
        /*0040*/ 	.byte	0x04, 0x0a
        /*0042*/ 	.short	(.L_706 - .L_705)
	.align		4
.L_705:
        /*0044*/ 	.word	index@(.nv.constant0._ZN7cutlass13device_kernelIN5flash19enable_sm80_to_sm89INS1_16FlashAttnBwdSm80INS1_25CollectiveMainloopBwdSm80ILi2ELi2EN4cute5tupleIJNS5_1CILi128EEES8_NS7_ILi64EEEEEENS_10bfloat16_tEfNS_4arch4Sm80ELb0ELb0ELb0ELb0ELb0ELb0ELb0ELb0ELi2ELi4ELi4ELi4ELb0EEENS1_24CollectiveEpilogueBwdGQAISA_fSD_Li256ELb0ELb0EEENS1_19SingleTileSchedulerILb0ELb0ELb0ELi128EEEEEEEEEvNT_6ParamsE)
        /*0048*/ 	.short	0x0210
        /*004a*/ 	.short	0x0278


	//----- nvinfo : EIATTR_SW_WAR
	.align		4
.L_706:
        /*004c*/ 	.byte	0x04, 0x36
        /*004e*/ 	.short	(.L_708 - .L_707)
.L_707:
        /*0050*/ 	.word	0x00000008
.L_708:


//--------------------- .nv.info._ZN7cutlass13device_kernelIN5flash19enable_sm80_to_sm89INS1_16FlashAttnBwdSm80INS1_25CollectiveMainloopBwdSm80ILi2ELi2EN4cute5tupleIJNS5_1CILi128EEES8_NS7_ILi64EEEEEENS_10bfloat16_tEfNS_4arch4Sm80ELb0ELb0ELb0ELb0ELb1ELb0ELb0ELb0ELi2ELi4ELi4ELi4ELb0EEENS1_24CollectiveEpilogueBwdGQAISA_fSD_Li256ELb0ELb1EEENS1_19SingleTileSchedulerILb0ELb0ELb0ELi128EEEEEEEEEvNT_6ParamsE --------------------------
	.section	.nv.info._ZN7cutlass13device_kernelIN5flash19enable_sm80_to_sm89INS1_16FlashAttnBwdSm80INS1_25CollectiveMainloopBwdSm80ILi2ELi2EN4cute5tupleIJNS5_1CILi128EEES8_NS7_ILi64EEEEEENS_10bfloat16_tEfNS_4arch4Sm80ELb0ELb0ELb0ELb0ELb1ELb0ELb0ELb0ELi2ELi4ELi4ELi4ELb0EEENS1_24CollectiveEpilogueBwdGQAISA_fSD_Li256ELb0ELb1EEENS1_19SingleTileSchedulerILb0ELb0ELb0ELi128EEEEEEEEEvNT_6ParamsE,"",@"SHT_CUDA_INFO"
	.sectionflags	@""
	.align	4


	//----- nvinfo : EIATTR_CUDA_API_VERSION
	.align		4
        /*0000*/ 	.byte	0x04, 0x37
        /*0002*/ 	.short	(.L_710 - .L_709)
.L_709:
        /*0004*/ 	.word	0x00000082


	//----- nvinfo : EIATTR_KPARAM_INFO
	.align		4
.L_710:
        /*0008*/ 	.byte	0x04, 0x17
        /*000a*/ 	.short	(.L_712 - .L_711)
.L_711:
        /*000c*/ 	.word	0x00000000
        /*0010*/ 	.short	0x0000
        /*0012*/ 	.short	0x0000
        /*0014*/ 	.byte	0x00, 0xf0, 0xe1, 0x09


	//----- nvinfo : EIATTR_SPARSE_MMA_MASK
	.align		4
.L_712:
        /*0018*/ 	.byte	0x03, 0x50
        /*001a*/ 	.short	0x0000


	//----- nvinfo : EIATTR_MAXREG_COUNT
	.align		4
        /*001c*/ 	.byte	0x03, 0x1b
        /*001e*/ 	.short	0x00ff


	//----- nvinfo : EIATTR_MERCURY_ISA_VERSION
	.align		4
        /*0020*/ 	.byte	0x03, 0x5f
        /*0022*/ 	.short	0x0101


	//----- nvinfo : EIATTR_EXIT_INSTR_OFFSETS
	.align		4
        /*0024*/ 	.byte	0x04, 0x1c
        /*0026*/ 	.short	(.L_714 - .L_713)


	//   ....[0]....
.L_713:
        /*0028*/ 	.word	0x00000010


	//----- nvinfo : EIATTR_MAX_THREADS
	.align		4
.L_714:
        /*002c*/ 	.byte	0x04, 0x05
        /*002e*/ 	.short	(.L_716 - .L_715)
.L_715:
        /*0030*/ 	.word	0x00000100
        /*0034*/ 	.word	0x00000001
        /*0038*/ 	.word	0x00000001


	//----- nvinfo : EIATTR_CBANK_PARAM_SIZE
	.align		4
.L_716:
        /*003c*/ 	.byte	0x03, 0x19
        /*003e*/ 	.short	0x0278


	//----- nvinfo : EIATTR_PARAM_CBANK
	.align		4
        /*0040*/ 	.byte	0x04, 0x0a
        /*0042*/ 	.short	(.L_718 - .L_717)
	.align		4
.L_717:
        /*0044*/ 	.word	index@(.nv.constant0._ZN7cutlass13device_kernelIN5flash19enable_sm80_to_sm89INS1_16FlashAttnBwdSm80INS1_25CollectiveMainloopBwdSm80ILi2ELi2EN4cute5tupleIJNS5_1CILi128EEES8_NS7_ILi64EEEEEENS_10bfloat16_tEfNS_4arch4Sm80ELb0ELb0ELb0ELb0ELb1ELb0ELb0ELb0ELi2ELi4ELi4ELi4ELb0EEENS1_24CollectiveEpilogueBwdGQAISA_fSD_Li256ELb0ELb1EEENS1_19SingleTileSchedulerILb0ELb0ELb0ELi128EEEEEEEEEvNT_6ParamsE)
        /*0048*/ 	.short	0x0210
        /*004a*/ 	.short	0x0278


	//----- nvinfo : EIATTR_SW_WAR
	.align		4
.L_718:
        /*004c*/ 	.byte	0x04, 0x36
        /*004e*/ 	.short	(.L_720 - .L_719)
.L_719:
        /*0050*/ 	.word	0x00000008
.L_720:


//--------------------- .nv.info._ZN7cutlass13device_kernelIN5flash19enable_sm80_to_sm89INS1_16FlashAttnBwdSm80INS1_25CollectiveMainloopBwdSm80ILi2ELi2EN4cute5tupleIJNS5_1CILi128EEES8_NS7_ILi64EEEEEENS_10bfloat16_tEfNS_4arch4Sm80ELb0ELb0ELb0ELb1ELb0ELb0ELb0ELb0ELi2ELi4ELi4ELi4ELb0EEENS1_21CollectiveEpilogueBwdISA_SB_SD_Li256ELb1ELb0ELi2EEENS1_19SingleTileSchedulerILb1ELb0ELb0ELi128EEEEEEEEEvNT_6ParamsE --------------------------
	.section	.nv.info._ZN7cutlass13device_kernelIN5flash19enable_sm80_to_sm89INS1_16FlashAttnBwdSm80INS1_25CollectiveMainloopBwdSm80ILi2ELi2EN4cute5tupleIJNS5_1CILi128EEES8_NS7_ILi64EEEEEENS_10bfloat16_tEfNS_4arch4Sm80ELb0ELb0ELb0ELb1ELb0ELb0ELb0ELb0ELi2ELi4ELi4ELi4ELb0EEENS1_21CollectiveEpilogueBwdISA_SB_SD_Li256ELb1ELb0ELi2EEENS1_19SingleTileSchedulerILb1ELb0ELb0ELi128EEEEEEEEEvNT_6ParamsE,"",@"SHT_CUDA_INFO"
	.sectionflags	@""
	.align	4


	//----- nvinfo : EIATTR_CUDA_API_VERSION
	.align		4
        /*0000*/ 	.byte	0x04, 0x37
        /*0002*/ 	.short	(.L_722 - .L_721)
.L_721:
        /*0004*/ 	.word	0x00000082


	//----- nvinfo : EIATTR_KPARAM_INFO
	.align		4
.L_722:
        /*0008*/ 	.byte	0x04, 0x17
        /*000a*/ 	.short	(.L_724 - .L_723)
.L_723:
        /*000c*/ 	.word	0x00000000
        /*0010*/ 	.short	0x0000
        /*0012*/ 	.short	0x0000
        /*0014*/ 	.byte	0x00, 0xf0, 0xc1, 0x09


	//----- nvinfo : EIATTR_SPARSE_MMA_MASK
	.align		4
.L_724:
        /*0018*/ 	.byte	0x03, 0x50
        /*001a*/ 	.short	0x0000


	//----- nvinfo : EIATTR_MAXREG_COUNT
	.align		4
        /*001c*/ 	.byte	0x03, 0x1b
        /*001e*/ 	.short	0x00ff


	//----- nvinfo : EIATTR_MERCURY_ISA_VERSION
	.align		4
        /*0020*/ 	.byte	0x03, 0x5f
        /*0022*/ 	.short	0x0101


	//----- nvinfo : EIATTR_EXIT_INSTR_OFFSETS
	.align		4
        /*0024*/ 	.byte	0x04, 0x1c
        /*0026*/ 	.short	(.L_726 - .L_725)


	//   ....[0]....
.L_725:
        /*0028*/ 	.word	0x00000010


	//----- nvinfo : EIATTR_MAX_THREADS
	.align		4
.L_726:
        /*002c*/ 	.byte	0x04, 0x05
        /*002e*/ 	.short	(.L_728 - .L_727)
.L_727:
        /*0030*/ 	.word	0x00000100
        /*0034*/ 	.word	0x00000001
        /*0038*/ 	.word	0x00000001


	//----- nvinfo : EIATTR_CBANK_PARAM_SIZE
	.align		4
.L_728:
        /*003c*/ 	.byte	0x03, 0x19
        /*003e*/ 	.short	0x0270


	//----- nvinfo : EIATTR_PARAM_CBANK
	.align		4
        /*0040*/ 	.byte	0x04, 0x0a
        /*0042*/ 	.short	(.L_730 - .L_729)
	.align		4
.L_729:
        /*0044*/ 	.word	index@(.nv.constant0._ZN7cutlass13device_kernelIN5flash19enable_sm80_to_sm89INS1_16FlashAttnBwdSm80INS1_25CollectiveMainloopBwdSm80ILi2ELi2EN4cute5tupleIJNS5_1CILi128EEES8_NS7_ILi64EEEEEENS_10bfloat16_tEfNS_4arch4Sm80ELb0ELb0ELb0ELb1ELb0ELb0ELb0ELb0ELi2ELi4ELi4ELi4ELb0EEENS1_21CollectiveEpilogueBwdISA_SB_SD_Li256ELb1ELb0ELi2EEENS1_19SingleTileSchedulerILb1ELb0ELb0ELi128EEEEEEEEEvNT_6ParamsE)
        /*0048*/ 	.short	0x0210
        /*004a*/ 	.short	0x0270


	//----- nvinfo : EIATTR_SW_WAR
	.align		4
.L_730:
        /*004c*/ 	.byte	0x04, 0x36
        /*004e*/ 	.short	(.L_732 - .L_731)
.L_731:
        /*0050*/ 	.word	0x00000008
.L_732:


//--------------------- .nv.info._ZN7cutlass13device_kernelIN5flash19enable_sm80_to_sm89INS1_16FlashAttnBwdSm80INS1_25CollectiveMainloopBwdSm80ILi2ELi2EN4cute5tupleIJNS5_1CILi128EEES8_NS7_ILi64EEEEEENS_10bfloat16_tEfNS_4arch4Sm80ELb0ELb0ELb0ELb1ELb1ELb0ELb0ELb0ELi2ELi4ELi4ELi4ELb0EEENS1_21CollectiveEpilogueBwdISA_SB_SD_Li256ELb1ELb0ELi2EEENS1_19SingleTileSchedulerILb1ELb0ELb0ELi128EEEEEEEEEvNT_6ParamsE --------------------------
	.section	.nv.info._ZN7cutlass13device_kernelIN5flash19enable_sm80_to_sm89INS1_16FlashAttnBwdSm80INS1_25CollectiveMainloopBwdSm80ILi2ELi2EN4cute5tupleIJNS5_1CILi128EEES8_NS7_ILi64EEEEEENS_10bfloat16_tEfNS_4arch4Sm80ELb0ELb0ELb0ELb1ELb1ELb0ELb0ELb0ELi2ELi4ELi4ELi4ELb0EEENS1_21CollectiveEpilogueBwdISA_SB_SD_Li256ELb1ELb0ELi2EEENS1_19SingleTileSchedulerILb1ELb0ELb0ELi128EEEEEEEEEvNT_6ParamsE,"",@"SHT_CUDA_INFO"
	.sectionflags	@""
	.align	4


	//----- nvinfo : EIATTR_CUDA_API_VERSION
	.align		4
        /*0000*/ 	.byte	0x04, 0x37
        /*0002*/ 	.short	(.L_734 - .L_733)
.L_733:
        /*0004*/ 	.word	0x00000082


	//----- nvinfo : EIATTR_KPARAM_INFO
	.align		4
.L_734:
        /*0008*/ 	.byte	0x04, 0x17
        /*000a*/ 	.short	(.L_736 - .L_735)
.L_735:
        /*000c*/ 	.word	0x00000000
        /*0010*/ 	.short	0x0000
        /*0012*/ 	.short	0x0000
        /*0014*/ 	.byte	0x00, 0xf0, 0xc1, 0x09


	//----- nvinfo : EIATTR_SPARSE_MMA_MASK
	.align		4
.L_736:
        /*0018*/ 	.byte	0x03, 0x50
        /*001a*/ 	.short	0x0000


	//----- nvinfo : EIATTR_MAXREG_COUNT
	.align		4
        /*001c*/ 	.byte	0x03, 0x1b
        /*001e*/ 	.short	0x00ff


	//----- nvinfo : EIATTR_MERCURY_ISA_VERSION
	.align		4
        /*0020*/ 	.byte	0x03, 0x5f
        /*0022*/ 	.short	0x0101


	//----- nvinfo : EIATTR_EXIT_INSTR_OFFSETS
	.align		4
        /*0024*/ 	.byte	0x04, 0x1c
        /*0026*/ 	.short	(.L_738 - .L_737)


	//   ....[0]....
.L_737:
        /*0028*/ 	.word	0x00000010


	//----- nvinfo : EIATTR_MAX_THREADS
	.align		4
.L_738:
        /*002c*/ 	.byte	0x04, 0x05
        /*002e*/ 	.short	(.L_740 - .L_739)
.L_739:
        /*0030*/ 	.word	0x00000100
        /*0034*/ 	.word	0x00000001
        /*0038*/ 	.word	0x00000001


	//----- nvinfo : EIATTR_CBANK_PARAM_SIZE
	.align		4
.L_740:
        /*003c*/ 	.byte	0x03, 0x19
        /*003e*/ 	.short	0x0270


	//----- nvinfo : EIATTR_PARAM_CBANK
	.align		4
        /*0040*/ 	.byte	0x04, 0x0a
        /*0042*/ 	.short	(.L_742 - .L_741)
	.align		4
.L_741:
        /*0044*/ 	.word	index@(.nv.constant0._ZN7cutlass13device_kernelIN5flash19enable_sm80_to_sm89INS1_16FlashAttnBwdSm80INS1_25CollectiveMainloopBwdSm80ILi2ELi2EN4cute5tupleIJNS5_1CILi128EEES8_NS7_ILi64EEEEEENS_10bfloat16_tEfNS_4arch4Sm80ELb0ELb0ELb0ELb1ELb1ELb0ELb0ELb0ELi2ELi4ELi4ELi4ELb0EEENS1_21CollectiveEpilogueBwdISA_SB_SD_Li256ELb1ELb0ELi2EEENS1_19SingleTileSchedulerILb1ELb0ELb0ELi128EEEEEEEEEvNT_6ParamsE)
        /*0048*/ 	.short	0x0210
        /*004a*/ 	.short	0x0270


	//----- nvinfo : EIATTR_SW_WAR
	.align		4
.L_742:
        /*004c*/ 	.byte	0x04, 0x36
        /*004e*/ 	.short	(.L_744 - .L_743)
.L_743:
        /*0050*/ 	.word	0x00000008
.L_744:


//--------------------- .nv.info._ZN7cutlass13device_kernelIN5flash19enable_sm80_to_sm89INS1_16FlashAttnBwdSm80INS1_25CollectiveMainloopBwdSm80ILi2ELi2EN4cute5tupleIJNS5_1CILi128EEES8_NS7_ILi64EEEEEENS_10bfloat16_tEfNS_4arch4Sm80ELb0ELb0ELb0ELb1ELb0ELb0ELb0ELb0ELi2ELi4ELi4ELi4ELb0EEENS1_24CollectiveEpilogueBwdGQAISA_fSD_Li256ELb1ELb0EEENS1_19SingleTileSchedulerILb1ELb0ELb0ELi128EEEEEEEEEvNT_6ParamsE --------------------------
	.section	.nv.info._ZN7cutlass13device_kernelIN5flash19enable_sm80_to_sm89INS1_16FlashAttnBwdSm80INS1_25CollectiveMainloopBwdSm80ILi2ELi2EN4cute5tupleIJNS5_1CILi128EEES8_NS7_ILi64EEEEEENS_10bfloat16_tEfNS_4arch4Sm80ELb0ELb0ELb0ELb1ELb0ELb0ELb0ELb0ELi2ELi4ELi4ELi4ELb0EEENS1_24CollectiveEpilogueBwdGQAISA_fSD_Li256ELb1ELb0EEENS1_19SingleTileSchedulerILb1ELb0ELb0ELi128EEEEEEEEEvNT_6ParamsE,"",@"SHT_CUDA_INFO"
	.sectionflags	@""
	.align	4


	//----- nvinfo : EIATTR_CUDA_API_VERSION
	.align		4
        /*0000*/ 	.byte	0x04, 0x37
        /*0002*/ 	.short	(.L_746 - .L_745)
.L_745:
        /*0004*/ 	.word	0x00000082


	//----- nvinfo : EIATTR_KPARAM_INFO
	.align		4
.L_746:
        /*0008*/ 	.byte	0x04, 0x17
        /*000a*/ 	.short	(.L_748 - .L_747)
.L_747:
        /*000c*/ 	.word	0x00000000
        /*0010*/ 	.short	0x0000
        /*0012*/ 	.short	0x0000
        /*0014*/ 	.byte	0x00, 0xf0, 0xe1, 0x09


	//----- nvinfo : EIATTR_SPARSE_MMA_MASK
	.align		4
.L_748:
        /*0018*/ 	.byte	0x03, 0x50
        /*001a*/ 	.short	0x0000


	//----- nvinfo : EIATTR_MAXREG_COUNT
	.align		4
        /*001c*/ 	.byte	0x03, 0x1b
        /*001e*/ 	.short	0x00ff


	//----- nvinfo : EIATTR_MERCURY_ISA_VERSION
	.align		4
        /*0020*/ 	.byte	0x03, 0x5f
        /*0022*/ 	.short	0x0101


	//----- nvinfo : EIATTR_EXIT_INSTR_OFFSETS
	.align		4
        /*0024*/ 	.byte	0x04, 0x1c
        /*0026*/ 	.short	(.L_750 - .L_749)


	//   ....[0]....
.L_749:
        /*0028*/ 	.word	0x00000010


	//----- nvinfo : EIATTR_MAX_THREADS
	.align		4
.L_750:
        /*002c*/ 	.byte	0x04, 0x05
        /*002e*/ 	.short	(.L_752 - .L_751)
.L_751:
        /*0030*/ 	.word	0x00000100
        /*0034*/ 	.word	0x00000001
        /*0038*/ 	.word	0x00000001


	//----- nvinfo : EIATTR_CBANK_PARAM_SIZE
	.align		4
.L_752:
        /*003c*/ 	.byte	0x03, 0x19
        /*003e*/ 	.short	0x0278


	//----- nvinfo : EIATTR_PARAM_CBANK
	.align		4
        /*0040*/ 	.byte	0x04, 0x0a
        /*0042*/ 	.short	(.L_754 - .L_753)
	.align		4
.L_753:
        /*0044*/ 	.word	index@(.nv.constant0._ZN7cutlass13device_kernelIN5flash19enable_sm80_to_sm89INS1_16FlashAttnBwdSm80INS1_25CollectiveMainloopBwdSm80ILi2ELi2EN4cute5tupleIJNS5_1CILi128EEES8_NS7_ILi64EEEEEENS_10bfloat16_tEfNS_4arch4Sm80ELb0ELb0ELb0ELb1ELb0ELb0ELb0ELb0ELi2ELi4ELi4ELi4ELb0EEENS1_24CollectiveEpilogueBwdGQAISA_fSD_Li256ELb1ELb0EEENS1_19SingleTileSchedulerILb1ELb0ELb0ELi128EEEEEEEEEvNT_6ParamsE)
        /*0048*/ 	.short	0x0210
        /*004a*/ 	.short	0x0278


	//----- nvinfo : EIATTR_SW_WAR
	.align		4
.L_754:
        /*004c*/ 	.byte	0x04, 0x36
        /*004e*/ 	.short	(.L_756 - .L_755)
.L_755:
        /*0050*/ 	.word	0x00000008
.L_756:


//--------------------- .nv.info._ZN7cutlass13device_kernelIN5flash19enable_sm80_to_sm89INS1_16FlashAttnBwdSm80INS1_25CollectiveMainloopBwdSm80ILi2ELi2EN4cute5tupleIJNS5_1CILi128EEES8_NS7_ILi64EEEEEENS_10bfloat16_tEfNS_4arch4Sm80ELb0ELb0ELb0ELb1ELb1ELb0ELb0ELb0ELi2ELi4ELi4ELi4ELb0EEENS1_24CollectiveEpilogueBwdGQAISA_fSD_Li256ELb1ELb1EEENS1_19SingleTileSchedulerILb1ELb0ELb0ELi128EEEEEEEEEvNT_6ParamsE --------------------------
	.section	.nv.info._ZN7cutlass13device_kernelIN5flash19enable_sm80_to_sm89INS1_16FlashAttnBwdSm80INS1_25CollectiveMainloopBwdSm80ILi2ELi2EN4cute5tupleIJNS5_1CILi128EEES8_NS7_ILi64EEEEEENS_10bfloat16_tEfNS_4arch4Sm80ELb0ELb0ELb0ELb1ELb1ELb0ELb0ELb0ELi2ELi4ELi4ELi4ELb0EEENS1_24CollectiveEpilogueBwdGQAISA_fSD_Li256ELb1ELb1EEENS1_19SingleTileSchedulerILb1ELb0ELb0ELi128EEEEEEEEEvNT_6ParamsE,"",@"SHT_CUDA_INFO"
	.sectionflags	@""
	.align	4


	//----- nvinfo : EIATTR_CUDA_API_VERSION
	.align		4
        /*0000*/ 	.byte	0x04, 0x37
        /*0002*/ 	.short	(.L_758 - .L_757)
.L_757:
        /*0004*/ 	.word	0x00000082


	//----- nvinfo : EIATTR_KPARAM_INFO
	.align		4
.L_758:
        /*0008*/ 	.byte	0x04, 0x17
        /*000a*/ 	.short	(.L_760 - .L_759)
.L_759:
        /*000c*/ 	.word	0x00000000
        /*0010*/ 	.short	0x0000
        /*0012*/ 	.short	0x0000
        /*0014*/ 	.byte	0x00, 0xf0, 0xe1, 0x09


	//----- nvinfo : EIATTR_SPARSE_MMA_MASK
	.align		4
.L_760:
        /*0018*/ 	.byte	0x03, 0x50
        /*001a*/ 	.short	0x0000


	//----- nvinfo : EIATTR_MAXREG_COUNT
	.align		4
        /*001c*/ 	.byte	0x03, 0x1b
        /*001e*/ 	.short	0x00ff


	//----- nvinfo : EIATTR_MERCURY_ISA_VERSION
	.align		4
        /*0020*/ 	.byte	0x03, 0x5f
        /*0022*/ 	.short	0x0101


	//----- nvinfo : EIATTR_EXIT_INSTR_OFFSETS
	.align		4
        /*0024*/ 	.byte	0x04, 0x1c
        /*0026*/ 	.short	(.L_762 - .L_761)


	//   ....[0]....
.L_761:
        /*0028*/ 	.word	0x00000010


	//----- nvinfo : EIATTR_MAX_THREADS
	.align		4
.L_762:
        /*002c*/ 	.byte	0x04, 0x05
        /*002e*/ 	.short	(.L_764 - .L_763)
.L_763:
        /*0030*/ 	.word	0x00000100
        /*0034*/ 	.word	0x00000001
        /*0038*/ 	.word	0x00000001


	//----- nvinfo : EIATTR_CBANK_PARAM_SIZE
	.align		4
.L_764:
        /*003c*/ 	.byte	0x03, 0x19
        /*003e*/ 	.short	0x0278


	//----- nvinfo : EIATTR_PARAM_CBANK
	.align		4
        /*0040*/ 	.byte	0x04, 0x0a
        /*0042*/ 	.short	(.L_766 - .L_765)
	.align		4
.L_765:
        /*0044*/ 	.word	index@(.nv.constant0._ZN7cutlass13device_kernelIN5flash19enable_sm80_to_sm89INS1_16FlashAttnBwdSm80INS1_25CollectiveMainloopBwdSm80ILi2ELi2EN4cute5tupleIJNS5_1CILi128EEES8_NS7_ILi64EEEEEENS_10bfloat16_tEfNS_4arch4Sm80ELb0ELb0ELb0ELb1ELb1ELb0ELb0ELb0ELi2ELi4ELi4ELi4ELb0EEENS1_24CollectiveEpilogueBwdGQAISA_fSD_Li256ELb1ELb1EEENS1_19SingleTileSchedulerILb1ELb0ELb0ELi128EEEEEEEEEvNT_6ParamsE)
        /*0048*/ 	.short	0x0210
        /*004a*/ 	.short	0x0278


	//----- nvinfo : EIATTR_SW_WAR
	.align		4
.L_766:
        /*004c*/ 	.byte	0x04, 0x36
        /*004e*/ 	.short	(.L_768 - .L_767)
.L_767:
        /*0050*/ 	.word	0x00000008
.L_768:


//--------------------- .nv.info._ZN7cutlass13device_kernelIN5flash19enable_sm80_to_sm89INS1_16FlashAttnBwdSm80INS1_25CollectiveMainloopBwdSm80ILi2ELi2EN4cute5tupleIJNS5_1CILi128EEES8_NS7_ILi64EEEEEENS_10bfloat16_tEfNS_4arch4Sm80ELb0ELb1ELb0ELb0ELb0ELb0ELb0ELb0ELi2ELi4ELi4ELi4ELb0EEENS1_21CollectiveEpilogueBwdISA_SB_SD_Li256ELb0ELb0ELi2EEENS1_19SingleTileSchedulerILb0ELb0ELb0ELi128EEEEEEEEEvNT_6ParamsE --------------------------
	.section	.nv.info._ZN7cutlass13device_kernelIN5flash19enable_sm80_to_sm89INS1_16FlashAttnBwdSm80INS1_25CollectiveMainloopBwdSm80ILi2ELi2EN4cute5tupleIJNS5_1CILi128EEES8_NS7_ILi64EEEEEENS_10bfloat16_tEfNS_4arch4Sm80ELb0ELb1ELb0ELb0ELb0ELb0ELb0ELb0ELi2ELi4ELi4ELi4ELb0EEENS1_21CollectiveEpilogueBwdISA_SB_SD_Li256ELb0ELb0ELi2EEENS1_19SingleTileSchedulerILb0ELb0ELb0ELi128EEEEEEEEEvNT_6ParamsE,"",@"SHT_CUDA_INFO"
	.sectionflags	@""
	.align	4


	//----- nvinfo : EIATTR_CUDA_API_VERSION
	.align		4
        /*0000*/ 	.byte	0x04, 0x37
        /*0002*/ 	.short	(.L_770 - .L_769)
.L_769:
        /*0004*/ 	.word	0x00000082


	//----- nvinfo : EIATTR_KPARAM_INFO
	.align		4
.L_770:
        /*0008*/ 	.byte	0x04, 0x17
        /*000a*/ 	.short	(.L_772 - .L_771)
.L_771:
        /*000c*/ 	.word	0x00000000
        /*0010*/ 	.short	0x0000
        /*0012*/ 	.short	0x0000
        /*0014*/ 	.byte	0x00, 0xf0, 0xc1, 0x09


	//----- nvinfo : EIATTR_SPARSE_MMA_MASK
	.align		4
.L_772:
        /*0018*/ 	.byte	0x03, 0x50
        /*001a*/ 	.short	0x0000


	//----- nvinfo : EIATTR_MAXREG_COUNT
	.align		4
        /*001c*/ 	.byte	0x03, 0x1b
        /*001e*/ 	.short	0x00ff


	//----- nvinfo : EIATTR_MERCURY_ISA_VERSION
	.align		4
        /*0020*/ 	.byte	0x03, 0x5f
        /*0022*/ 	.short	0x0101


	//----- nvinfo : EIATTR_EXIT_INSTR_OFFSETS
	.align		4
        /*0024*/ 	.byte	0x04, 0x1c
        /*0026*/ 	.short	(.L_774 - .L_773)


	//   ....[0]....
.L_773:
        /*0028*/ 	.word	0x00000010


	//----- nvinfo : EIATTR_MAX_THREADS
	.align		4
.L_774:
        /*002c*/ 	.byte	0x04, 0x05
        /*002e*/ 	.short	(.L_776 - .L_775)
.L_775:
        /*0030*/ 	.word	0x00000100
        /*0034*/ 	.word	0x00000001
        /*0038*/ 	.word	0x00000001


	//----- nvinfo : EIATTR_CBANK_PARAM_SIZE
	.align		4
.L_776:
        /*003c*/ 	.byte	0x03, 0x19
        /*003e*/ 	.short	0x0270


	//----- nvinfo : EIATTR_PARAM_CBANK
	.align		4
        /*0040*/ 	.byte	0x04, 0x0a
        /*0042*/ 	.short	(.L_778 - .L_777)
	.align		4
.L_777:
        /*0044*/ 	.word	index@(.nv.constant0._ZN7cutlass13device_kernelIN5flash19enable_sm80_to_sm89INS1_16FlashAttnBwdSm80INS1_25CollectiveMainloopBwdSm80ILi2ELi2EN4cute5tupleIJNS5_1CILi128EEES8_NS7_ILi64EEEEEENS_10bfloat16_tEfNS_4arch4Sm80ELb0ELb1ELb0ELb0ELb0ELb0ELb0ELb0ELi2ELi4ELi4ELi4ELb0EEENS1_21CollectiveEpilogueBwdISA_SB_SD_Li256ELb0ELb0ELi2EEENS1_19SingleTileSchedulerILb0ELb0ELb0ELi128EEEEEEEEEvNT_6ParamsE)
        /*0048*/ 	.short	0x0210
        /*004a*/ 	.short	0x0270


	//----- nvinfo : EIATTR_SW_WAR
	.align		4
.L_778:
        /*004c*/ 	.byte	0x04, 0x36
        /*004e*/ 	.short	(.L_780 - .L_779)
.L_779:
        /*0050*/ 	.word	0x00000008
.L_780:


//--------------------- .nv.info._ZN7cutlass13device_kernelIN5flash19enable_sm80_to_sm89INS1_16FlashAttnBwdSm80INS1_25CollectiveMainloopBwdSm80ILi2ELi2EN4cute5tupleIJNS5_1CILi128EEES8_NS7_ILi64EEEEEENS_10bfloat16_tEfNS_4arch4Sm80ELb0ELb1ELb0ELb0ELb1ELb0ELb0ELb0ELi2ELi4ELi4ELi4ELb0EEENS1_21CollectiveEpilogueBwdISA_SB_SD_Li256ELb0ELb0ELi2EEENS1_19SingleTileSchedulerILb0ELb0ELb0ELi128EEEEEEEEEvNT_6ParamsE --------------------------
	.section	.nv.info._ZN7cutlass13device_kernelIN5flash19enable_sm80_to_sm89INS1_16FlashAttnBwdSm80INS1_25CollectiveMainloopBwdSm80ILi2ELi2EN4cute5tupleIJNS5_1CILi128EEES8_NS7_ILi64EEEEEENS_10bfloat16_tEfNS_4arch4Sm80ELb0ELb1ELb0ELb0ELb1ELb0ELb0ELb0ELi2ELi4ELi4ELi4ELb0EEENS1_21CollectiveEpilogueBwdISA_SB_SD_Li256ELb0ELb0ELi2EEENS1_19SingleTileSchedulerILb0ELb0ELb0ELi128EEEEEEEEEvNT_6ParamsE,"",@"SHT_CUDA_INFO"
	.sectionflags	@""
	.align	4


	//----- nvinfo : EIATTR_CUDA_API_VERSION
	.align		4
        /*0000*/ 	.byte	0x04, 0x37
        /*0002*/ 	.short	(.L_782 - .L_781)
.L_781:
        /*0004*/ 	.word	0x00000082


	//----- nvinfo : EIATTR_KPARAM_INFO
	.align		4
.L_782:
        /*0008*/ 	.byte	0x04, 0x17
        /*000a*/ 	.short	(.L_784 - .L_783)
.L_783:
        /*000c*/ 	.word	0x00000000
        /*0010*/ 	.short	0x0000
        /*0012*/ 	.short	0x0000
        /*0014*/ 	.byte	0x00, 0xf0, 0xc1, 0x09


	//----- nvinfo : EIATTR_SPARSE_MMA_MASK
	.align		4
.L_784:
        /*0018*/ 	.byte	0x03, 0x50
        /*001a*/ 	.short	0x0000


	//----- nvinfo : EIATTR_MAXREG_COUNT
	.align		4
        /*001c*/ 	.byte	0x03, 0x1b
        /*001e*/ 	.short	0x00ff


	//----- nvinfo : EIATTR_MERCURY_ISA_VERSION
	.align		4
        /*0020*/ 	.byte	0x03, 0x5f
        /*0022*/ 	.short	0x0101


	//----- nvinfo : EIATTR_EXIT_INSTR_OFFSETS
	.align		4
        /*0024*/ 	.byte	0x04, 0x1c
        /*0026*/ 	.short	(.L_786 - .L_785)


	//   ....[0]....
.L_785:
        /*0028*/ 	.word	0x00000010


	//----- nvinfo : EIATTR_MAX_THREADS
	.align		4
.L_786:
        /*002c*/ 	.byte	0x04, 0x05
        /*002e*/ 	.short	(.L_788 - .L_787)
.L_787:
        /*0030*/ 	.word	0x00000100
        /*0034*/ 	.word	0x00000001
        /*0038*/ 	.word	0x00000001


	//----- nvinfo : EIATTR_CBANK_PARAM_SIZE
	.align		4
.L_788:
        /*003c*/ 	.byte	0x03, 0x19
        /*003e*/ 	.short	0x0270


	//----- nvinfo : EIATTR_PARAM_CBANK
	.align		4
        /*0040*/ 	.byte	0x04, 0x0a
        /*0042*/ 	.short	(.L_790 - .L_789)
	.align		4
.L_789:
        /*0044*/ 	.word	index@(.nv.constant0._ZN7cutlass13device_kernelIN5flash19enable_sm80_to_sm89INS1_16FlashAttnBwdSm80INS1_25CollectiveMainloopBwdSm80ILi2ELi2EN4cute5tupleIJNS5_1CILi128EEES8_NS7_ILi64EEEEEENS_10bfloat16_tEfNS_4arch4Sm80ELb0ELb1ELb0ELb0ELb1ELb0ELb0ELb0ELi2ELi4ELi4ELi4ELb0EEENS1_21CollectiveEpilogueBwdISA_SB_SD_Li256ELb0ELb0ELi2EEENS1_19SingleTileSchedulerILb0ELb0ELb0ELi128EEEEEEEEEvNT_6ParamsE)
        /*0048*/ 	.short	0x0210
        /*004a*/ 	.short	0x0270


	//----- nvinfo : EIATTR_SW_WAR
	.align		4
.L_790:
        /*004c*/ 	.byte	0x04, 0x36
        /*004e*/ 	.short	(.L_792 - .L_791)
.L_791:
        /*0050*/ 	.word	0x00000008
.L_792:


//--------------------- .nv.info._ZN7cutlass13device_kernelIN5flash19enable_sm80_to_sm89INS1_16FlashAttnBwdSm80INS1_25CollectiveMainloopBwdSm80ILi2ELi2EN4cute5tupleIJNS5_1CILi128EEES8_NS7_ILi64EEEEEENS_10bfloat16_tEfNS_4arch4Sm80ELb0ELb1ELb0ELb0ELb0ELb0ELb0ELb0ELi2ELi4ELi4ELi4ELb0EEENS1_24CollectiveEpilogueBwdGQAISA_fSD_Li256ELb0ELb0EEENS1_19SingleTileSchedulerILb0ELb0ELb0ELi128EEEEEEEEEvNT_6ParamsE --------------------------
	.section	.nv.info._ZN7cutlass13device_kernelIN5flash19enable_sm80_to_sm89INS1_16FlashAttnBwdSm80INS1_25CollectiveMainloopBwdSm80ILi2ELi2EN4cute5tupleIJNS5_1CILi128EEES8_NS7_ILi64EEEEEENS_10bfloat16_tEfNS_4arch4Sm80ELb0ELb1ELb0ELb0ELb0ELb0ELb0ELb0ELi2ELi4ELi4ELi4ELb0EEENS1_24CollectiveEpilogueBwdGQAISA_fSD_Li256ELb0ELb0EEENS1_19SingleTileSchedulerILb0ELb0ELb0ELi128EEEEEEEEEvNT_6ParamsE,"",@"SHT_CUDA_INFO"
	.sectionflags	@""
	.align	4


	//----- nvinfo : EIATTR_CUDA_API_VERSION
	.align		4
        /*0000*/ 	.byte	0x04, 0x37
        /*0002*/ 	.short	(.L_794 - .L_793)
.L_793:
        /*0004*/ 	.word	0x00000082


	//----- nvinfo : EIATTR_KPARAM_INFO
	.align		4
.L_794:
        /*0008*/ 	.byte	0x04, 0x17
        /*000a*/ 	.short	(.L_796 - .L_795)
.L_795:
        /*000c*/ 	.word	0x00000000
        /*0010*/ 	.short	0x0000
        /*0012*/ 	.short	0x0000
        /*0014*/ 	.byte	0x00, 0xf0, 0xe1, 0x09


	//----- nvinfo : EIATTR_SPARSE_MMA_MASK
	.align		4
.L_796:
        /*0018*/ 	.byte	0x03, 0x50
        /*001a*/ 	.short	0x0000


	//----- nvinfo : EIATTR_MAXREG_COUNT
	.align		4
        /*001c*/ 	.byte	0x03, 0x1b
        /*001e*/ 	.short	0x00ff


	//----- nvinfo : EIATTR_MERCURY_ISA_VERSION
	.align		4
        /*0020*/ 	.byte	0x03, 0x5f
        /*0022*/ 	.short	0x0101


	//----- nvinfo : EIATTR_EXIT_INSTR_OFFSETS
	.align		4
        /*0024*/ 	.byte	0x04, 0x1c
        /*0026*/ 	.short	(.L_798 - .L_797)


	//   ....[0]....
.L_797:
        /*0028*/ 	.word	0x00000010


	//----- nvinfo : EIATTR_MAX_THREADS
	.align		4
.L_798:
        /*002c*/ 	.byte	0x04, 0x05
        /*002e*/ 	.short	(.L_800 - .L_799)
.L_799:
        /*0030*/ 	.word	0x00000100
        /*0034*/ 	.word	0x00000001
        /*0038*/ 	.word	0x00000001


	//----- nvinfo : EIATTR_CBANK_PARAM_SIZE
	.align		4
.L_800:
        /*003c*/ 	.byte	0x03, 0x19
        /*003e*/ 	.short	0x0278


	//----- nvinfo : EIATTR_PARAM_CBANK
	.align		4
        /*0040*/ 	.byte	0x04, 0x0a
        /*0042*/ 	.short	(.L_802 - .L_801)
	.align		4
.L_801:
        /*0044*/ 	.word	index@(.nv.constant0._ZN7cutlass13device_kernelIN5flash19enable_sm80_to_sm89INS1_16FlashAttnBwdSm80INS1_25CollectiveMainloopBwdSm80ILi2ELi2EN4cute5tupleIJNS5_1CILi128EEES8_NS7_ILi64EEEEEENS_10bfloat16_tEfNS_4arch4Sm80ELb0ELb1ELb0ELb0ELb0ELb0ELb0ELb0ELi2ELi4ELi4ELi4ELb0EEENS1_24CollectiveEpilogueBwdGQAISA_fSD_Li256ELb0ELb0EEENS1_19SingleTileSchedulerILb0ELb0ELb0ELi128EEEEEEEEEvNT_6ParamsE)
        /*0048*/ 	.short	0x0210
        /*004a*/ 	.short	0x0278


	//----- nvinfo : EIATTR_SW_WAR
	.align		4
.L_802:
        /*004c*/ 	.byte	0x04, 0x36
        /*004e*/ 	.short	(.L_804 - .L_803)
.L_803:
        /*0050*/ 	.word	0x00000008
.L_804:


//--------------------- .nv.info._ZN7cutlass13device_kernelIN5flash19enable_sm80_to_sm89INS1_16FlashAttnBwdSm80INS1_25CollectiveMainloopBwdSm80ILi2ELi2EN4cute5tupleIJNS5_1CILi128EEES8_NS7_ILi64EEEEEENS_10bfloat16_tEfNS_4arch4Sm80ELb0ELb1ELb0ELb0ELb1ELb0ELb0ELb0ELi2ELi4ELi4ELi4ELb0EEENS1_24CollectiveEpilogueBwdGQAISA_fSD_Li256ELb0ELb1EEENS1_19SingleTileSchedulerILb0ELb0ELb0ELi128EEEEEEEEEvNT_6ParamsE --------------------------
	.section	.nv.info._ZN7cutlass13device_kernelIN5flash19enable_sm80_to_sm89INS1_16FlashAttnBwdSm80INS1_25CollectiveMainloopBwdSm80ILi2ELi2EN4cute5tupleIJNS5_1CILi128EEES8_NS7_ILi64EEEEEENS_10bfloat16_tEfNS_4arch4Sm80ELb0ELb1ELb0ELb0ELb1ELb0ELb0ELb0ELi2ELi4ELi4ELi4ELb0EEENS1_24CollectiveEpilogueBwdGQAISA_fSD_Li256ELb0ELb1EEENS1_19SingleTileSchedulerILb0ELb0ELb0ELi128EEEEEEEEEvNT_6ParamsE,"",@"SHT_CUDA_INFO"
	.sectionflags	@""
	.align	4


	//----- nvinfo : EIATTR_CUDA_API_VERSION
	.align		4
        /*0000*/ 	.byte	0x04, 0x37
        /*0002*/ 	.short	(.L_806 - .L_805)
.L_805:
        /*0004*/ 	.word	0x00000082


	//----- nvinfo : EIATTR_KPARAM_INFO
	.align		4
.L_806:
        /*0008*/ 	.byte	0x04, 0x17
        /*000a*/ 	.short	(.L_808 - .L_807)
.L_807:
        /*000c*/ 	.word	0x00000000
        /*0010*/ 	.short	0x0000
        /*0012*/ 	.short	0x0000
        /*0014*/ 	.byte	0x00, 0xf0, 0xe1, 0x09


	//----- nvinfo : EIATTR_SPARSE_MMA_MASK
	.align		4
.L_808:
        /*0018*/ 	.byte	0x03, 0x50
        /*001a*/ 	.short	0x0000


	//----- nvinfo : EIATTR_MAXREG_COUNT
	.align		4
        /*001c*/ 	.byte	0x03, 0x1b
        /*001e*/ 	.short	0x00ff


	//----- nvinfo : EIATTR_MERCURY_ISA_VERSION
	.align		4
        /*0020*/ 	.byte	0x03, 0x5f
        /*0022*/ 	.short	0x0101


	//----- nvinfo : EIATTR_EXIT_INSTR_OFFSETS
	.align		4
        /*0024*/ 	.byte	0x04, 0x1c
        /*0026*/ 	.short	(.L_810 - .L_809)


	//   ....[0]....
.L_809:
        /*0028*/ 	.word	0x00000010


	//----- nvinfo : EIATTR_MAX_THREADS
	.align		4
.L_810:
        /*002c*/ 	.byte	0x04, 0x05
        /*002e*/ 	.short	(.L_812 - .L_811)
.L_811:
        /*0030*/ 	.word	0x00000100
        /*0034*/ 	.word	0x00000001
        /*0038*/ 	.word	0x00000001


	//----- nvinfo : EIATTR_CBANK_PARAM_SIZE
	.align		4
.L_812:
        /*003c*/ 	.byte	0x03, 0x19
        /*003e*/ 	.short	0x0278


	//----- nvinfo : EIATTR_PARAM_CBANK
	.align		4
        /*0040*/ 	.byte	0x04, 0x0a
        /*0042*/ 	.short	(.L_814 - .L_813)
	.align		4
.L_813:
        /*0044*/ 	.word	index@(.nv.constant0._ZN7cutlass13device_kernelIN5flash19enable_sm80_to_sm89INS1_16FlashAttnBwdSm80INS1_25CollectiveMainloopBwdSm80ILi2ELi2EN4cute5tupleIJNS5_1CILi128EEES8_NS7_ILi64EEEEEENS_10bfloat16_tEfNS_4arch4Sm80ELb0ELb1ELb0ELb0ELb1ELb0ELb0ELb0ELi2ELi4ELi4ELi4ELb0EEENS1_24CollectiveEpilogueBwdGQAISA_fSD_Li256ELb0ELb1EEENS1_19SingleTileSchedulerILb0ELb0ELb0ELi128EEEEEEEEEvNT_6ParamsE)
        /*0048*/ 	.short	0x0210
        /*004a*/ 	.short	0x0278


	//----- nvinfo : EIATTR_SW_WAR
	.align		4
.L_814:
        /*004c*/ 	.byte	0x04, 0x36
        /*004e*/ 	.short	(.L_816 - .L_815)
.L_815:
        /*0050*/ 	.word	0x00000008
.L_816:


//--------------------- .nv.info._ZN7cutlass13device_kernelIN5flash19enable_sm80_to_sm89INS1_16FlashAttnBwdSm80INS1_25CollectiveMainloopBwdSm80ILi2ELi2EN4cute5tupleIJNS5_1CILi128EEES8_NS7_ILi64EEEEEENS_10bfloat16_tEfNS_4arch4Sm80ELb0ELb1ELb0ELb1ELb0ELb0ELb0ELb0ELi2ELi4ELi4ELi4ELb0EEENS1_21CollectiveEpilogueBwdISA_SB_SD_Li256ELb1ELb0ELi2EEENS1_19SingleTileSchedulerILb1ELb0ELb0ELi128EEEEEEEEEvNT_6ParamsE --------------------------
	.section	.nv.info._ZN7cutlass13device_kernelIN5flash19enable_sm80_to_sm89INS1_16FlashAttnBwdSm80INS1_25CollectiveMainloopBwdSm80ILi2ELi2EN4cute5tupleIJNS5_1CILi128EEES8_NS7_ILi64EEEEEENS_10bfloat16_tEfNS_4arch4Sm80ELb0ELb1ELb0ELb1ELb0ELb0ELb0ELb0ELi2ELi4ELi4ELi4ELb0EEENS1_21CollectiveEpilogueBwdISA_SB_SD_Li256ELb1ELb0ELi2EEENS1_19SingleTileSchedulerILb1ELb0ELb0ELi128EEEEEEEEEvNT_6ParamsE,"",@"SHT_CUDA_INFO"
	.sectionflags	@""
	.align	4


	//----- nvinfo : EIATTR_CUDA_API_VERSION
	.align		4
        /*0000*/ 	.byte	0x04, 0x37
        /*0002*/ 	.short	(.L_818 - .L_817)
.L_817:
        /*0004*/ 	.word	0x00000082


	//----- nvinfo : EIATTR_KPARAM_INFO
	.align		4
.L_818:
        /*0008*/ 	.byte	0x04, 0x17
        /*000a*/ 	.short	(.L_820 - .L_819)
.L_819:
        /*000c*/ 	.word	0x00000000
        /*0010*/ 	.short	0x0000
        /*0012*/ 	.short	0x0000
        /*0014*/ 	.byte	0x00, 0xf0, 0xc1, 0x09


	//----- nvinfo : EIATTR_SPARSE_MMA_MASK
	.align		4
.L_820:
        /*0018*/ 	.byte	0x03, 0x50
        /*001a*/ 	.short	0x0000


	//----- nvinfo : EIATTR_MAXREG_COUNT
	.align		4
        /*001c*/ 	.byte	0x03, 0x1b
        /*001e*/ 	.short	0x00ff


	//----- nvinfo : EIATTR_MERCURY_ISA_VERSION
	.align		4
        /*0020*/ 	.byte	0x03, 0x5f
        /*0022*/ 	.short	0x0101


	//----- nvinfo : EIATTR_EXIT_INSTR_OFFSETS
	.align		4
        /*0024*/ 	.byte	0x04, 0x1c
        /*0026*/ 	.short	(.L_822 - .L_821)


	//   ....[0]....
.L_821:
        /*0028*/ 	.word	0x00000010


	//----- nvinfo : EIATTR_MAX_THREADS
	.align		4
.L_822:
        /*002c*/ 	.byte	0x04, 0x05
        /*002e*/ 	.short	(.L_824 - .L_823)
.L_823:
        /*0030*/ 	.word	0x00000100
        /*0034*/ 	.word	0x00000001
        /*0038*/ 	.word	0x00000001


	//----- nvinfo : EIATTR_CBANK_PARAM_SIZE
	.align		4
.L_824:
        /*003c*/ 	.byte	0x03, 0x19
        /*003e*/ 	.short	0x0270


	//----- nvinfo : EIATTR_PARAM_CBANK
	.align		4
        /*0040*/ 	.byte	0x04, 0x0a
        /*0042*/ 	.short	(.L_826 - .L_825)
	.align		4
.L_825:
        /*0044*/ 	.word	index@(.nv.constant0._ZN7cutlass13device_kernelIN5flash19enable_sm80_to_sm89INS1_16FlashAttnBwdSm80INS1_25CollectiveMainloopBwdSm80ILi2ELi2EN4cute5tupleIJNS5_1CILi128EEES8_NS7_ILi64EEEEEENS_10bfloat16_tEfNS_4arch4Sm80ELb0ELb1ELb0ELb1ELb0ELb0ELb0ELb0ELi2ELi4ELi4ELi4ELb0EEENS1_21CollectiveEpilogueBwdISA_SB_SD_Li256ELb1ELb0ELi2EEENS1_19SingleTileSchedulerILb1ELb0ELb0ELi128EEEEEEEEEvNT_6ParamsE)
        /*0048*/ 	.short	0x0210
        /*004a*/ 	.short	0x0270


	//----- nvinfo : EIATTR_SW_WAR
	.align		4
.L_826:
        /*004c*/ 	.byte	0x04, 0x36
        /*004e*/ 	.short	(.L_828 - .L_827)
.L_827:
        /*0050*/ 	.word	0x00000008
.L_828:


//--------------------- .nv.info._ZN7cutlass13device_kernelIN5flash19enable_sm80_to_sm89INS1_16FlashAttnBwdSm80INS1_25CollectiveMainloopBwdSm80ILi2ELi2EN4cute5tupleIJNS5_1CILi128EEES8_NS7_ILi64EEEEEENS_10bfloat16_tEfNS_4arch4Sm80ELb0ELb1ELb0ELb1ELb1ELb0ELb0ELb0ELi2ELi4ELi4ELi4ELb0EEENS1_21CollectiveEpilogueBwdISA_SB_SD_Li256ELb1ELb0ELi2EEENS1_19SingleTileSchedulerILb1ELb0ELb0ELi128EEEEEEEEEvNT_6ParamsE --------------------------
	.section	.nv.info._ZN7cutlass13device_kernelIN5flash19enable_sm80_to_sm89INS1_16FlashAttnBwdSm80INS1_25CollectiveMainloopBwdSm80ILi2ELi2EN4cute5tupleIJNS5_1CILi128EEES8_NS7_ILi64EEEEEENS_10bfloat16_tEfNS_4arch4Sm80ELb0ELb1ELb0ELb1ELb1ELb0ELb0ELb0ELi2ELi4ELi4ELi4ELb0EEENS1_21CollectiveEpilogueBwdISA_SB_SD_Li256ELb1ELb0ELi2EEENS1_19SingleTileSchedulerILb1ELb0ELb0ELi128EEEEEEEEEvNT_6ParamsE,"",@"SHT_CUDA_INFO"
	.sectionflags	@""
	.align	4


	//----- nvinfo : EIATTR_CUDA_API_VERSION
	.align		4
        /*0000*/ 	.byte	0x04, 0x37
        /*0002*/ 	.short	(.L_830 - .L_829)
.L_829:
        /*0004*/ 	.word	0x00000082


	//----- nvinfo : EIATTR_KPARAM_INFO
	.align		4
.L_830:
        /*0008*/ 	.byte	0x04, 0x17
        /*000a*/ 	.short	(.L_832 - .L_831)
.L_831:
        /*000c*/ 	.word	0x00000000
        /*0010*/ 	.short	0x0000
        /*0012*/ 	.short	0x0000
        /*0014*/ 	.byte	0x00, 0xf0, 0xc1, 0x09


	//----- nvinfo : EIATTR_SPARSE_MMA_MASK
	.align		4
.L_832:
        /*0018*/ 	.byte	0x03, 0x50
        /*001a*/ 	.short	0x0000


	//----- nvinfo : EIATTR_MAXREG_COUNT
	.align		4
        /*001c*/ 	.byte	0x03, 0x1b
        /*001e*/ 	.short	0x00ff


	//----- nvinfo : EIATTR_MERCURY_ISA_VERSION
	.align		4
        /*0020*/ 	.byte	0x03, 0x5f
        /*0022*/ 	.short	0x0101


	//----- nvinfo : EIATTR_EXIT_INSTR_OFFSETS
	.align		4
        /*0024*/ 	.byte	0x04, 0x1c
        /*0026*/ 	.short	(.L_834 - .L_833)


	//   ....[0]....
.L_833:
        /*0028*/ 	.word	0x00000010


	//----- nvinfo : EIATTR_MAX_THREADS
	.align		4
.L_834:
        /*002c*/ 	.byte	0x04, 0x05
        /*002e*/ 	.short	(.L_836 - .L_835)
.L_835:
        /*0030*/ 	.word	0x00000100
        /*0034*/ 	.word	0x00000001
        /*0038*/ 	.word	0x00000001


	//----- nvinfo : EIATTR_CBANK_PARAM_SIZE
	.align		4
.L_836:
        /*003c*/ 	.byte	0x03, 0x19
        /*003e*/ 	.short	0x0270


	//----- nvinfo : EIATTR_PARAM_CBANK
	.align		4
        /*0040*/ 	.byte	0x04, 0x0a
        /*0042*/ 	.short	(.L_838 - .L_837)
	.align		4
.L_837:
        /*0044*/ 	.word	index@(.nv.constant0._ZN7cutlass13device_kernelIN5flash19enable_sm80_to_sm89INS1_16FlashAttnBwdSm80INS1_25CollectiveMainloopBwdSm80ILi2ELi2EN4cute5tupleIJNS5_1CILi128EEES8_NS7_ILi64EEEEEENS_10bfloat16_tEfNS_4arch4Sm80ELb0ELb1ELb0ELb1ELb1ELb0ELb0ELb0ELi2ELi4ELi4ELi4ELb0EEENS1_21CollectiveEpilogueBwdISA_SB_SD_Li256ELb1ELb0ELi2EEENS1_19SingleTileSchedulerILb1ELb0ELb0ELi128EEEEEEEEEvNT_6ParamsE)
        /*0048*/ 	.short	0x0210
        /*004a*/ 	.short	0x0270


	//----- nvinfo : EIATTR_SW_WAR
	.align		4
.L_838:
        /*004c*/ 	.byte	0x04, 0x36
        /*004e*/ 	.short	(.L_840 - .L_839)
.L_839:
        /*0050*/ 	.word	0x00000008
.L_840:


//--------------------- .nv.info._ZN7cutlass13device_kernelIN5flash19enable_sm80_to_sm89INS1_16FlashAttnBwdSm80INS1_25CollectiveMainloopBwdSm80ILi2ELi2EN4cute5tupleIJNS5_1CILi128EEES8_NS7_ILi64EEEEEENS_10bfloat16_tEfNS_4arch4Sm80ELb0ELb1ELb0ELb1ELb0ELb0ELb0ELb0ELi2ELi4ELi4ELi4ELb0EEENS1_24CollectiveEpilogueBwdGQAISA_fSD_Li256ELb1ELb0EEENS1_19SingleTileSchedulerILb1ELb0ELb0ELi128EEEEEEEEEvNT_6ParamsE --------------------------
	.section	.nv.info._ZN7cutlass13device_kernelIN5flash19enable_sm80_to_sm89INS1_16FlashAttnBwdSm80INS1_25CollectiveMainloopBwdSm80ILi2ELi2EN4cute5tupleIJNS5_1CILi128EEES8_NS7_ILi64EEEEEENS_10bfloat16_tEfNS_4arch4Sm80ELb0ELb1ELb0ELb1ELb0ELb0ELb0ELb0ELi2ELi4ELi4ELi4ELb0EEENS1_24CollectiveEpilogueBwdGQAISA_fSD_Li256ELb1ELb0EEENS1_19SingleTileSchedulerILb1ELb0ELb0ELi128EEEEEEEEEvNT_6ParamsE,"",@"SHT_CUDA_INFO"
	.sectionflags	@""
	.align	4


	//----- nvinfo : EIATTR_CUDA_API_VERSION
	.align		4
        /*0000*/ 	.byte	0x04, 0x37
        /*0002*/ 	.short	(.L_842 - .L_841)
.L_841:
        /*0004*/ 	.word	0x00000082


	//----- nvinfo : EIATTR_KPARAM_INFO
	.align		4
.L_842:
        /*0008*/ 	.byte	0x04, 0x17
        /*000a*/ 	.short	(.L_844 - .L_843)
.L_843:
        /*000c*/ 	.word	0x00000000
        /*0010*/ 	.short	0x0000
        /*0012*/ 	.short	0x0000
        /*0014*/ 	.byte	0x00, 0xf0, 0xe1, 0x09


	//----- nvinfo : EIATTR_SPARSE_MMA_MASK
	.align		4
.L_844:
        /*0018*/ 	.byte	0x03, 0x50
        /*001a*/ 	.short	0x0000


	//----- nvinfo : EIATTR_MAXREG_COUNT
	.align		4
        /*001c*/ 	.byte	0x03, 0x1b
        /*001e*/ 	.short	0x00ff


	//----- nvinfo : EIATTR_MERCURY_ISA_VERSION
	.align		4
        /*0020*/ 	.byte	0x03, 0x5f
        /*0022*/ 	.short	0x0101


	//----- nvinfo : EIATTR_EXIT_INSTR_OFFSETS
	.align		4
        /*0024*/ 	.byte	0x04, 0x1c
        /*0026*/ 	.short	(.L_846 - .L_845)


	//   ....[0]....
.L_845:
        /*0028*/ 	.word	0x00000010


	//----- nvinfo : EIATTR_MAX_THREADS
	.align		4
.L_846:
        /*002c*/ 	.byte	0x04, 0x05
        /*002e*/ 	.short	(.L_848 - .L_847)
.L_847:
        /*0030*/ 	.word	0x00000100
        /*0034*/ 	.word	0x00000001
        /*0038*/ 	.word	0x00000001


	//----- nvinfo : EIATTR_CBANK_PARAM_SIZE
	.align		4
.L_848:
        /*003c*/ 	.byte	0x03, 0x19
        /*003e*/ 	.short	0x0278


	//----- nvinfo : EIATTR_PARAM_CBANK
	.align		4
        /*0040*/ 	.byte	0x04, 0x0a
        /*0042*/ 	.short	(.L_850 - .L_849)
	.align		4
.L_849:
        /*0044*/ 	.word	index@(.nv.constant0._ZN7cutlass13device_kernelIN5flash19enable_sm80_to_sm89INS1_16FlashAttnBwdSm80INS1_25CollectiveMainloopBwdSm80ILi2ELi2EN4cute5tupleIJNS5_1CILi128EEES8_NS7_ILi64EEEEEENS_10bfloat16_tEfNS_4arch4Sm80ELb0ELb1ELb0ELb1ELb0ELb0ELb0ELb0ELi2ELi4ELi4ELi4ELb0EEENS1_24CollectiveEpilogueBwdGQAISA_fSD_Li256ELb1ELb0EEENS1_19SingleTileSchedulerILb1ELb0ELb0ELi128EEEEEEEEEvNT_6ParamsE)
        /*0048*/ 	.short	0x0210
        /*004a*/ 	.short	0x0278


	//----- nvinfo : EIATTR_SW_WAR
	.align		4
.L_850:
        /*004c*/ 	.byte	0x04, 0x36
        /*004e*/ 	.short	(.L_852 - .L_851)
.L_851:
        /*0050*/ 	.word	0x00000008
.L_852:


//--------------------- .nv.info._ZN7cutlass13device_kernelIN5flash19enable_sm80_to_sm89INS1_16FlashAttnBwdSm80INS1_25CollectiveMainloopBwdSm80ILi2ELi2EN4cute5tupleIJNS5_1CILi128EEES8_NS7_ILi64EEEEEENS_10bfloat16_tEfNS_4arch4Sm80ELb0ELb1ELb0ELb1ELb1ELb0ELb0ELb0ELi2ELi4ELi4ELi4ELb0EEENS1_24CollectiveEpilogueBwdGQAISA_fSD_Li256ELb1ELb1EEENS1_19SingleTileSchedulerILb1ELb0ELb0ELi128EEEEEEEEEvNT_6ParamsE --------------------------
	.section	.nv.info._ZN7cutlass13device_kernelIN5flash19enable_sm80_to_sm89INS1_16FlashAttnBwdSm80INS1_25CollectiveMainloopBwdSm80ILi2ELi2EN4cute5tupleIJNS5_1CILi128EEES8_NS7_ILi64EEEEEENS_10bfloat16_tEfNS_4arch4Sm80ELb0ELb1ELb0ELb1ELb1ELb0ELb0ELb0ELi2ELi4ELi4ELi4ELb0EEENS1_24CollectiveEpilogueBwdGQAISA_fSD_Li256ELb1ELb1EEENS1_19SingleTileSchedulerILb1ELb0ELb0ELi128EEEEEEEEEvNT_6ParamsE,"",@"SHT_CUDA_INFO"
	.sectionflags	@""
	.align	4


	//----- nvinfo : EIATTR_CUDA_API_VERSION
	.align		4
        /*0000*/ 	.byte	0x04, 0x37
        /*0002*/ 	.short	(.L_854 - .L_853)
.L_853:
        /*0004*/ 	.word	0x00000082


	//----- nvinfo : EIATTR_KPARAM_INFO
	.align		4
.L_854:
        /*0008*/ 	.byte	0x04, 0x17
        /*000a*/ 	.short	(.L_856 - .L_855)
.L_855:
        /*000c*/ 	.word	0x00000000
        /*0010*/ 	.short	0x0000
        /*0012*/ 	.short	0x0000
        /*0014*/ 	.byte	0x00, 0xf0, 0xe1, 0x09


	//----- nvinfo : EIATTR_SPARSE_MMA_MASK
	.align		4
.L_856:
        /*0018*/ 	.byte	0x03, 0x50
        /*001a*/ 	.short	0x0000


	//----- nvinfo : EIATTR_MAXREG_COUNT
	.align		4
        /*001c*/ 	.byte	0x03, 0x1b
        /*001e*/ 	.short	0x00ff


	//----- nvinfo : EIATTR_MERCURY_ISA_VERSION
	.align		4
        /*0020*/ 	.byte	0x03, 0x5f
        /*0022*/ 	.short	0x0101


	//----- nvinfo : EIATTR_EXIT_INSTR_OFFSETS
	.align		4
        /*0024*/ 	.byte	0x04, 0x1c
        /*0026*/ 	.short	(.L_858 - .L_857)


	//   ....[0]....
.L_857:
        /*0028*/ 	.word	0x00000010


	//----- nvinfo : EIATTR_MAX_THREADS
	.align		4
.L_858:
        /*002c*/ 	.byte	0x04, 0x05
        /*002e*/ 	.short	(.L_860 - .L_859)
.L_859:
        /*0030*/ 	.word	0x00000100
        /*0034*/ 	.word	0x00000001
        /*0038*/ 	.word	0x00000001


	//----- nvinfo : EIATTR_CBANK_PARAM_SIZE
	.align		4
.L_860:
        /*003c*/ 	.byte	0x03, 0x19
        /*003e*/ 	.short	0x0278


	//----- nvinfo : EIATTR_PARAM_CBANK
	.align		4
        /*0040*/ 	.byte	0x04, 0x0a
        /*0042*/ 	.short	(.L_862 - .L_861)
	.align		4
.L_861:
        /*0044*/ 	.word	index@(.nv.constant0._ZN7cutlass13device_kernelIN5flash19enable_sm80_to_sm89INS1_16FlashAttnBwdSm80INS1_25CollectiveMainloopBwdSm80ILi2ELi2EN4cute5tupleIJNS5_1CILi128EEES8_NS7_ILi64EEEEEENS_10bfloat16_tEfNS_4arch4Sm80ELb0ELb1ELb0ELb1ELb1ELb0ELb0ELb0ELi2ELi4ELi4ELi4ELb0EEENS1_24CollectiveEpilogueBwdGQAISA_fSD_Li256ELb1ELb1EEENS1_19SingleTileSchedulerILb1ELb0ELb0ELi128EEEEEEEEEvNT_6ParamsE)
        /*0048*/ 	.short	0x0210
        /*004a*/ 	.short	0x0278


	//----- nvinfo : EIATTR_SW_WAR
	.align		4
.L_862:
        /*004c*/ 	.byte	0x04, 0x36
        /*004e*/ 	.short	(.L_864 - .L_863)
.L_863:
        /*0050*/ 	.word	0x00000008
.L_864:


//--------------------- .nv.info._ZN7cutlass13device_kernelIN5flash19enable_sm80_to_sm89INS1_16FlashAttnBwdSm80INS1_25CollectiveMainloopBwdSm80ILi2ELi2EN4cute5tupleIJNS5_1CILi128EEES8_NS7_ILi64EEEEEENS_10bfloat16_tEfNS_4arch4Sm80ELb1ELb0ELb0ELb0ELb0ELb0ELb0ELb0ELi2ELi4ELi4ELi4ELb0EEENS1_21CollectiveEpilogueBwdISA_SB_SD_Li256ELb0ELb0ELi2EEENS1_25SingleTileBwdLPTSchedulerILb0ELi128ELb0EEEEEEEEEvNT_6ParamsE --------------------------
	.section	.nv.info._ZN7cutlass13device_kernelIN5flash19enable_sm80_to_sm89INS1_16FlashAttnBwdSm80INS1_25CollectiveMainloopBwdSm80ILi2ELi2EN4cute5tupleIJNS5_1CILi128EEES8_NS7_ILi64EEEEEENS_10bfloat16_tEfNS_4arch4Sm80ELb1ELb0ELb0ELb0ELb0ELb0ELb0ELb0ELi2ELi4ELi4ELi4ELb0EEENS1_21CollectiveEpilogueBwdISA_SB_SD_Li256ELb0ELb0ELi2EEENS1_25SingleTileBwdLPTSchedulerILb0ELi128ELb0EEEEEEEEEvNT_6ParamsE,"",@"SHT_CUDA_INFO"
	.sectionflags	@""
	.align	4


	//----- nvinfo : EIATTR_CUDA_API_VERSION
	.align		4
        /*0000*/ 	.byte	0x04, 0x37
        /*0002*/ 	.short	(.L_866 - .L_865)
.L_865:
        /*0004*/ 	.word	0x00000082


	//----- nvinfo : EIATTR_KPARAM_INFO
	.align		4
.L_866:
        /*0008*/ 	.byte	0x04, 0x17
        /*000a*/ 	.short	(.L_868 - .L_867)
.L_867:
        /*000c*/ 	.word	0x00000000
        /*0010*/ 	.short	0x0000
        /*0012*/ 	.short	0x0000
        /*0014*/ 	.byte	0x00, 0xf0, 0x21, 0x0a


	//----- nvinfo : EIATTR_SPARSE_MMA_MASK
	.align		4
.L_868:
        /*0018*/ 	.byte	0x03, 0x50
        /*001a*/ 	.short	0x0000


	//----- nvinfo : EIATTR_MAXREG_COUNT
	.align		4
        /*001c*/ 	.byte	0x03, 0x1b
        /*001e*/ 	.short	0x00ff


	//----- nvinfo : EIATTR_MERCURY_ISA_VERSION
	.align		4
        /*0020*/ 	.byte	0x03, 0x5f
        /*0022*/ 	.short	0x0101


	//----- nvinfo : EIATTR_EXIT_INSTR_OFFSETS
	.align		4
        /*0024*/ 	.byte	0x04, 0x1c
        /*0026*/ 	.short	(.L_870 - .L_869)


	//   ....[0]....
.L_869:
        /*0028*/ 	.word	0x00000010


	//----- nvinfo : EIATTR_MAX_THREADS
	.align		4
.L_870:
        /*002c*/ 	.byte	0x04, 0x05
        /*002e*/ 	.short	(.L_872 - .L_871)
.L_871:
        /*0030*/ 	.word	0x00000100
        /*0034*/ 	.word	0x00000001
        /*0038*/ 	.word	0x00000001


	//----- nvinfo : EIATTR_CBANK_PARAM_SIZE
	.align		4
.L_872:
        /*003c*/ 	.byte	0x03, 0x19
        /*003e*/ 	.short	0x0288


	//----- nvinfo : EIATTR_PARAM_CBANK
	.align		4
        /*0040*/ 	.byte	0x04, 0x0a
        /*0042*/ 	.short	(.L_874 - .L_873)
	.align		4
.L_873:
        /*0044*/ 	.word	index@(.nv.constant0._ZN7cutlass13device_kernelIN5flash19enable_sm80_to_sm89INS1_16FlashAttnBwdSm80INS1_25CollectiveMainloopBwdSm80ILi2ELi2EN4cute5tupleIJNS5_1CILi128EEES8_NS7_ILi64EEEEEENS_10bfloat16_tEfNS_4arch4Sm80ELb1ELb0ELb0ELb0ELb0ELb0ELb0ELb0ELi2ELi4ELi4ELi4ELb0EEENS1_21CollectiveEpilogueBwdISA_SB_SD_Li256ELb0ELb0ELi2EEENS1_25SingleTileBwdLPTSchedulerILb0ELi128ELb0EEEEEEEEEvNT_6ParamsE)
        /*0048*/ 	.short	0x0210
        /*004a*/ 	.short	0x0288


	//----- nvinfo : EIATTR_SW_WAR
	.align		4
.L_874:
        /*004c*/ 	.byte	0x04, 0x36
        /*004e*/ 	.short	(.L_876 - .L_875)
.L_875:
        /*0050*/ 	.word	0x00000008
.L_876:


//--------------------- .nv.info._ZN7cutlass13device_kernelIN5flash19enable_sm80_to_sm89INS1_16FlashAttnBwdSm80INS1_25CollectiveMainloopBwdSm80ILi2ELi2EN4cute5tupleIJNS5_1CILi128EEES8_NS7_ILi64EEEEEENS_10bfloat16_tEfNS_4arch4Sm80ELb1ELb0ELb0ELb0ELb1ELb0ELb0ELb0ELi2ELi4ELi4ELi4ELb0EEENS1_21CollectiveEpilogueBwdISA_SB_SD_Li256ELb0ELb0ELi2EEENS1_25SingleTileBwdLPTSchedulerILb0ELi128ELb1EEEEEEEEEvNT_6ParamsE --------------------------
	.section	.nv.info._ZN7cutlass13device_kernelIN5flash19enable_sm80_to_sm89INS1_16FlashAttnBwdSm80INS1_25CollectiveMainloopBwdSm80ILi2ELi2EN4cute5tupleIJNS5_1CILi128EEES8_NS7_ILi64EEEEEENS_10bfloat16_tEfNS_4arch4Sm80ELb1ELb0ELb0ELb0ELb1ELb0ELb0ELb0ELi2ELi4ELi4ELi4ELb0EEENS1_21CollectiveEpilogueBwdISA_SB_SD_Li256ELb0ELb0ELi2EEENS1_25SingleTileBwdLPTSchedulerILb0ELi128ELb1EEEEEEEEEvNT_6ParamsE,"",@"SHT_CUDA_INFO"
	.sectionflags	@""
	.align	4


	//----- nvinfo : EIATTR_CUDA_API_VERSION
	.align		4
        /*0000*/ 	.byte	0x04, 0x37
        /*0002*/ 	.short	(.L_878 - .L_877)
.L_877:
        /*0004*/ 	.word	0x00000082


	//----- nvinfo : EIATTR_KPARAM_INFO
	.align		4
.L_878:
        /*0008*/ 	.byte	0x04, 0x17
        /*000a*/ 	.short	(.L_880 - .L_879)
.L_879:
        /*000c*/ 	.word	0x00000000
        /*0010*/ 	.short	0x0000
        /*0012*/ 	.short	0x0000
        /*0014*/ 	.byte	0x00, 0xf0, 0x21, 0x0a


	//----- nvinfo : EIATTR_SPARSE_MMA_MASK
	.align		4
.L_880:
        /*0018*/ 	.byte	0x03, 0x50
        /*001a*/ 	.short	0x0000


	//----- nvinfo : EIATTR_MAXREG_COUNT
	.align		4
        /*001c*/ 	.byte	0x03, 0x1b
        /*001e*/ 	.short	0x00ff


	//----- nvinfo : EIATTR_MERCURY_ISA_VERSION
	.align		4
        /*0020*/ 	.byte	0x03, 0x5f
        /*0022*/ 	.short	0x0101


	//----- nvinfo : EIATTR_EXIT_INSTR_OFFSETS
	.align		4
        /*0024*/ 	.byte	0x04, 0x1c
        /*0026*/ 	.short	(.L_882 - .L_881)


	//   ....[0]....
.L_881:
        /*0028*/ 	.word	0x00000010


	//----- nvinfo : EIATTR_MAX_THREADS
	.align		4
.L_882:
        /*002c*/ 	.byte	0x04, 0x05
        /*002e*/ 	.short	(.L_884 - .L_883)
.L_883:
        /*0030*/ 	.word	0x00000100
        /*0034*/ 	.word	0x00000001
        /*0038*/ 	.word	0x00000001


	//----- nvinfo : EIATTR_CBANK_PARAM_SIZE
	.align		4
.L_884:
        /*003c*/ 	.byte	0x03, 0x19
        /*003e*/ 	.short	0x0288


	//----- nvinfo : EIATTR_PARAM_CBANK
	.align		4
        /*0040*/ 	.byte	0x04, 0x0a
        /*0042*/ 	.short	(.L_886 - .L_885)
	.align		4
.L_885:
        /*0044*/ 	.word	index@(.nv.constant0._ZN7cutlass13device_kernelIN5flash19enable_sm80_to_sm89INS1_16FlashAttnBwdSm80INS1_25CollectiveMainloopBwdSm80ILi2ELi2EN4cute5tupleIJNS5_1CILi128EEES8_NS7_ILi64EEEEEENS_10bfloat16_tEfNS_4arch4Sm80ELb1ELb0ELb0ELb0ELb1ELb0ELb0ELb0ELi2ELi4ELi4ELi4ELb0EEENS1_21CollectiveEpilogueBwdISA_SB_SD_Li256ELb0ELb0ELi2EEENS1_25SingleTileBwdLPTSchedulerILb0ELi128ELb1EEEEEEEEEvNT_6ParamsE)
        /*0048*/ 	.short	0x0210
        /*004a*/ 	.short	0x0288


	//----- nvinfo : EIATTR_SW_WAR
	.align		4
.L_886:
        /*004c*/ 	.byte	0x04, 0x36
        /*004e*/ 	.short	(.L_888 - .L_887)
.L_887:
        /*0050*/ 	.word	0x00000008
.L_888:


//--------------------- .nv.info._ZN7cutlass13device_kernelIN5flash19enable_sm80_to_sm89INS1_16FlashAttnBwdSm80INS1_25CollectiveMainloopBwdSm80ILi2ELi2EN4cute5tupleIJNS5_1CILi128EEES8_NS7_ILi64EEEEEENS_10bfloat16_tEfNS_4arch4Sm80ELb1ELb0ELb0ELb0ELb0ELb0ELb0ELb0ELi2ELi4ELi4ELi4ELb0EEENS1_24CollectiveEpilogueBwdGQAISA_fSD_Li256ELb0ELb0EEENS1_25SingleTileBwdLPTSchedulerILb0ELi128ELb0EEEEEEEEEvNT_6ParamsE --------------------------
	.section	.nv.info._ZN7cutlass13device_kernelIN5flash19enable_sm80_to_sm89INS1_16FlashAttnBwdSm80INS1_25CollectiveMainloopBwdSm80ILi2ELi2EN4cute5tupleIJNS5_1CILi128EEES8_NS7_ILi64EEEEEENS_10bfloat16_tEfNS_4arch4Sm80ELb1ELb0ELb0ELb0ELb0ELb0ELb0ELb0ELi2ELi4ELi4ELi4ELb0EEENS1_24CollectiveEpilogueBwdGQAISA_fSD_Li256ELb0ELb0EEENS1_25SingleTileBwdLPTSchedulerILb0ELi128ELb0EEEEEEEEEvNT_6ParamsE,"",@"SHT_CUDA_INFO"
	.sectionflags	@""
	.align	4


	//----- nvinfo : EIATTR_CUDA_API_VERSION
	.align		4
        /*0000*/ 	.byte	0x04, 0x37
        /*0002*/ 	.short	(.L_890 - .L_889)
.L_889:
        /*0004*/ 	.word	0x00000082


	//----- nvinfo : EIATTR_KPARAM_INFO
	.align		4
.L_890:
        /*0008*/ 	.byte	0x04, 0x17
        /*000a*/ 	.short	(.L_892 - .L_891)
.L_891:
        /*000c*/ 	.word	0x00000000
        /*0010*/ 	.short	0x0000
        /*0012*/ 	.short	0x0000
        /*0014*/ 	.byte	0x00, 0xf0, 0x41, 0x0a


	//----- nvinfo : EIATTR_SPARSE_MMA_MASK
	.align		4
.L_892:
        /*0018*/ 	.byte	0x03, 0x50
        /*001a*/ 	.short	0x0000


	//----- nvinfo : EIATTR_MAXREG_COUNT
	.align		4
        /*001c*/ 	.byte	0x03, 0x1b
        /*001e*/ 	.short	0x00ff


	//----- nvinfo : EIATTR_MERCURY_ISA_VERSION
	.align		4
        /*0020*/ 	.byte	0x03, 0x5f
        /*0022*/ 	.short	0x0101


	//----- nvinfo : EIATTR_EXIT_INSTR_OFFSETS
	.align		4
        /*0024*/ 	.byte	0x04, 0x1c
        /*0026*/ 	.short	(.L_894 - .L_893)


	//   ....[0]....
.L_893:
        /*0028*/ 	.word	0x00000010


	//----- nvinfo : EIATTR_MAX_THREADS
	.align		4
.L_894:
        /*002c*/ 	.byte	0x04, 0x05
        /*002e*/ 	.short	(.L_896 - .L_895)
.L_895:
        /*0030*/ 	.word	0x00000100
        /*0034*/ 	.word	0x00000001
        /*0038*/ 	.word	0x00000001


	//----- nvinfo : EIATTR_CBANK_PARAM_SIZE
	.align		4
.L_896:
        /*003c*/ 	.byte	0x03, 0x19
        /*003e*/ 	.short	0x0290


	//----- nvinfo : EIATTR_PARAM_CBANK
	.align		4
        /*0040*/ 	.byte	0x04, 0x0a
        /*0042*/ 	.short	(.L_898 - .L_897)
	.align		4
.L_897:
        /*0044*/ 	.word	index@(.nv.constant0._ZN7cutlass13device_kernelIN5flash19enable_sm80_to_sm89INS1_16FlashAttnBwdSm80INS1_25CollectiveMainloopBwdSm80ILi2ELi2EN4cute5tupleIJNS5_1CILi128EEES8_NS7_ILi64EEEEEENS_10bfloat16_tEfNS_4arch4Sm80ELb1ELb0ELb0ELb0ELb0ELb0ELb0ELb0ELi2ELi4ELi4ELi4ELb0EEENS1_24CollectiveEpilogueBwdGQAISA_fSD_Li256ELb0ELb0EEENS1_25SingleTileBwdLPTSchedulerILb0ELi128ELb0EEEEEEEEEvNT_6ParamsE)
        /*0048*/ 	.short	0x0210
        /*004a*/ 	.short	0x0290


	//----- nvinfo : EIATTR_SW_WAR
	.align		4
.L_898:
        /*004c*/ 	.byte	0x04, 0x36
        /*004e*/ 	.short	(.L_900 - .L_899)
.L_899:
        /*0050*/ 	.word	0x00000008
.L_900:


//--------------------- .nv.info._ZN7cutlass13device_kernelIN5flash19enable_sm80_to_sm89INS1_16FlashAttnBwdSm80INS1_25CollectiveMainloopBwdSm80ILi2ELi2EN4cute5tupleIJNS5_1CILi128EEES8_NS7_ILi64EEEEEENS_10bfloat16_tEfNS_4arch4Sm80ELb1ELb0ELb0ELb0ELb1ELb0ELb0ELb0ELi2ELi4ELi4ELi4ELb0EEENS1_24CollectiveEpilogueBwdGQAISA_fSD_Li256ELb0ELb1EEENS1_25SingleTileBwdLPTSchedulerILb0ELi128ELb1EEEEEEEEEvNT_6ParamsE --------------------------
	.section	.nv.info._ZN7cutlass13device_kernelIN5flash19enable_sm80_to_sm89INS1_16FlashAttnBwdSm80INS1_25CollectiveMainloopBwdSm80ILi2ELi2EN4cute5tupleIJNS5_1CILi128EEES8_NS7_ILi64EEEEEENS_10bfloat16_tEfNS_4arch4Sm80ELb1ELb0ELb0ELb0ELb1ELb0ELb0ELb0ELi2ELi4ELi4ELi4ELb0EEENS1_24CollectiveEpilogueBwdGQAISA_fSD_Li256ELb0ELb1EEENS1_25SingleTileBwdLPTSchedulerILb0ELi128ELb1EEEEEEEEEvNT_6ParamsE,"",@"SHT_CUDA_INFO"
	.sectionflags	@""
	.align	4


	//----- nvinfo : EIATTR_CUDA_API_VERSION
	.align		4
        /*0000*/ 	.byte	0x04, 0x37
        /*0002*/ 	.short	(.L_902 - .L_901)
.L_901:
        /*0004*/ 	.word	0x00000082


	//----- nvinfo : EIATTR_KPARAM_INFO
	.align		4
.L_902:
        /*0008*/ 	.byte	0x04, 0x17
        /*000a*/ 	.short	(.L_904 - .L_903)
.L_903:
        /*000c*/ 	.word	0x00000000
        /*0010*/ 	.short	0x0000
        /*0012*/ 	.short	0x0000
        /*0014*/ 	.byte	0x00, 0xf0, 0x41, 0x0a


	//----- nvinfo : EIATTR_SPARSE_MMA_MASK
	.align		4
.L_904:
        /*0018*/ 	.byte	0x03, 0x50
        /*001a*/ 	.short	0x0000


	//----- nvinfo : EIATTR_MAXREG_COUNT
	.align		4
        /*001c*/ 	.byte	0x03, 0x1b
        /*001e*/ 	.short	0x00ff


	//----- nvinfo : EIATTR_MERCURY_ISA_VERSION
	.align		4
        /*0020*/ 	.byte	0x03, 0x5f
        /*0022*/ 	.short	0x0101


	//----- nvinfo : EIATTR_EXIT_INSTR_OFFSETS
	.align		4
        /*0024*/ 	.byte	0x04, 0x1c
        /*0026*/ 	.short	(.L_906 - .L_905)


	//   ....[0]....
.L_905:
        /*0028*/ 	.word	0x00000010


	//----- nvinfo : EIATTR_MAX_THREADS
	.align		4
.L_906:
        /*002c*/ 	.byte	0x04, 0x05
        /*002e*/ 	.short	(.L_908 - .L_907)
.L_907:
        /*0030*/ 	.word	0x00000100
        /*0034*/ 	.word	0x00000001
        /*0038*/ 	.word	0x00000001


	//----- nvinfo : EIATTR_CBANK_PARAM_SIZE
	.align		4
.L_908:
        /*003c*/ 	.byte	0x03, 0x19
        /*003e*/ 	.short	0x0290


	//----- nvinfo : EIATTR_PARAM_CBANK
	.align		4
        /*0040*/ 	.byte	0x04, 0x0a
        /*0042*/ 	.short	(.L_910 - .L_909)
	.align		4
.L_909:
        /*0044*/ 	.word	index@(.nv.constant0._ZN7cutlass13device_kernelIN5flash19enable_sm80_to_sm89INS1_16FlashAttnBwdSm80INS1_25CollectiveMainloopBwdSm80ILi2ELi2EN4cute5tupleIJNS5_1CILi128EEES8_NS7_ILi64EEEEEENS_10bfloat16_tEfNS_4arch4Sm80ELb1ELb0ELb0ELb0ELb1ELb0ELb0ELb0ELi2ELi4ELi4ELi4ELb0EEENS1_24CollectiveEpilogueBwdGQAISA_fSD_Li256ELb0ELb1EEENS1_25SingleTileBwdLPTSchedulerILb0ELi128ELb1EEEEEEEEEvNT_6ParamsE)
        /*0048*/ 	.short	0x0210
        /*004a*/ 	.short	0x0290


	//----- nvinfo : EIATTR_SW_WAR
	.align		4
.L_910:
        /*004c*/ 	.byte	0x04, 0x36
        /*004e*/ 	.short	(.L_912 - .L_911)
.L_911:
        /*0050*/ 	.word	0x00000008
.L_912:


//--------------------- .nv.info._ZN7cutlass13device_kernelIN5flash22FlashAttnBwdPreprocessIN4cute5tupleIJNS3_1CILi128EEENS5_ILi64EEEEEENS_10bfloat16_tEfNS_4arch4Sm80ELb1ELb0EEEEEvNT_6ParamsE --------------------------
	.section	.nv.info._ZN7cutlass13device_kernelIN5flash22FlashAttnBwdPreprocessIN4cute5tupleIJNS3_1CILi128EEENS5_ILi64EEEEEENS_10bfloat16_tEfNS_4arch4Sm80ELb1ELb0EEEEEvNT_6ParamsE,"",@"SHT_CUDA_INFO"
	.sectionflags	@""
	.align	4


	//----- nvinfo : EIATTR_CUDA_API_VERSION
	.align		4
        /*0000*/ 	.byte	0x04, 0x37
        /*0002*/ 	.short	(.L_914 - .L_913)
.L_913:
        /*0004*/ 	.word	0x00000082


	//----- nvinfo : EIATTR_KPARAM_INFO
	.align		4
.L_914:
        /*0008*/ 	.byte	0x04, 0x17
        /*000a*/ 	.short	(.L_916 - .L_915)
.L_915:
        /*000c*/ 	.word	0x00000000
        /*0010*/ 	.short	0x0000
        /*0012*/ 	.short	0x0000
        /*0014*/ 	.byte	0x00, 0xf0, 0xc1, 0x03


	//----- nvinfo : EIATTR_SPARSE_MMA_MASK
	.align		4
.L_916:
        /*0018*/ 	.byte	0x03, 0x50
        /*001a*/ 	.short	0x0000


	//----- nvinfo : EIATTR_MAXREG_COUNT
	.align		4
        /*001c*/ 	.byte	0x03, 0x1b
        /*001e*/ 	.short	0x0080


	//----- nvinfo : EIATTR_MERCURY_ISA_VERSION
	.align		4
        /*0020*/ 	.byte	0x03, 0x5f
        /*0022*/ 	.short	0x0101


	//----- nvinfo : EIATTR_COOP_GROUP_MASK_REGIDS
	.align		4
        /*0024*/ 	.byte	0x04, 0x29
        /*0026*/ 	.short	(.L_918 - .L_917)


	//   ....[0]....
.L_917:
        /*0028*/ 	.word	0xffffffff


	//   ....[1]....
        /*002c*/ 	.word	0xffffffff


	//   ....[2]....
        /*0030*/ 	.word	0xffffffff


	//   ....[3]....
        /*0034*/ 	.word	0xffffffff


	//   ....[4]....
        /*0038*/ 	.word	0xffffffff


	//   ....[5]....
        /*003c*/ 	.word	0xffffffff


	//   ....[6]....
        /*0040*/ 	.word	0xffffffff


	//   ....[7]....
        /*0044*/ 	.word	0xffffffff


	//   ....[8]....
        /*0048*/ 	.word	0xffffffff


	//   ....[9]....
        /*004c*/ 	.word	0xffffffff


	//   ....[10]....
        /*0050*/ 	.word	0xffffffff


	//   ....[11]....
        /*0054*/ 	.word	0xffffffff


	//----- nvinfo : EIATTR_COOP_GROUP_INSTR_OFFSETS
	.align		4
.L_918:
        /*0058*/ 	.byte	0x04, 0x28
        /*005a*/ 	.short	(.L_920 - .L_919)


	//   ....[0]....
.L_919:
        /*005c*/ 	.word	0x00001110


	//   ....[1]....
        /*0060*/ 	.word	0x00001120


	//   ....[2]....
        /*0064*/ 	.word	0x00001130


	//   ....[3]....
        /*0068*/ 	.word	0x00001140


	//   ....[4]....
        /*006c*/ 	.word	0x00001190


	//   ....[5]....
        /*0070*/ 	.word	0x000011a0


	//   ....[6]....
        /*0074*/ 	.word	0x000011b0


	//   ....[7]....
        /*0078*/ 	.word	0x000011c0


	//   ....[8]....
        /*007c*/ 	.word	0x00001230


	//   ....[9]....
        /*0080*/ 	.word	0x00001250


	//   ....[10]....
        /*0084*/ 	.word	0x00001260


	//   ....[11]....
        /*0088*/ 	.word	0x00001280


	//----- nvinfo : EIATTR_EXIT_INSTR_OFFSETS
	.align		4
.L_920:
        /*008c*/ 	.byte	0x04, 0x1c
        /*008e*/ 	.short	(.L_922 - .L_921)


	//   ....[0]....
.L_921:
        /*0090*/ 	.word	0x00001840


	//   ....[1]....
        /*0094*/ 	.word	0x000018c0


	//----- nvinfo : EIATTR_MAX_THREADS
	.align		4
.L_922:
        /*0098*/ 	.byte	0x04, 0x05
        /*009a*/ 	.short	(.L_924 - .L_923)
.L_923:
        /*009c*/ 	.word	0x00000100
        /*00a0*/ 	.word	0x00000001
        /*00a4*/ 	.word	0x00000001


	//----- nvinfo : EIATTR_CRS_STACK_SIZE
	.align		4
.L_924:
        /*00a8*/ 	.byte	0x04, 0x1e
        /*00aa*/ 	.short	(.L_926 - .L_925)
.L_925:
        /*00ac*/ 	.word	0x00000000


	//----- nvinfo : EIATTR_CBANK_PARAM_SIZE
	.align		4
.L_926:
        /*00b0*/ 	.byte	0x03, 0x19
        /*00b2*/ 	.short	0x00f0


	//----- nvinfo : EIATTR_PARAM_CBANK
	.align		4
        /*00b4*/ 	.byte	0x04, 0x0a
        /*00b6*/ 	.short	(.L_928 - .L_927)
	.align		4
.L_927:
        /*00b8*/ 	.word	index@(.nv.constant0._ZN7cutlass13device_kernelIN5flash22FlashAttnBwdPreprocessIN4cute5tupleIJNS3_1CILi128EEENS5_ILi64EEEEEENS_10bfloat16_tEfNS_4arch4Sm80ELb1ELb0EEEEEvNT_6ParamsE)
        /*00bc*/ 	.short	0x0210
        /*00be*/ 	.short	0x00f0


	//----- nvinfo : EIATTR_SW_WAR
	.align		4
.L_928:
        /*00c0*/ 	.byte	0x04, 0x36
        /*00c2*/ 	.short	(.L_930 - .L_929)
.L_929:
        /*00c4*/ 	.word	0x00000008
.L_930:


//--------------------- .nv.info._ZN7cutlass13device_kernelIN5flash19enable_sm80_to_sm89INS1_16FlashAttnBwdSm80INS1_25CollectiveMainloopBwdSm80ILi2ELi2EN4cute5tupleIJNS5_1CILi128EEES8_NS7_ILi64EEEEEENS_10bfloat16_tEfNS_4arch4Sm80ELb1ELb0ELb0ELb1ELb0ELb0ELb0ELb0ELi2ELi4ELi4ELi4ELb0EEENS1_21CollectiveEpilogueBwdISA_SB_SD_Li256ELb1ELb0ELi2EEENS1_25SingleTileBwdLPTSchedulerILb1ELi128ELb0EEEEEEEEEvNT_6ParamsE --------------------------
	.section	.nv.info._ZN7cutlass13device_kernelIN5flash19enable_sm80_to_sm89INS1_16FlashAttnBwdSm80INS1_25CollectiveMainloopBwdSm80ILi2ELi2EN4cute5tupleIJNS5_1CILi128EEES8_NS7_ILi64EEEEEENS_10bfloat16_tEfNS_4arch4Sm80ELb1ELb0ELb0ELb1ELb0ELb0ELb0ELb0ELi2ELi4ELi4ELi4ELb0EEENS1_21CollectiveEpilogueBwdISA_SB_SD_Li256ELb1ELb0ELi2EEENS1_25SingleTileBwdLPTSchedulerILb1ELi128ELb0EEEEEEEEEvNT_6ParamsE,"",@"SHT_CUDA_INFO"
	.sectionflags	@""
	.align	4


	//----- nvinfo : EIATTR_CUDA_API_VERSION
	.align		4
        /*0000*/ 	.byte	0x04, 0x37
        /*0002*/ 	.short	(.L_932 - .L_931)
.L_931:
        /*0004*/ 	.word	0x00000082


	//----- nvinfo : EIATTR_KPARAM_INFO
	.align		4
.L_932:
        /*0008*/ 	.byte	0x04, 0x17
        /*000a*/ 	.short	(.L_934 - .L_933)
.L_933:
        /*000c*/ 	.word	0x00000000
        /*0010*/ 	.short	0x0000
        /*0012*/ 	.short	0x0000
        /*0014*/ 	.byte	0x00, 0xf0, 0x21, 0x0a


	//----- nvinfo : EIATTR_SPARSE_MMA_MASK
	.align		4
.L_934:
        /*0018*/ 	.byte	0x03, 0x50
        /*001a*/ 	.short	0x0000


	//----- nvinfo : EIATTR_MAXREG_COUNT
	.align		4
        /*001c*/ 	.byte	0x03, 0x1b
        /*001e*/ 	.short	0x00ff


	//----- nvinfo : EIATTR_MERCURY_ISA_VERSION
	.align		4
        /*0020*/ 	.byte	0x03, 0x5f
        /*0022*/ 	.short	0x0101


	//----- nvinfo : EIATTR_EXIT_INSTR_OFFSETS
	.align		4
        /*0024*/ 	.byte	0x04, 0x1c
        /*0026*/ 	.short	(.L_936 - .L_935)


	//   ....[0]....
.L_935:
        /*0028*/ 	.word	0x00000010


	//----- nvinfo : EIATTR_MAX_THREADS
	.align		4
.L_936:
        /*002c*/ 	.byte	0x04, 0x05
        /*002e*/ 	.short	(.L_938 - .L_937)
.L_937:
        /*0030*/ 	.word	0x00000100
        /*0034*/ 	.word	0x00000001
        /*0038*/ 	.word	0x00000001


	//----- nvinfo : EIATTR_CBANK_PARAM_SIZE
	.align		4
.L_938:
        /*003c*/ 	.byte	0x03, 0x19
        /*003e*/ 	.short	0x0288


	//----- nvinfo : EIATTR_PARAM_CBANK
	.align		4
        /*0040*/ 	.byte	0x04, 0x0a
        /*0042*/ 	.short	(.L_940 - .L_939)
	.align		4
.L_939:
        /*0044*/ 	.word	index@(.nv.constant0._ZN7cutlass13device_kernelIN5flash19enable_sm80_to_sm89INS1_16FlashAttnBwdSm80INS1_25CollectiveMainloopBwdSm80ILi2ELi2EN4cute5tupleIJNS5_1CILi128EEES8_NS7_ILi64EEEEEENS_10bfloat16_tEfNS_4arch4Sm80ELb1ELb0ELb0ELb1ELb0ELb0ELb0ELb0ELi2ELi4ELi4ELi4ELb0EEENS1_21CollectiveEpilogueBwdISA_SB_SD_Li256ELb1ELb0ELi2EEENS1_25SingleTileBwdLPTSchedulerILb1ELi128ELb0EEEEEEEEEvNT_6ParamsE)
        /*0048*/ 	.short	0x0210
        /*004a*/ 	.short	0x0288


	//----- nvinfo : EIATTR_SW_WAR
	.align		4
.L_940:
        /*004c*/ 	.byte	0x04, 0x36
        /*004e*/ 	.short	(.L_942 - .L_941)
.L_941:
        /*0050*/ 	.word	0x00000008
.L_942:


//--------------------- .nv.info._ZN7cutlass13device_kernelIN5flash19enable_sm80_to_sm89INS1_16FlashAttnBwdSm80INS1_25CollectiveMainloopBwdSm80ILi2ELi2EN4cute5tupleIJNS5_1CILi128EEES8_NS7_ILi64EEEEEENS_10bfloat16_tEfNS_4arch4Sm80ELb1ELb0ELb0ELb1ELb1ELb0ELb0ELb0ELi2ELi4ELi4ELi4ELb0EEENS1_21CollectiveEpilogueBwdISA_SB_SD_Li256ELb1ELb0ELi2EEENS1_25SingleTileBwdLPTSchedulerILb1ELi128ELb1EEEEEEEEEvNT_6ParamsE --------------------------
	.section	.nv.info._ZN7cutlass13device_kernelIN5flash19enable_sm80_to_sm89INS1_16FlashAttnBwdSm80INS1_25CollectiveMainloopBwdSm80ILi2ELi2EN4cute5tupleIJNS5_1CILi128EEES8_NS7_ILi64EEEEEENS_10bfloat16_tEfNS_4arch4Sm80ELb1ELb0ELb0ELb1ELb1ELb0ELb0ELb0ELi2ELi4ELi4ELi4ELb0EEENS1_21CollectiveEpilogueBwdISA_SB_SD_Li256ELb1ELb0ELi2EEENS1_25SingleTileBwdLPTSchedulerILb1ELi128ELb1EEEEEEEEEvNT_6ParamsE,"",@"SHT_CUDA_INFO"
	.sectionflags	@""
	.align	4


	//----- nvinfo : EIATTR_CUDA_API_VERSION
	.align		4
        /*0000*/ 	.byte	0x04, 0x37
        /*0002*/ 	.short	(.L_944 - .L_943)
.L_943:
        /*0004*/ 	.word	0x00000082


	//----- nvinfo : EIATTR_KPARAM_INFO
	.align		4
.L_944:
        /*0008*/ 	.byte	0x04, 0x17
        /*000a*/ 	.short	(.L_946 - .L_945)
.L_945:
        /*000c*/ 	.word	0x00000000
        /*0010*/ 	.short	0x0000
        /*0012*/ 	.short	0x0000
        /*0014*/ 	.byte	0x00, 0xf0, 0x21, 0x0a


	//----- nvinfo : EIATTR_SPARSE_MMA_MASK
	.align		4
.L_946:
        /*0018*/ 	.byte	0x03, 0x50
        /*001a*/ 	.short	0x0000


	//----- nvinfo : EIATTR_MAXREG_COUNT
	.align		4
        /*001c*/ 	.byte	0x03, 0x1b
        /*001e*/ 	.short	0x00ff


	//----- nvinfo : EIATTR_MERCURY_ISA_VERSION
	.align		4
        /*0020*/ 	.byte	0x03, 0x5f
        /*0022*/ 	.short	0x0101


	//----- nvinfo : EIATTR_EXIT_INSTR_OFFSETS
	.align		4
        /*0024*/ 	.byte	0x04, 0x1c
        /*0026*/ 	.short	(.L_948 - .L_947)


	//   ....[0]....
.L_947:
        /*0028*/ 	.word	0x00000010


	//----- nvinfo : EIATTR_MAX_THREADS
	.align		4
.L_948:
        /*002c*/ 	.byte	0x04, 0x05
        /*002e*/ 	.short	(.L_950 - .L_949)
.L_949:
        /*0030*/ 	.word	0x00000100
        /*0034*/ 	.word	0x00000001
        /*0038*/ 	.word	0x00000001


	//----- nvinfo : EIATTR_CBANK_PARAM_SIZE
	.align		4
.L_950:
        /*003c*/ 	.byte	0x03, 0x19
        /*003e*/ 	.short	0x0288


	//----- nvinfo : EIATTR_PARAM_CBANK
	.align		4
        /*0040*/ 	.byte	0x04, 0x0a
        /*0042*/ 	.short	(.L_952 - .L_951)
	.align		4
.L_951:
        /*0044*/ 	.word	index@(.nv.constant0._ZN7cutlass13device_kernelIN5flash19enable_sm80_to_sm89INS1_16FlashAttnBwdSm80INS1_25CollectiveMainloopBwdSm80ILi2ELi2EN4cute5tupleIJNS5_1CILi128EEES8_NS7_ILi64EEEEEENS_10bfloat16_tEfNS_4arch4Sm80ELb1ELb0ELb0ELb1ELb1ELb0ELb0ELb0ELi2ELi4ELi4ELi4ELb0EEENS1_21CollectiveEpilogueBwdISA_SB_SD_Li256ELb1ELb0ELi2EEENS1_25SingleTileBwdLPTSchedulerILb1ELi128ELb1EEEEEEEEEvNT_6ParamsE)
        /*0048*/ 	.short	0x0210
        /*004a*/ 	.short	0x0288


	//----- nvinfo : EIATTR_SW_WAR
	.align		4
.L_952:
        /*004c*/ 	.byte	0x04, 0x36
        /*004e*/ 	.short	(.L_954 - .L_953)
.L_953:
        /*0050*/ 	.word	0x00000008
.L_954:


//--------------------- .nv.info._ZN7cutlass13device_kernelIN5flash19enable_sm80_to_sm89INS1_16FlashAttnBwdSm80INS1_25CollectiveMainloopBwdSm80ILi2ELi2EN4cute5tupleIJNS5_1CILi128EEES8_NS7_ILi64EEEEEENS_10bfloat16_tEfNS_4arch4Sm80ELb1ELb0ELb0ELb1ELb0ELb0ELb0ELb0ELi2ELi4ELi4ELi4ELb0EEENS1_24CollectiveEpilogueBwdGQAISA_fSD_Li256ELb1ELb0EEENS1_25SingleTileBwdLPTSchedulerILb1ELi128ELb0EEEEEEEEEvNT_6ParamsE --------------------------
	.section	.nv.info._ZN7cutlass13device_kernelIN5flash19enable_sm80_to_sm89INS1_16FlashAttnBwdSm80INS1_25CollectiveMainloopBwdSm80ILi2ELi2EN4cute5tupleIJNS5_1CILi128EEES8_NS7_ILi64EEEEEENS_10bfloat16_tEfNS_4arch4Sm80ELb1ELb0ELb0ELb1ELb0ELb0ELb0ELb0ELi2ELi4ELi4ELi4ELb0EEENS1_24CollectiveEpilogueBwdGQAISA_fSD_Li256ELb1ELb0EEENS1_25SingleTileBwdLPTSchedulerILb1ELi128ELb0EEEEEEEEEvNT_6ParamsE,"",@"SHT_CUDA_INFO"
	.sectionflags	@""
	.align	4


	//----- nvinfo : EIATTR_CUDA_API_VERSION
	.align		4
        /*0000*/ 	.byte	0x04, 0x37
        /*0002*/ 	.short	(.L_956 - .L_955)
.L_955:
        /*0004*/ 	.word	0x00000082


	//----- nvinfo : EIATTR_KPARAM_INFO
	.align		4
.L_956:
        /*0008*/ 	.byte	0x04, 0x17
        /*000a*/ 	.short	(.L_958 - .L_957)
.L_957:
        /*000c*/ 	.word	0x00000000
        /*0010*/ 	.short	0x0000
        /*0012*/ 	.short	0x0000
        /*0014*/ 	.byte	0x00, 0xf0, 0x41, 0x0a


	//----- nvinfo : EIATTR_SPARSE_MMA_MASK
	.align		4
.L_958:
        /*0018*/ 	.byte	0x03, 0x50
        /*001a*/ 	.short	0x0000


	//----- nvinfo : EIATTR_MAXREG_COUNT
	.align		4
        /*001c*/ 	.byte	0x03, 0x1b
        /*001e*/ 	.short	0x00ff


	//----- nvinfo : EIATTR_MERCURY_ISA_VERSION
	.align		4
        /*0020*/ 	.byte	0x03, 0x5f
        /*0022*/ 	.short	0x0101


	//----- nvinfo : EIATTR_EXIT_INSTR_OFFSETS
	.align		4
        /*0024*/ 	.byte	0x04, 0x1c
        /*0026*/ 	.short	(.L_960 - .L_959)


	//   ....[0]....
.L_959:
        /*0028*/ 	.word	0x00000010


	//----- nvinfo : EIATTR_MAX_THREADS
	.align		4
.L_960:
        /*002c*/ 	.byte	0x04, 0x05
        /*002e*/ 	.short	(.L_962 - .L_961)
.L_961:
        /*0030*/ 	.word	0x00000100
        /*0034*/ 	.word	0x00000001
        /*0038*/ 	.word	0x00000001


	//----- nvinfo : EIATTR_CBANK_PARAM_SIZE
	.align		4
.L_962:
        /*003c*/ 	.byte	0x03, 0x19
        /*003e*/ 	.short	0x0290


	//----- nvinfo : EIATTR_PARAM_CBANK
	.align		4
        /*0040*/ 	.byte	0x04, 0x0a
        /*0042*/ 	.short	(.L_964 - .L_963)
	.align		4
.L_963:
        /*0044*/ 	.word	index@(.nv.constant0._ZN7cutlass13device_kernelIN5flash19enable_sm80_to_sm89INS1_16FlashAttnBwdSm80INS1_25CollectiveMainloopBwdSm80ILi2ELi2EN4cute5tupleIJNS5_1CILi128EEES8_NS7_ILi64EEEEEENS_10bfloat16_tEfNS_4arch4Sm80ELb1ELb0ELb0ELb1ELb0ELb0ELb0ELb0ELi2ELi4ELi4ELi4ELb0EEENS1_24CollectiveEpilogueBwdGQAISA_fSD_Li256ELb1ELb0EEENS1_25SingleTileBwdLPTSchedulerILb1ELi128ELb0EEEEEEEEEvNT_6ParamsE)
        /*0048*/ 	.short	0x0210
        /*004a*/ 	.short	0x0290


	//----- nvinfo : EIATTR_SW_WAR
	.align		4
.L_964:
        /*004c*/ 	.byte	0x04, 0x36
        /*004e*/ 	.short	(.L_966 - .L_965)
.L_965:
        /*0050*/ 	.word	0x00000008
.L_966:


//--------------------- .nv.info._ZN7cutlass13device_kernelIN5flash32FlashAttnBwdPostprocessConvertdQIN4cute5tupleIJNS3_1CILi128EEENS5_ILi64EEEEEENS_10bfloat16_tEfNS_4arch4Sm80ELi256ENS3_8TiledMMAINS3_8MMA_AtomIJNS3_30SM80_16x8x16_F32BF16BF16F32_TNEEEENS3_6LayoutINS4_IJNS5_ILi4EEENS5_ILi2EEENS5_ILi1EEEEEENS4_IJSJ_SH_NS5_ILi0EEEEEEEENS4_IJS7_NS5_ILi32EEENS5_ILi16EEEEEEEELb0EEEEEvNT_6ParamsE --------------------------
	.section	.nv.info._ZN7cutlass13device_kernelIN5flash32FlashAttnBwdPostprocessConvertdQIN4cute5tupleIJNS3_1CILi128EEENS5_ILi64EEEEEENS_10bfloat16_tEfNS_4arch4Sm80ELi256ENS3_8TiledMMAINS3_8MMA_AtomIJNS3_30SM80_16x8x16_F32BF16BF16F32_TNEEEENS3_6LayoutINS4_IJNS5_ILi4EEENS5_ILi2EEENS5_ILi1EEEEEENS4_IJSJ_SH_NS5_ILi0EEEEEEEENS4_IJS7_NS5_ILi32EEENS5_ILi16EEEEEEEELb0EEEEEvNT_6ParamsE,"",@"SHT_CUDA_INFO"
	.sectionflags	@""
	.align	4


	//----- nvinfo : EIATTR_CUDA_API_VERSION
	.align		4
        /*0000*/ 	.byte	0x04, 0x37
        /*0002*/ 	.short	(.L_968 - .L_967)
.L_967:
        /*0004*/ 	.word	0x00000082


	//----- nvinfo : EIATTR_KPARAM_INFO
	.align		4
.L_968:
        /*0008*/ 	.byte	0x04, 0x17
        /*000a*/ 	.short	(.L_970 - .L_969)
.L_969:
        /*000c*/ 	.word	0x00000000
        /*0010*/ 	.short	0x0000
        /*0012*/ 	.short	0x0000
        /*0014*/ 	.byte	0x00, 0xf0, 0xc1, 0x01


	//----- nvinfo : EIATTR_SPARSE_MMA_MASK
	.align		4
.L_970:
        /*0018*/ 	.byte	0x03, 0x50
        /*001a*/ 	.short	0x0000


	//----- nvinfo : EIATTR_MAXREG_COUNT
	.align		4
        /*001c*/ 	.byte	0x03, 0x1b
        /*001e*/ 	.short	0x0080


	//----- nvinfo : EIATTR_NUM_BARRIERS
	.align		4
        /*0020*/ 	.byte	0x02, 0x4c
        /*0022*/ 	.byte	0x01
	.zero		1


	//----- nvinfo : EIATTR_MERCURY_ISA_VERSION
	.align		4
        /*0024*/ 	.byte	0x03, 0x5f
        /*0026*/ 	.short	0x0101


	//----- nvinfo : EIATTR_EXIT_INSTR_OFFSETS
	.align		4
        /*0028*/ 	.byte	0x04, 0x1c
        /*002a*/ 	.short	(.L_972 - .L_971)


	//   ....[0]....
.L_971:
        /*002c*/ 	.word	0x000001b0


	//   ....[1]....
        /*0030*/ 	.word	0x00001370


	//   ....[2]....
        /*0034*/ 	.word	0x00001440


	//----- nvinfo : EIATTR_MAX_THREADS
	.align		4
.L_972:
        /*0038*/ 	.byte	0x04, 0x05
        /*003a*/ 	.short	(.L_974 - .L_973)
.L_973:
        /*003c*/ 	.word	0x00000100
        /*0040*/ 	.word	0x00000001
        /*0044*/ 	.word	0x00000001


	//----- nvinfo : EIATTR_CRS_STACK_SIZE
	.align		4
.L_974:
        /*0048*/ 	.byte	0x04, 0x1e
        /*004a*/ 	.short	(.L_976 - .L_975)
.L_975:
        /*004c*/ 	.word	0x00000000


	//----- nvinfo : EIATTR_CBANK_PARAM_SIZE
	.align		4
.L_976:
        /*0050*/ 	.byte	0x03, 0x19
        /*0052*/ 	.short	0x0070


	//----- nvinfo : EIATTR_PARAM_CBANK
	.align		4
        /*0054*/ 	.byte	0x04, 0x0a
        /*0056*/ 	.short	(.L_978 - .L_977)
	.align		4
.L_977:
        /*0058*/ 	.word	index@(.nv.constant0._ZN7cutlass13device_kernelIN5flash32FlashAttnBwdPostprocessConvertdQIN4cute5tupleIJNS3_1CILi128EEENS5_ILi64EEEEEENS_10bfloat16_tEfNS_4arch4Sm80ELi256ENS3_8TiledMMAINS3_8MMA_AtomIJNS3_30SM80_16x8x16_F32BF16BF16F32_TNEEEENS3_6LayoutINS4_IJNS5_ILi4EEENS5_ILi2EEENS5_ILi1EEEEEENS4_IJSJ_SH_NS5_ILi0EEEEEEEENS4_IJS7_NS5_ILi32EEENS5_ILi16EEEEEEEELb0EEEEEvNT_6ParamsE)
        /*005c*/ 	.short	0x0210
        /*005e*/ 	.short	0x0070


	//----- nvinfo : EIATTR_SW_WAR
	.align		4
.L_978:
        /*0060*/ 	.byte	0x04, 0x36
        /*0062*/ 	.short	(.L_980 - .L_979)
.L_979:
        /*0064*/ 	.word	0x00000008
.L_980:


//--------------------- .nv.info._ZN7cutlass13device_kernelIN5flash19enable_sm80_to_sm89INS1_16FlashAttnBwdSm80INS1_25CollectiveMainloopBwdSm80ILi2ELi2EN4cute5tupleIJNS5_1CILi128EEES8_NS7_ILi64EEEEEENS_10bfloat16_tEfNS_4arch4Sm80ELb1ELb0ELb0ELb1ELb1ELb0ELb0ELb0ELi2ELi4ELi4ELi4ELb0EEENS1_24CollectiveEpilogueBwdGQAISA_fSD_Li256ELb1ELb1EEENS1_25SingleTileBwdLPTSchedulerILb1ELi128ELb1EEEEEEEEEvNT_6ParamsE --------------------------
	.section	.nv.info._ZN7cutlass13device_kernelIN5flash19enable_sm80_to_sm89INS1_16FlashAttnBwdSm80INS1_25CollectiveMainloopBwdSm80ILi2ELi2EN4cute5tupleIJNS5_1CILi128EEES8_NS7_ILi64EEEEEENS_10bfloat16_tEfNS_4arch4Sm80ELb1ELb0ELb0ELb1ELb1ELb0ELb0ELb0ELi2ELi4ELi4ELi4ELb0EEENS1_24CollectiveEpilogueBwdGQAISA_fSD_Li256ELb1ELb1EEENS1_25SingleTileBwdLPTSchedulerILb1ELi128ELb1EEEEEEEEEvNT_6ParamsE,"",@"SHT_CUDA_INFO"
	.sectionflags	@""
	.align	4


	//----- nvinfo : EIATTR_CUDA_API_VERSION
	.align		4
        /*0000*/ 	.byte	0x04, 0x37
        /*0002*/ 	.short	(.L_982 - .L_981)
.L_981:
        /*0004*/ 	.word	0x00000082


	//----- nvinfo : EIATTR_KPARAM_INFO
	.align		4
.L_982:
        /*0008*/ 	.byte	0x04, 0x17
        /*000a*/ 	.short	(.L_984 - .L_983)
.L_983:
        /*000c*/ 	.word	0x00000000
        /*0010*/ 	.short	0x0000
        /*0012*/ 	.short	0x0000
        /*0014*/ 	.byte	0x00, 0xf0, 0x41, 0x0a


	//----- nvinfo : EIATTR_SPARSE_MMA_MASK
	.align		4
.L_984:
        /*0018*/ 	.byte	0x03, 0x50
        /*001a*/ 	.short	0x0000


	//----- nvinfo : EIATTR_MAXREG_COUNT
	.align		4
        /*001c*/ 	.byte	0x03, 0x1b
        /*001e*/ 	.short	0x00ff


	//----- nvinfo : EIATTR_MERCURY_ISA_VERSION
	.align		4
        /*0020*/ 	.byte	0x03, 0x5f
        /*0022*/ 	.short	0x0101


	//----- nvinfo : EIATTR_EXIT_INSTR_OFFSETS
	.align		4
        /*0024*/ 	.byte	0x04, 0x1c
        /*0026*/ 	.short	(.L_986 - .L_985)


	//   ....[0]....
.L_985:
        /*0028*/ 	.word	0x00000010


	//----- nvinfo : EIATTR_MAX_THREADS
	.align		4
.L_986:
        /*002c*/ 	.byte	0x04, 0x05
        /*002e*/ 	.short	(.L_988 - .L_987)
.L_987:
        /*0030*/ 	.word	0x00000100
        /*0034*/ 	.word	0x00000001
        /*0038*/ 	.word	0x00000001


	//----- nvinfo : EIATTR_CBANK_PARAM_SIZE
	.align		4
.L_988:
        /*003c*/ 	.byte	0x03, 0x19
        /*003e*/ 	.short	0x0290


	//----- nvinfo : EIATTR_PARAM_CBANK
	.align		4
        /*0040*/ 	.byte	0x04, 0x0a
        /*0042*/ 	.short	(.L_990 - .L_989)
	.align		4
.L_989:
        /*0044*/ 	.word	index@(.nv.constant0._ZN7cutlass13device_kernelIN5flash19enable_sm80_to_sm89INS1_16FlashAttnBwdSm80INS1_25CollectiveMainloopBwdSm80ILi2ELi2EN4cute5tupleIJNS5_1CILi128EEES8_NS7_ILi64EEEEEENS_10bfloat16_tEfNS_4arch4Sm80ELb1ELb0ELb0ELb1ELb1ELb0ELb0ELb0ELi2ELi4ELi4ELi4ELb0EEENS1_24CollectiveEpilogueBwdGQAISA_fSD_Li256ELb1ELb1EEENS1_25SingleTileBwdLPTSchedulerILb1ELi128ELb1EEEEEEEEEvNT_6ParamsE)
        /*0048*/ 	.short	0x0210
        /*004a*/ 	.short	0x0290


	//----- nvinfo : EIATTR_SW_WAR
	.align		4
.L_990:
        /*004c*/ 	.byte	0x04, 0x36
        /*004e*/ 	.short	(.L_992 - .L_991)
.L_991:
        /*0050*/ 	.word	0x00000008
.L_992:


//--------------------- .nv.info._ZN7cutlass13device_kernelIN5flash22FlashAttnBwdPreprocessIN4cute5tupleIJNS3_1CILi128EEENS5_ILi64EEEEEENS_10bfloat16_tEfNS_4arch4Sm80ELb1ELb1EEEEEvNT_6ParamsE --------------------------
	.section	.nv.info._ZN7cutlass13device_kernelIN5flash22FlashAttnBwdPreprocessIN4cute5tupleIJNS3_1CILi128EEENS5_ILi64EEEEEENS_10bfloat16_tEfNS_4arch4Sm80ELb1ELb1EEEEEvNT_6ParamsE,"",@"SHT_CUDA_INFO"
	.sectionflags	@""
	.align	4


	//----- nvinfo : EIATTR_CUDA_API_VERSION
	.align		4
        /*0000*/ 	.byte	0x04, 0x37
        /*0002*/ 	.short	(.L_994 - .L_993)
.L_993:
        /*0004*/ 	.word	0x00000082


	//----- nvinfo : EIATTR_KPARAM_INFO
	.align		4
.L_994:
        /*0008*/ 	.byte	0x04, 0x17
        /*000a*/ 	.short	(.L_996 - .L_995)
.L_995:
        /*000c*/ 	.word	0x00000000
        /*0010*/ 	.short	0x0000
        /*0012*/ 	.short	0x0000
        /*0014*/ 	.byte	0x00, 0xf0, 0xc1, 0x03


	//----- nvinfo : EIATTR_SPARSE_MMA_MASK
	.align		4
.L_996:
        /*0018*/ 	.byte	0x03, 0x50
        /*001a*/ 	.short	0x0000


	//----- nvinfo : EIATTR_MAXREG_COUNT
	.align		4
        /*001c*/ 	.byte	0x03, 0x1b
        /*001e*/ 	.short	0x0080


	//----- nvinfo : EIATTR_MERCURY_ISA_VERSION
	.align		4
        /*0020*/ 	.byte	0x03, 0x5f
        /*0022*/ 	.short	0x0101


	//----- nvinfo : EIATTR_COOP_GROUP_MASK_REGIDS
	.align		4
        /*0024*/ 	.byte	0x04, 0x29
        /*0026*/ 	.short	(.L_998 - .L_997)


	//   ....[0]....
.L_997:
        /*0028*/ 	.word	0xffffffff


	//   ....[1]....
        /*002c*/ 	.word	0xffffffff


	//   ....[2]....
        /*0030*/ 	.word	0xffffffff


	//   ....[3]....
        /*0034*/ 	.word	0xffffffff


	//   ....[4]....
        /*0038*/ 	.word	0xffffffff


	//   ....[5]....
        /*003c*/ 	.word	0xffffffff


	//   ....[6]....
        /*0040*/ 	.word	0xffffffff


	//   ....[7]....
        /*0044*/ 	.word	0xffffffff


	//   ....[8]....
        /*0048*/ 	.word	0xffffffff


	//   ....[9]....
        /*004c*/ 	.word	0xffffffff


	//   ....[10]....
        /*0050*/ 	.word	0xffffffff


	//   ....[11]....
        /*0054*/ 	.word	0xffffffff


	//----- nvinfo : EIATTR_COOP_GROUP_INSTR_OFFSETS
	.align		4
.L_998:
        /*0058*/ 	.byte	0x04, 0x28
        /*005a*/ 	.short	(.L_1000 - .L_999)


	//   ....[0]....
.L_999:
        /*005c*/ 	.word	0x000013a0


	//   ....[1]....
        /*0060*/ 	.word	0x000013b0


	//   ....[2]....
        /*0064*/ 	.word	0x000013c0


	//   ....[3]....
        /*0068*/ 	.word	0x000013d0


	//   ....[4]....
        /*006c*/ 	.word	0x00001420


	//   ....[5]....
        /*0070*/ 	.word	0x00001430


	//   ....[6]....
        /*0074*/ 	.word	0x00001440


	//   ....[7]....
        /*0078*/ 	.word	0x00001450


	//   ....[8]....
        /*007c*/ 	.word	0x000014b0


	//   ....[9]....
        /*0080*/ 	.word	0x000014c0


	//   ....[10]....
        /*0084*/ 	.word	0x000014d0


	//   ....[11]....
        /*0088*/ 	.word	0x000014e0


	//----- nvinfo : EIATTR_EXIT_INSTR_OFFSETS
	.align		4
.L_1000:
        /*008c*/ 	.byte	0x04, 0x1c
        /*008e*/ 	.short	(.L_1002 - .L_1001)


	//   ....[0]....
.L_1001:
        /*0090*/ 	.word	0x000001c0


	//   ....[1]....
        /*0094*/ 	.word	0x00001b30


	//   ....[2]....
        /*0098*/ 	.word	0x00001bb0


	//----- nvinfo : EIATTR_MAX_THREADS
	.align		4
.L_1002:
        /*009c*/ 	.byte	0x04, 0x05
        /*009e*/ 	.short	(.L_1004 - .L_1003)
.L_1003:
        /*00a0*/ 	.word	0x00000100
        /*00a4*/ 	.word	0x00000001
        /*00a8*/ 	.word	0x00000001


	//----- nvinfo : EIATTR_CRS_STACK_SIZE
	.align		4
.L_1004:
        /*00ac*/ 	.byte	0x04, 0x1e
        /*00ae*/ 	.short	(.L_1006 - .L_1005)
.L_1005:
        /*00b0*/ 	.word	0x00000000


	//----- nvinfo : EIATTR_CBANK_PARAM_SIZE
	.align		4
.L_1006:
        /*00b4*/ 	.byte	0x03, 0x19
        /*00b6*/ 	.short	0x00f0


	//----- nvinfo : EIATTR_PARAM_CBANK
	.align		4
        /*00b8*/ 	.byte	0x04, 0x0a
        /*00ba*/ 	.short	(.L_1008 - .L_1007)
	.align		4
.L_1007:
        /*00bc*/ 	.word	index@(.nv.constant0._ZN7cutlass13device_kernelIN5flash22FlashAttnBwdPreprocessIN4cute5tupleIJNS3_1CILi128EEENS5_ILi64EEEEEENS_10bfloat16_tEfNS_4arch4Sm80ELb1ELb1EEEEEvNT_6ParamsE)
        /*00c0*/ 	.short	0x0210
        /*00c2*/ 	.short	0x00f0


	//----- nvinfo : EIATTR_SW_WAR
	.align		4
.L_1008:
        /*00c4*/ 	.byte	0x04, 0x36
        /*00c6*/ 	.short	(.L_1010 - .L_1009)
.L_1009:
        /*00c8*/ 	.word	0x00000008
.L_1010:


//--------------------- .nv.callgraph             --------------------------
	.section	.nv.callgraph,"",@"SHT_CUDA_CALLGRAPH"
	.align	4
	.sectionentsize	8
	.align		4
        /*0000*/ 	.word	0x00000000
	.align		4
        /*0004*/ 	.word	0xffffffff
	.align		4
        /*0008*/ 	.word	0x00000000
	.align		4
        /*000c*/ 	.word	0xfffffffe
	.align		4
        /*0010*/ 	.word	0x00000000
	.align		4
        /*0014*/ 	.word	0xfffffffd
	.align		4
        /*0018*/ 	.word	0x00000000
	.align		4
        /*001c*/ 	.word	0xfffffffc


//--------------------- .nv.constant4             --------------------------
	.section	.nv.constant4,"a",@progbits
	.align	8
	.align		8
.nv.constant4:
        /*0000*/ 	.dword	_ZN65_INTERNAL_ebbe5436_29_flash_bwd_hdim64_bf16_sm80_cu_3fbc093a_28084cuda3std3__45__cpo5beginE
	.align		8
        /*0008*/ 	.dword	_ZN65_INTERNAL_ebbe5436_29_flash_bwd_hdim64_bf16_sm80_cu_3fbc093a_28084cuda3std3__45__cpo3endE
	.align		8
        /*0010*/ 	.dword	_ZN65_INTERNAL_ebbe5436_29_flash_bwd_hdim64_bf16_sm80_cu_3fbc093a_28084cuda3std3__45__cpo6cbeginE
	.align		8
        /*0018*/ 	.dword	_ZN65_INTERNAL_ebbe5436_29_flash_bwd_hdim64_bf16_sm80_cu_3fbc093a_28084cuda3std3__45__cpo4cendE
	.align		8
        /*0020*/ 	.dword	_ZN65_INTERNAL_ebbe5436_29_flash_bwd_hdim64_bf16_sm80_cu_3fbc093a_28084cuda3std3__467_GLOBAL__N__ebbe5436_29_flash_bwd_hdim64_bf16_sm80_cu_3fbc093a_28086ignoreE
	.align		8
        /*0028*/ 	.dword	_ZN65_INTERNAL_ebbe5436_29_flash_bwd_hdim64_bf16_sm80_cu_3fbc093a_28084cuda3std3__419piecewise_constructE
	.align		8
        /*0030*/ 	.dword	_ZN65_INTERNAL_ebbe5436_29_flash_bwd_hdim64_bf16_sm80_cu_3fbc093a_28084cuda3std3__48in_placeE
	.align		8
        /*0038*/ 	.dword	_ZN65_INTERNAL_ebbe5436_29_flash_bwd_hdim64_bf16_sm80_cu_3fbc093a_28084cuda3std6ranges3__45__cpo4swapE
	.align		8
        /*0040*/ 	.dword	_ZN65_INTERNAL_ebbe5436_29_flash_bwd_hdim64_bf16_sm80_cu_3fbc093a_28084cuda3std6ranges3__45__cpo9iter_moveE
	.align		8
        /*0048*/ 	.dword	_ZN65_INTERNAL_ebbe5436_29_flash_bwd_hdim64_bf16_sm80_cu_3fbc093a_28084cute7productE
	.align		8
        /*0050*/ 	.dword	_ZN65_INTERNAL_ebbe5436_29_flash_bwd_hdim64_bf16_sm80_cu_3fbc093a_28084cute1_E


//--------------------- .text._ZN7cutlass13device_kernelIN5flash19enable_sm80_to_sm89INS1_16FlashAttnBwdSm80INS1_25CollectiveMainloopBwdSm80ILi2ELi2EN4cute5tupleIJNS5_1CILi64EEENS7_ILi128EEES8_EEENS_10bfloat16_tEfNS_4arch4Sm80ELb0ELb0ELb0ELb0ELb0ELb0ELb0ELb0ELi2ELi2ELi4ELi2ELb1EEENS1_21CollectiveEpilogueBwdISA_SB_SD_Li256ELb0ELb0ELi2EEENS1_19SingleTileSchedulerILb0ELb0ELb0ELi128EEEEEEEEEvNT_6ParamsE --------------------------
	.section	.text._ZN7cutlass13device_kernelIN5flash19enable_sm80_to_sm89INS1_16FlashAttnBwdSm80INS1_25CollectiveMainloopBwdSm80ILi2ELi2EN4cute5tupleIJNS5_1CILi64EEENS7_ILi128EEES8_EEENS_10bfloat16_tEfNS_4arch4Sm80ELb0ELb0ELb0ELb0ELb0ELb0ELb0ELb0ELi2ELi2ELi4ELi2ELb1EEENS1_21CollectiveEpilogueBwdISA_SB_SD_Li256ELb0ELb0ELi2EEENS1_19SingleTileSchedulerILb0ELb0ELb0ELi128EEEEEEEEEvNT_6ParamsE,"ax",@progbits
	.align	128
.text._ZN7cutlass13device_kernelIN5flash19enable_sm80_to_sm89INS1_16FlashAttnBwdSm80INS1_25CollectiveMainloopBwdSm80ILi2ELi2EN4cute5tupleIJNS5_1CILi64EEENS7_ILi128EEES8_EEENS_10bfloat16_tEfNS_4arch4Sm80ELb0ELb0ELb0ELb0ELb0ELb0ELb0ELb0ELi2ELi2ELi4ELi2ELb1EEENS1_21CollectiveEpilogueBwdISA_SB_SD_Li256ELb0ELb0ELi2EEENS1_19SingleTileSchedulerILb0ELb0ELb0ELi128EEEEEEEEEvNT_6ParamsE:
        .type           _ZN7cutlass13device_kernelIN5flash19enable_sm80_to_sm89INS1_16FlashAttnBwdSm80INS1_25CollectiveMainloopBwdSm80ILi2ELi2EN4cute5tupleIJNS5_1CILi64EEENS7_ILi128EEES8_EEENS_10bfloat16_tEfNS_4arch4Sm80ELb0ELb0ELb0ELb0ELb0ELb0ELb0ELb0ELi2ELi2ELi4ELi2ELb1EEENS1_21CollectiveEpilogueBwdISA_SB_SD_Li256ELb0ELb0ELi2EEENS1_19SingleTileSchedulerILb0ELb0ELb0ELi128EEEEEEEEEvNT_6ParamsE,@function
        .size           _ZN7cutlass13device_kernelIN5flash19enable_sm80_to_sm89INS1_16FlashAttnBwdSm80INS1_25CollectiveMainloopBwdSm80ILi2ELi2EN4cute5tupleIJNS5_1CILi64EEENS7_ILi128EEES8_EEENS_10bfloat16_tEfNS_4arch4Sm80ELb0ELb0ELb0ELb0ELb0ELb0ELb0ELb0ELi2ELi2ELi4ELi2ELb1EEENS1_21CollectiveEpilogueBwdISA_SB_SD_Li256ELb0ELb0ELi2EEENS1_19SingleTileSchedulerILb0ELb0ELb0ELi128EEEEEEEEEvNT_6ParamsE,(.L_x_86 - _ZN7cutlass13device_kernelIN5flash19enable_sm80_to_sm89INS1_16FlashAttnBwdSm80INS1_25CollectiveMainloopBwdSm80ILi2ELi2EN4cute5tupleIJNS5_1CILi64EEENS7_ILi128EEES8_EEENS_10bfloat16_tEfNS_4arch4Sm80ELb0ELb0ELb0ELb0ELb0ELb0ELb0ELb0ELi2ELi2ELi4ELi2ELb1EEENS1_21CollectiveEpilogueBwdISA_SB_SD_Li256ELb0ELb0ELi2EEENS1_19SingleTileSchedulerILb0ELb0ELb0ELi128EEEEEEEEEvNT_6ParamsE)
        .other          _ZN7cutlass13device_kernelIN5flash19enable_sm80_to_sm89INS1_16FlashAttnBwdSm80INS1_25CollectiveMainloopBwdSm80ILi2ELi2EN4cute5tupleIJNS5_1CILi64EEENS7_ILi128EEES8_EEENS_10bfloat16_tEfNS_4arch4Sm80ELb0ELb0ELb0ELb0ELb0ELb0ELb0ELb0ELi2ELi2ELi4ELi2ELb1EEENS1_21CollectiveEpilogueBwdISA_SB_SD_Li256ELb0ELb0ELi2EEENS1_19SingleTileSchedulerILb0ELb0ELb0ELi128EEEEEEEEEvNT_6ParamsE,@"STO_CUDA_ENTRY STV_DEFAULT"
_ZN7cutlass13device_kernelIN5flash19enable_sm80_to_sm89INS1_16FlashAttnBwdSm80INS1_25CollectiveMainloopBwdSm80ILi2ELi2EN4cute5tupleIJNS5_1CILi64EEENS7_ILi128EEES8_EEENS_10bfloat16_tEfNS_4arch4Sm80ELb0ELb0ELb0ELb0ELb0ELb0ELb0ELb0ELi2ELi2ELi4ELi2ELb1EEENS1_21CollectiveEpilogueBwdISA_SB_SD_Li256ELb0ELb0ELi2EEENS1_19SingleTileSchedulerILb0ELb0ELb0ELi128EEEEEEEEEvNT_6ParamsE:
[----:B------:R-:W-:Y:S01]  /*0000*/  LDC R1, c[0x0][0x28] ;  /* 0x00000a00ff017b82 */ /* 0x000fe20000000800 */
[----:B------:R-:W-:Y:S05]  /*0010*/  EXIT ;  /* 0x000000000000794d */ /* 0x000fea0003800000 */
.L_x_0:
[----:B------:R-:W-:-:S00]  /*0020*/  BRA `(.L_x_0) ;  /* 0xfffffffc00fc7947 */ /* 0x000fc0000383ffff */
[----:B------:R-:W-:-:S00]  /*0030*/  NOP ;  /* 0x0000000000007918 */ /* 0x000fc00000000000 */
        /* <DEDUP_REMOVED lines=12> */
.L_x_86:


//--------------------- .text._ZN7cutlass13device_kernelIN5flash19enable_sm80_to_sm89INS1_16FlashAttnBwdSm80INS1_25CollectiveMainloopBwdSm80ILi2ELi2EN4cute5tupleIJNS5_1CILi64EEENS7_ILi128EEES8_EEENS_10bfloat16_tEfNS_4arch4Sm80ELb0ELb0ELb0ELb0ELb1ELb0ELb0ELb0ELi2ELi2ELi4ELi2ELb1EEENS1_21CollectiveEpilogueBwdISA_SB_SD_Li256ELb0ELb0ELi2EEENS1_19SingleTileSchedulerILb0ELb0ELb0ELi128EEEEEEEEEvNT_6ParamsE --------------------------
	.section	.text._ZN7cutlass13device_kernelIN5flash19enable_sm80_to_sm89INS1_16FlashAttnBwdSm80INS1_25CollectiveMainloopBwdSm80ILi2ELi2EN4cute5tupleIJNS5_1CILi64EEENS7_ILi128EEES8_EEENS_10bfloat16_tEfNS_4arch4Sm80ELb0ELb0ELb0ELb0ELb1ELb0ELb0ELb0ELi2ELi2ELi4ELi2ELb1EEENS1_21CollectiveEpilogueBwdISA_SB_SD_Li256ELb0ELb0ELi2EEENS1_19SingleTileSchedulerILb0ELb0ELb0ELi128EEEEEEEEEvNT_6ParamsE,"ax",@progbits
	.align	128
.text._ZN7cutlass13device_kernelIN5flash19enable_sm80_to_sm89INS1_16FlashAttnBwdSm80INS1_25CollectiveMainloopBwdSm80ILi2ELi2EN4cute5tupleIJNS5_1CILi64EEENS7_ILi128EEES8_EEENS_10bfloat16_tEfNS_4arch4Sm80ELb0ELb0ELb0ELb0ELb1ELb0ELb0ELb0ELi2ELi2ELi4ELi2ELb1EEENS1_21CollectiveEpilogueBwdISA_SB_SD_Li256ELb0ELb0ELi2EEENS1_19SingleTileSchedulerILb0ELb0ELb0ELi128EEEEEEEEEvNT_6ParamsE:
        .type           _ZN7cutlass13device_kernelIN5flash19enable_sm80_to_sm89INS1_16FlashAttnBwdSm80INS1_25CollectiveMainloopBwdSm80ILi2ELi2EN4cute5tupleIJNS5_1CILi64EEENS7_ILi128EEES8_EEENS_10bfloat16_tEfNS_4arch4Sm80ELb0ELb0ELb0ELb0ELb1ELb0ELb0ELb0ELi2ELi2ELi4ELi2ELb1EEENS1_21CollectiveEpilogueBwdISA_SB_SD_Li256ELb0ELb0ELi2EEENS1_19SingleTileSchedulerILb0ELb0ELb0ELi128EEEEEEEEEvNT_6ParamsE,@function
        .size           _ZN7cutlass13device_kernelIN5flash19enable_sm80_to_sm89INS1_16FlashAttnBwdSm80INS1_25CollectiveMainloopBwdSm80ILi2ELi2EN4cute5tupleIJNS5_1CILi64EEENS7_ILi128EEES8_EEENS_10bfloat16_tEfNS_4arch4Sm80ELb0ELb0ELb0ELb0ELb1ELb0ELb0ELb0ELi2ELi2ELi4ELi2ELb1EEENS1_21CollectiveEpilogueBwdISA_SB_SD_Li256ELb0ELb0ELi2EEENS1_19SingleTileSchedulerILb0ELb0ELb0ELi128EEEEEEEEEvNT_6ParamsE,(.L_x_87 - _ZN7cutlass13device_kernelIN5flash19enable_sm80_to_sm89INS1_16FlashAttnBwdSm80INS1_25CollectiveMainloopBwdSm80ILi2ELi2EN4cute5tupleIJNS5_1CILi64EEENS7_ILi128EEES8_EEENS_10bfloat16_tEfNS_4arch4Sm80ELb0ELb0ELb0ELb0ELb1ELb0ELb0ELb0ELi2ELi2ELi4ELi2ELb1EEENS1_21CollectiveEpilogueBwdISA_SB_SD_Li256ELb0ELb0ELi2EEENS1_19SingleTileSchedulerILb0ELb0ELb0ELi128EEEEEEEEEvNT_6ParamsE)
        .other          _ZN7cutlass13device_kernelIN5flash19enable_sm80_to_sm89INS1_16FlashAttnBwdSm80INS1_25CollectiveMainloopBwdSm80ILi2ELi2EN4cute5tupleIJNS5_1CILi64EEENS7_ILi128EEES8_EEENS_10bfloat16_tEfNS_4arch4Sm80ELb0ELb0ELb0ELb0ELb1ELb0ELb0ELb0ELi2ELi2ELi4ELi2ELb1EEENS1_21CollectiveEpilogueBwdISA_SB_SD_Li256ELb0ELb0ELi2EEENS1_19SingleTileSchedulerILb0ELb0ELb0ELi128EEEEEEEEEvNT_6ParamsE,@"STO_CUDA_ENTRY STV_DEFAULT"
_ZN7cutlass13device_kernelIN5flash19enable_sm80_to_sm89INS1_16FlashAttnBwdSm80INS1_25CollectiveMainloopBwdSm80ILi2ELi2EN4cute5tupleIJNS5_1CILi64EEENS7_ILi128EEES8_EEENS_10bfloat16_tEfNS_4arch4Sm80ELb0ELb0ELb0ELb0ELb1ELb0ELb0ELb0ELi2ELi2ELi4ELi2ELb1EEENS1_21CollectiveEpilogueBwdISA_SB_SD_Li256ELb0ELb0ELi2EEENS1_19SingleTileSchedulerILb0ELb0ELb0ELi128EEEEEEEEEvNT_6ParamsE:
[----:B------:R-:W-:Y:S01]  /*0000*/  LDC R1, c[0x0][0x28] ;  /* 0x00000a00ff017b82 */ /* 0x000fe20000000800 */
[----:B------:R-:W-:Y:S05]  /*0010*/  EXIT ;  /* 0x000000000000794d */ /* 0x000fea0003800000 */
.L_x_1:
        /* <DEDUP_REMOVED lines=14> */
.L_x_87:


//--------------------- .text._ZN7cutlass13device_kernelIN5flash19enable_sm80_to_sm89INS1_16FlashAttnBwdSm80INS1_25CollectiveMainloopBwdSm80ILi2ELi2EN4cute5tupleIJNS5_1CILi64EEENS7_ILi128EEES8_EEENS_10bfloat16_tEfNS_4arch4Sm80ELb0ELb0ELb0ELb0ELb0ELb0ELb0ELb0ELi2ELi2ELi4ELi2ELb1EEENS1_24CollectiveEpilogueBwdGQAISA_fSD_Li256ELb0ELb0EEENS1_19SingleTileSchedulerILb0ELb0ELb0ELi128EEEEEEEEEvNT_6ParamsE --------------------------
	.section	.text._ZN7cutlass13device_kernelIN5flash19enable_sm80_to_sm89INS1_16FlashAttnBwdSm80INS1_25CollectiveMainloopBwdSm80ILi2ELi2EN4cute5tupleIJNS5_1CILi64EEENS7_ILi128EEES8_EEENS_10bfloat16_tEfNS_4arch4Sm80ELb0ELb0ELb0ELb0ELb0ELb0ELb0ELb0ELi2ELi2ELi4ELi2ELb1EEENS1_24CollectiveEpilogueBwdGQAISA_fSD_Li256ELb0ELb0EEENS1_19SingleTileSchedulerILb0ELb0ELb0ELi128EEEEEEEEEvNT_6ParamsE,"ax",@progbits
	.align	128
.text._ZN7cutlass13device_kernelIN5flash19enable_sm80_to_sm89INS1_16FlashAttnBwdSm80INS1_25CollectiveMainloopBwdSm80ILi2ELi2EN4cute5tupleIJNS5_1CILi64EEENS7_ILi128EEES8_EEENS_10bfloat16_tEfNS_4arch4Sm80ELb0ELb0ELb0ELb0ELb0ELb0ELb0ELb0ELi2ELi2ELi4ELi2ELb1EEENS1_24CollectiveEpilogueBwdGQAISA_fSD_Li256ELb0ELb0EEENS1_19SingleTileSchedulerILb0ELb0ELb0ELi128EEEEEEEEEvNT_6ParamsE:
        .type           _ZN7cutlass13device_kernelIN5flash19enable_sm80_to_sm89INS1_16FlashAttnBwdSm80INS1_25CollectiveMainloopBwdSm80ILi2ELi2EN4cute5tupleIJNS5_1CILi64EEENS7_ILi128EEES8_EEENS_10bfloat16_tEfNS_4arch4Sm80ELb0ELb0ELb0ELb0ELb0ELb0ELb0ELb0ELi2ELi2ELi4ELi2ELb1EEENS1_24CollectiveEpilogueBwdGQAISA_fSD_Li256ELb0ELb0EEENS1_19SingleTileSchedulerILb0ELb0ELb0ELi128EEEEEEEEEvNT_6ParamsE,@function
        .size           _ZN7cutlass13device_kernelIN5flash19enable_sm80_to_sm89INS1_16FlashAttnBwdSm80INS1_25CollectiveMainloopBwdSm80ILi2ELi2EN4cute5tupleIJNS5_1CILi64EEENS7_ILi128EEES8_EEENS_10bfloat16_tEfNS_4arch4Sm80ELb0ELb0ELb0ELb0ELb0ELb0ELb0ELb0ELi2ELi2ELi4ELi2ELb1EEENS1_24CollectiveEpilogueBwdGQAISA_fSD_Li256ELb0ELb0EEENS1_19SingleTileSchedulerILb0ELb0ELb0ELi128EEEEEEEEEvNT_6ParamsE,(.L_x_88 - _ZN7cutlass13device_kernelIN5flash19enable_sm80_to_sm89INS1_16FlashAttnBwdSm80INS1_25CollectiveMainloopBwdSm80ILi2ELi2EN4cute5tupleIJNS5_1CILi64EEENS7_ILi128EEES8_EEENS_10bfloat16_tEfNS_4arch4Sm80ELb0ELb0ELb0ELb0ELb0ELb0ELb0ELb0ELi2ELi2ELi4ELi2ELb1EEENS1_24CollectiveEpilogueBwdGQAISA_fSD_Li256ELb0ELb0EEENS1_19SingleTileSchedulerILb0ELb0ELb0ELi128EEEEEEEEEvNT_6ParamsE)
        .other          _ZN7cutlass13device_kernelIN5flash19enable_sm80_to_sm89INS1_16FlashAttnBwdSm80INS1_25CollectiveMainloopBwdSm80ILi2ELi2EN4cute5tupleIJNS5_1CILi64EEENS7_ILi128EEES8_EEENS_10bfloat16_tEfNS_4arch4Sm80ELb0ELb0ELb0ELb0ELb0ELb0ELb0ELb0ELi2ELi2ELi4ELi2ELb1EEENS1_24CollectiveEpilogueBwdGQAISA_fSD_Li256ELb0ELb0EEENS1_19SingleTileSchedulerILb0ELb0ELb0ELi128EEEEEEEEEvNT_6ParamsE,@"STO_CUDA_ENTRY STV_DEFAULT"
_ZN7cutlass13device_kernelIN5flash19enable_sm80_to_sm89INS1_16FlashAttnBwdSm80INS1_25CollectiveMainloopBwdSm80ILi2ELi2EN4cute5tupleIJNS5_1CILi64EEENS7_ILi128EEES8_EEENS_10bfloat16_tEfNS_4arch4Sm80ELb0ELb0ELb0ELb0ELb0ELb0ELb0ELb0ELi2ELi2ELi4ELi2ELb1EEENS1_24CollectiveEpilogueBwdGQAISA_fSD_Li256ELb0ELb0EEENS1_19SingleTileSchedulerILb0ELb0ELb0ELi128EEEEEEEEEvNT_6ParamsE:
[----:B------:R-:W-:Y:S01]  /*0000*/  LDC R1, c[0x0][0x28] ;  /* 0x00000a00ff017b82 */ /* 0x000fe20000000800 */
[----:B------:R-:W-:Y:S05]  /*0010*/  EXIT ;  /* 0x000000000000794d */ /* 0x000fea0003800000 */
.L_x_2:
        /* <DEDUP_REMOVED lines=14> */
.L_x_88:


//--------------------- .text._ZN7cutlass13device_kernelIN5flash19enable_sm80_to_sm89INS1_16FlashAttnBwdSm80INS1_25CollectiveMainloopBwdSm80ILi2ELi2EN4cute5tupleIJNS5_1CILi64EEENS7_ILi128EEES8_EEENS_10bfloat16_tEfNS_4arch4Sm80ELb0ELb0ELb0ELb0ELb1ELb0ELb0ELb0ELi2ELi2ELi4ELi2ELb1EEENS1_24CollectiveEpilogueBwdGQAISA_fSD_Li256ELb0ELb1EEENS1_19SingleTileSchedulerILb0ELb0ELb0ELi128EEEEEEEEEvNT_6ParamsE --------------------------
	.section	.text._ZN7cutlass13device_kernelIN5flash19enable_sm80_to_sm89INS1_16FlashAttnBwdSm80INS1_25CollectiveMainloopBwdSm80ILi2ELi2EN4cute5tupleIJNS5_1CILi64EEENS7_ILi128EEES8_EEENS_10bfloat16_tEfNS_4arch4Sm80ELb0ELb0ELb0ELb0ELb1ELb0ELb0ELb0ELi2ELi2ELi4ELi2ELb1EEENS1_24CollectiveEpilogueBwdGQAISA_fSD_Li256ELb0ELb1EEENS1_19SingleTileSchedulerILb0ELb0ELb0ELi128EEEEEEEEEvNT_6ParamsE,"ax",@progbits
	.align	128
.text._ZN7cutlass13device_kernelIN5flash19enable_sm80_to_sm89INS1_16FlashAttnBwdSm80INS1_25CollectiveMainloopBwdSm80ILi2ELi2EN4cute5tupleIJNS5_1CILi64EEENS7_ILi128EEES8_EEENS_10bfloat16_tEfNS_4arch4Sm80ELb0ELb0ELb0ELb0ELb1ELb0ELb0ELb0ELi2ELi2ELi4ELi2ELb1EEENS1_24CollectiveEpilogueBwdGQAISA_fSD_Li256ELb0ELb1EEENS1_19SingleTileSchedulerILb0ELb0ELb0ELi128EEEEEEEEEvNT_6ParamsE:
        .type           _ZN7cutlass13device_kernelIN5flash19enable_sm80_to_sm89INS1_16FlashAttnBwdSm80INS1_25CollectiveMainloopBwdSm80ILi2ELi2EN4cute5tupleIJNS5_1CILi64EEENS7_ILi128EEES8_EEENS_10bfloat16_tEfNS_4arch4Sm80ELb0ELb0ELb0ELb0ELb1ELb0ELb0ELb0ELi2ELi2ELi4ELi2ELb1EEENS1_24CollectiveEpilogueBwdGQAISA_fSD_Li256ELb0ELb1EEENS1_19SingleTileSchedulerILb0ELb0ELb0ELi128EEEEEEEEEvNT_6ParamsE,@function
        .size           _ZN7cutlass13device_kernelIN5flash19enable_sm80_to_sm89INS1_16FlashAttnBwdSm80INS1_25CollectiveMainloopBwdSm80ILi2ELi2EN4cute5tupleIJNS5_1CILi64EEENS7_ILi128EEES8_EEENS_10bfloat16_tEfNS_4arch4Sm80ELb0ELb0ELb0ELb0ELb1ELb0ELb0ELb0ELi2ELi2ELi4ELi2ELb1EEENS1_24CollectiveEpilogueBwdGQAISA_fSD_Li256ELb0ELb1EEENS1_19SingleTileSchedulerILb0ELb0ELb0ELi128EEEEEEEEEvNT_6ParamsE,(.L_x_89 - _ZN7cutlass13device_kernelIN5flash19enable_sm80_to_sm89INS1_16FlashAttnBwdSm80INS1_25CollectiveMainloopBwdSm80ILi2ELi2EN4cute5tupleIJNS5_1CILi64EEENS7_ILi128EEES8_EEENS_10bfloat16_tEfNS_4arch4Sm80ELb0ELb0ELb0ELb0ELb1ELb0ELb0ELb0ELi2ELi2ELi4ELi2ELb1EEENS1_24CollectiveEpilogueBwdGQAISA_fSD_Li256ELb0ELb1EEENS1_19SingleTileSchedulerILb0ELb0ELb0ELi128EEEEEEEEEvNT_6ParamsE)
        .other          _ZN7cutlass13device_kernelIN5flash19enable_sm80_to_sm89INS1_16FlashAttnBwdSm80INS1_25CollectiveMainloopBwdSm80ILi2ELi2EN4cute5tupleIJNS5_1CILi64EEENS7_ILi128EEES8_EEENS_10bfloat16_tEfNS_4arch4Sm80ELb0ELb0ELb0ELb0ELb1ELb0ELb0ELb0ELi2ELi2ELi4ELi2ELb1EEENS1_24CollectiveEpilogueBwdGQAISA_fSD_Li256ELb0ELb1EEENS1_19SingleTileSchedulerILb0ELb0ELb0ELi128EEEEEEEEEvNT_6ParamsE,@"STO_CUDA_ENTRY STV_DEFAULT"
_ZN7cutlass13device_kernelIN5flash19enable_sm80_to_sm89INS1_16FlashAttnBwdSm80INS1_25CollectiveMainloopBwdSm80ILi2ELi2EN4cute5tupleIJNS5_1CILi64EEENS7_ILi128EEES8_EEENS_10bfloat16_tEfNS_4arch4Sm80ELb0ELb0ELb0ELb0ELb1ELb0ELb0ELb0ELi2ELi2ELi4ELi2ELb1EEENS1_24CollectiveEpilogueBwdGQAISA_fSD_Li256ELb0ELb1EEENS1_19SingleTileSchedulerILb0ELb0ELb0ELi128EEEEEEEEEvNT_6ParamsE:
[----:B------:R-:W-:Y:S01]  /*0000*/  LDC R1, c[0x0][0x28] ;  /* 0x00000a00ff017b82 */ /* 0x000fe20000000800 */
[----:B------:R-:W-:Y:S05]  /*0010*/  EXIT ;  /* 0x000000000000794d */ /* 0x000fea0003800000 */
.L_x_3:
        /* <DEDUP_REMOVED lines=14> */
.L_x_89:


//--------------------- .text._ZN7cutlass13device_kernelIN5flash19enable_sm80_to_sm89INS1_16FlashAttnBwdSm80INS1_25CollectiveMainloopBwdSm80ILi2ELi2EN4cute5tupleIJNS5_1CILi64EEENS7_ILi128EEES8_EEENS_10bfloat16_tEfNS_4arch4Sm80ELb0ELb0ELb0ELb1ELb0ELb0ELb0ELb0ELi2ELi2ELi4ELi2ELb1EEENS1_21CollectiveEpilogueBwdISA_SB_SD_Li256ELb1ELb0ELi2EEENS1_19SingleTileSchedulerILb1ELb0ELb0ELi128EEEEEEEEEvNT_6ParamsE --------------------------
	.section	.text._ZN7cutlass13device_kernelIN5flash19enable_sm80_to_sm89INS1_16FlashAttnBwdSm80INS1_25CollectiveMainloopBwdSm80ILi2ELi2EN4cute5tupleIJNS5_1CILi64EEENS7_ILi128EEES8_EEENS_10bfloat16_tEfNS_4arch4Sm80ELb0ELb0ELb0ELb1ELb0ELb0ELb0ELb0ELi2ELi2ELi4ELi2ELb1EEENS1_21CollectiveEpilogueBwdISA_SB_SD_Li256ELb1ELb0ELi2EEENS1_19SingleTileSchedulerILb1ELb0ELb0ELi128EEEEEEEEEvNT_6ParamsE,"ax",@progbits
	.align	128
.text._ZN7cutlass13device_kernelIN5flash19enable_sm80_to_sm89INS1_16FlashAttnBwdSm80INS1_25CollectiveMainloopBwdSm80ILi2ELi2EN4cute5tupleIJNS5_1CILi64EEENS7_ILi128EEES8_EEENS_10bfloat16_tEfNS_4arch4Sm80ELb0ELb0ELb0ELb1ELb0ELb0ELb0ELb0ELi2ELi2ELi4ELi2ELb1EEENS1_21CollectiveEpilogueBwdISA_SB_SD_Li256ELb1ELb0ELi2EEENS1_19SingleTileSchedulerILb1ELb0ELb0ELi128EEEEEEEEEvNT_6ParamsE:
        .type           _ZN7cutlass13device_kernelIN5flash19enable_sm80_to_sm89INS1_16FlashAttnBwdSm80INS1_25CollectiveMainloopBwdSm80ILi2ELi2EN4cute5tupleIJNS5_1CILi64EEENS7_ILi128EEES8_EEENS_10bfloat16_tEfNS_4arch4Sm80ELb0ELb0ELb0ELb1ELb0ELb0ELb0ELb0ELi2ELi2ELi4ELi2ELb1EEENS1_21CollectiveEpilogueBwdISA_SB_SD_Li256ELb1ELb0ELi2EEENS1_19SingleTileSchedulerILb1ELb0ELb0ELi128EEEEEEEEEvNT_6ParamsE,@function
        .size           _ZN7cutlass13device_kernelIN5flash19enable_sm80_to_sm89INS1_16FlashAttnBwdSm80INS1_25CollectiveMainloopBwdSm80ILi2ELi2EN4cute5tupleIJNS5_1CILi64EEENS7_ILi128EEES8_EEENS_10bfloat16_tEfNS_4arch4Sm80ELb0ELb0ELb0ELb1ELb0ELb0ELb0ELb0ELi2ELi2ELi4ELi2ELb1EEENS1_21CollectiveEpilogueBwdISA_SB_SD_Li256ELb1ELb0ELi2EEENS1_19SingleTileSchedulerILb1ELb0ELb0ELi128EEEEEEEEEvNT_6ParamsE,(.L_x_90 - _ZN7cutlass13device_kernelIN5flash19enable_sm80_to_sm89INS1_16FlashAttnBwdSm80INS1_25CollectiveMainloopBwdSm80ILi2ELi2EN4cute5tupleIJNS5_1CILi64EEENS7_ILi128EEES8_EEENS_10bfloat16_tEfNS_4arch4Sm80ELb0ELb0ELb0ELb1ELb0ELb0ELb0ELb0ELi2ELi2ELi4ELi2ELb1EEENS1_21CollectiveEpilogueBwdISA_SB_SD_Li256ELb1ELb0ELi2EEENS1_19SingleTileSchedulerILb1ELb0ELb0ELi128EEEEEEEEEvNT_6ParamsE)
        .other          _ZN7cutlass13device_kernelIN5flash19enable_sm80_to_sm89INS1_16FlashAttnBwdSm80INS1_25CollectiveMainloopBwdSm80ILi2ELi2EN4cute5tupleIJNS5_1CILi64EEENS7_ILi128EEES8_EEENS_10bfloat16_tEfNS_4arch4Sm80ELb0ELb0ELb0ELb1ELb0ELb0ELb0ELb0ELi2ELi2ELi4ELi2ELb1EEENS1_21CollectiveEpilogueBwdISA_SB_SD_Li256ELb1ELb0ELi2EEENS1_19SingleTileSchedulerILb1ELb0ELb0ELi128EEEEEEEEEvNT_6ParamsE,@"STO_CUDA_ENTRY STV_DEFAULT"
_ZN7cutlass13device_kernelIN5flash19enable_sm80_to_sm89INS1_16FlashAttnBwdSm80INS1_25CollectiveMainloopBwdSm80ILi2ELi2EN4cute5tupleIJNS5_1CILi64EEENS7_ILi128EEES8_EEENS_10bfloat16_tEfNS_4arch4Sm80ELb0ELb0ELb0ELb1ELb0ELb0ELb0ELb0ELi2ELi2ELi4ELi2ELb1EEENS1_21CollectiveEpilogueBwdISA_SB_SD_Li256ELb1ELb0ELi2EEENS1_19SingleTileSchedulerILb1ELb0ELb0ELi128EEEEEEEEEvNT_6ParamsE:
[----:B------:R-:W-:Y:S01]  /*0000*/  LDC R1, c[0x0][0x28] ;  /* 0x00000a00ff017b82 */ /* 0x000fe20000000800 */
[----:B------:R-:W-:Y:S05]  /*0010*/  EXIT ;  /* 0x000000000000794d */ /* 0x000fea0003800000 */
.L_x_4:
        /* <DEDUP_REMOVED lines=14> */
.L_x_90:


//--------------------- .text._ZN7cutlass13device_kernelIN5flash19enable_sm80_to_sm89INS1_16FlashAttnBwdSm80INS1_25CollectiveMainloopBwdSm80ILi2ELi2EN4cute5tupleIJNS5_1CILi64EEENS7_ILi128EEES8_EEENS_10bfloat16_tEfNS_4arch4Sm80ELb0ELb0ELb0ELb1ELb1ELb0ELb0ELb0ELi2ELi2ELi4ELi2ELb1EEENS1_21CollectiveEpilogueBwdISA_SB_SD_Li256ELb1ELb0ELi2EEENS1_19SingleTileSchedulerILb1ELb0ELb0ELi128EEEEEEEEEvNT_6ParamsE --------------------------
	.section	.text._ZN7cutlass13device_kernelIN5flash19enable_sm80_to_sm89INS1_16FlashAttnBwdSm80INS1_25CollectiveMainloopBwdSm80ILi2ELi2EN4cute5tupleIJNS5_1CILi64EEENS7_ILi128EEES8_EEENS_10bfloat16_tEfNS_4arch4Sm80ELb0ELb0ELb0ELb1ELb1ELb0ELb0ELb0ELi2ELi2ELi4ELi2ELb1EEENS1_21CollectiveEpilogueBwdISA_SB_SD_Li256ELb1ELb0ELi2EEENS1_19SingleTileSchedulerILb1ELb0ELb0ELi128EEEEEEEEEvNT_6ParamsE,"ax",@progbits
	.align	128
.text._ZN7cutlass13device_kernelIN5flash19enable_sm80_to_sm89INS1_16FlashAttnBwdSm80INS1_25CollectiveMainloopBwdSm80ILi2ELi2EN4cute5tupleIJNS5_1CILi64EEENS7_ILi128EEES8_EEENS_10bfloat16_tEfNS_4arch4Sm80ELb0ELb0ELb0ELb1ELb1ELb0ELb0ELb0ELi2ELi2ELi4ELi2ELb1EEENS1_21CollectiveEpilogueBwdISA_SB_SD_Li256ELb1ELb0ELi2EEENS1_19SingleTileSchedulerILb1ELb0ELb0ELi128EEEEEEEEEvNT_6ParamsE:
        .type           _ZN7cutlass13device_kernelIN5flash19enable_sm80_to_sm89INS1_16FlashAttnBwdSm80INS1_25CollectiveMainloopBwdSm80ILi2ELi2EN4cute5tupleIJNS5_1CILi64EEENS7_ILi128EEES8_EEENS_10bfloat16_tEfNS_4arch4Sm80ELb0ELb0ELb0ELb1ELb1ELb0ELb0ELb0ELi2ELi2ELi4ELi2ELb1EEENS1_21CollectiveEpilogueBwdISA_SB_SD_Li256ELb1ELb0ELi2EEENS1_19SingleTileSchedulerILb1ELb0ELb0ELi128EEEEEEEEEvNT_6ParamsE,@function
        .size           _ZN7cutlass13device_kernelIN5flash19enable_sm80_to_sm89INS1_16FlashAttnBwdSm80INS1_25CollectiveMainloopBwdSm80ILi2ELi2EN4cute5tupleIJNS5_1CILi64EEENS7_ILi128EEES8_EEENS_10bfloat16_tEfNS_4arch4Sm80ELb0ELb0ELb0ELb1ELb1ELb0ELb0ELb0ELi2ELi2ELi4ELi2ELb1EEENS1_21CollectiveEpilogueBwdISA_SB_SD_Li256ELb1ELb0ELi2EEENS1_19SingleTileSchedulerILb1ELb0ELb0ELi128EEEEEEEEEvNT_6ParamsE,(.L_x_91 - _ZN7cutlass13device_kernelIN5flash19enable_sm80_to_sm89INS1_16FlashAttnBwdSm80INS1_25CollectiveMainloopBwdSm80ILi2ELi2EN4cute5tupleIJNS5_1CILi64EEENS7_ILi128EEES8_EEENS_10bfloat16_tEfNS_4arch4Sm80ELb0ELb0ELb0ELb1ELb1ELb0ELb0ELb0ELi2ELi2ELi4ELi2ELb1EEENS1_21CollectiveEpilogueBwdISA_SB_SD_Li256ELb1ELb0ELi2EEENS1_19SingleTileSchedulerILb1ELb0ELb0ELi128EEEEEEEEEvNT_6ParamsE)
        .other          _ZN7cutlass13device_kernelIN5flash19enable_sm80_to_sm89INS1_16FlashAttnBwdSm80INS1_25CollectiveMainloopBwdSm80ILi2ELi2EN4cute5tupleIJNS5_1CILi64EEENS7_ILi128EEES8_EEENS_10bfloat16_tEfNS_4arch4Sm80ELb0ELb0ELb0ELb1ELb1ELb0ELb0ELb0ELi2ELi2ELi4ELi2ELb1EEENS1_21CollectiveEpilogueBwdISA_SB_SD_Li256ELb1ELb0ELi2EEENS1_19SingleTileSchedulerILb1ELb0ELb0ELi128EEEEEEEEEvNT_6ParamsE,@"STO_CUDA_ENTRY STV_DEFAULT"
_ZN7cutlass13device_kernelIN5flash19enable_sm80_to_sm89INS1_16FlashAttnBwdSm80INS1_25CollectiveMainloopBwdSm80ILi2ELi2EN4cute5tupleIJNS5_1CILi64EEENS7_ILi128EEES8_EEENS_10bfloat16_tEfNS_4arch4Sm80ELb0ELb0ELb0ELb1ELb1ELb0ELb0ELb0ELi2ELi2ELi4ELi2ELb1EEENS1_21CollectiveEpilogueBwdISA_SB_SD_Li256ELb1ELb0ELi2EEENS1_19SingleTileSchedulerILb1ELb0ELb0ELi128EEEEEEEEEvNT_6ParamsE:
[----:B------:R-:W-:Y:S01]  /*0000*/  LDC R1, c[0x0][0x28] ;  /* 0x00000a00ff017b82 */ /* 0x000fe20000000800 */
[----:B------:R-:W-:Y:S05]  /*0010*/  EXIT ;  /* 0x000000000000794d */ /* 0x000fea0003800000 */
.L_x_5:
        /* <DEDUP_REMOVED lines=14> */
.L_x_91:


//--------------------- .text._ZN7cutlass13device_kernelIN5flash19enable_sm80_to_sm89INS1_16FlashAttnBwdSm80INS1_25CollectiveMainloopBwdSm80ILi2ELi2EN4cute5tupleIJNS5_1CILi64EEENS7_ILi128EEES8_EEENS_10bfloat16_tEfNS_4arch4Sm80ELb0ELb0ELb0ELb1ELb0ELb0ELb0ELb0ELi2ELi2ELi4ELi2ELb1EEENS1_24CollectiveEpilogueBwdGQAISA_fSD_Li256ELb1ELb0EEENS1_19SingleTileSchedulerILb1ELb0ELb0ELi128EEEEEEEEEvNT_6ParamsE --------------------------
	.section	.text._ZN7cutlass13device_kernelIN5flash19enable_sm80_to_sm89INS1_16FlashAttnBwdSm80INS1_25CollectiveMainloopBwdSm80ILi2ELi2EN4cute5tupleIJNS5_1CILi64EEENS7_ILi128EEES8_EEENS_10bfloat16_tEfNS_4arch4Sm80ELb0ELb0ELb0ELb1ELb0ELb0ELb0ELb0ELi2ELi2ELi4ELi2ELb1EEENS1_24CollectiveEpilogueBwdGQAISA_fSD_Li256ELb1ELb0EEENS1_19SingleTileSchedulerILb1ELb0ELb0ELi128EEEEEEEEEvNT_6ParamsE,"ax",@progbits
	.align	128
.text._ZN7cutlass13device_kernelIN5flash19enable_sm80_to_sm89INS1_16FlashAttnBwdSm80INS1_25CollectiveMainloopBwdSm80ILi2ELi2EN4cute5tupleIJNS5_1CILi64EEENS7_ILi128EEES8_EEENS_10bfloat16_tEfNS_4arch4Sm80ELb0ELb0ELb0ELb1ELb0ELb0ELb0ELb0ELi2ELi2ELi4ELi2ELb1EEENS1_24CollectiveEpilogueBwdGQAISA_fSD_Li256ELb1ELb0EEENS1_19SingleTileSchedulerILb1ELb0ELb0ELi128EEEEEEEEEvNT_6ParamsE:
        .type           _ZN7cutlass13device_kernelIN5flash19enable_sm80_to_sm89INS1_16FlashAttnBwdSm80INS1_25CollectiveMainloopBwdSm80ILi2ELi2EN4cute5tupleIJNS5_1CILi64EEENS7_ILi128EEES8_EEENS_10bfloat16_tEfNS_4arch4Sm80ELb0ELb0ELb0ELb1ELb0ELb0ELb0ELb0ELi2ELi2ELi4ELi2ELb1EEENS1_24CollectiveEpilogueBwdGQAISA_fSD_Li256ELb1ELb0EEENS1_19SingleTileSchedulerILb1ELb0ELb0ELi128EEEEEEEEEvNT_6ParamsE,@function
        .size           _ZN7cutlass13device_kernelIN5flash19enable_sm80_to_sm89INS1_16FlashAttnBwdSm80INS1_25CollectiveMainloopBwdSm80ILi2ELi2EN4cute5tupleIJNS5_1CILi64EEENS7_ILi128EEES8_EEENS_10bfloat16_tEfNS_4arch4Sm80ELb0ELb0ELb0ELb1ELb0ELb0ELb0ELb0ELi2ELi2ELi4ELi2ELb1EEENS1_24CollectiveEpilogueBwdGQAISA_fSD_Li256ELb1ELb0EEENS1_19SingleTileSchedulerILb1ELb0ELb0ELi128EEEEEEEEEvNT_6ParamsE,(.L_x_92 - _ZN7cutlass13device_kernelIN5flash19enable_sm80_to_sm89INS1_16FlashAttnBwdSm80INS1_25CollectiveMainloopBwdSm80ILi2ELi2EN4cute5tupleIJNS5_1CILi64EEENS7_ILi128EEES8_EEENS_10bfloat16_tEfNS_4arch4Sm80ELb0ELb0ELb0ELb1ELb0ELb0ELb0ELb0ELi2ELi2ELi4ELi2ELb1EEENS1_24CollectiveEpilogueBwdGQAISA_fSD_Li256ELb1ELb0EEENS1_19SingleTileSchedulerILb1ELb0ELb0ELi128EEEEEEEEEvNT_6ParamsE)
        .other          _ZN7cutlass13device_kernelIN5flash19enable_sm80_to_sm89INS1_16FlashAttnBwdSm80INS1_25CollectiveMainloopBwdSm80ILi2ELi2EN4cute5tupleIJNS5_1CILi64EEENS7_ILi128EEES8_EEENS_10bfloat16_tEfNS_4arch4Sm80ELb0ELb0ELb0ELb1ELb0ELb0ELb0ELb0ELi2ELi2ELi4ELi2ELb1EEENS1_24CollectiveEpilogueBwdGQAISA_fSD_Li256ELb1ELb0EEENS1_19SingleTileSchedulerILb1ELb0ELb0ELi128EEEEEEEEEvNT_6ParamsE,@"STO_CUDA_ENTRY STV_DEFAULT"
_ZN7cutlass13device_kernelIN5flash19enable_sm80_to_sm89INS1_16FlashAttnBwdSm80INS1_25CollectiveMainloopBwdSm80ILi2ELi2EN4cute5tupleIJNS5_1CILi64EEENS7_ILi128EEES8_EEENS_10bfloat16_tEfNS_4arch4Sm80ELb0ELb0ELb0ELb1ELb0ELb0ELb0ELb0ELi2ELi2ELi4ELi2ELb1EEENS1_24CollectiveEpilogueBwdGQAISA_fSD_Li256ELb1ELb0EEENS1_19SingleTileSchedulerILb1ELb0ELb0ELi128EEEEEEEEEvNT_6ParamsE:
[----:B------:R-:W-:Y:S01]  /*0000*/  LDC R1, c[0x0][0x28] ;  /* 0x00000a00ff017b82 */ /* 0x000fe20000000800 */
[----:B------:R-:W-:Y:S05]  /*0010*/  EXIT ;  /* 0x000000000000794d */ /* 0x000fea0003800000 */
.L_x_6:
        /* <DEDUP_REMOVED lines=14> */
.L_x_92:


//--------------------- .text._ZN7cutlass13device_kernelIN5flash19enable_sm80_to_sm89INS1_16FlashAttnBwdSm80INS1_25CollectiveMainloopBwdSm80ILi2ELi2EN4cute5tupleIJNS5_1CILi64EEENS7_ILi128EEES8_EEENS_10bfloat16_tEfNS_4arch4Sm80ELb0ELb0ELb0ELb1ELb1ELb0ELb0ELb0ELi2ELi2ELi4ELi2ELb1EEENS1_24CollectiveEpilogueBwdGQAISA_fSD_Li256ELb1ELb1EEENS1_19SingleTileSchedulerILb1ELb0ELb0ELi128EEEEEEEEEvNT_6ParamsE --------------------------
	.section	.text._ZN7cutlass13device_kernelIN5flash19enable_sm80_to_sm89INS1_16FlashAttnBwdSm80INS1_25CollectiveMainloopBwdSm80ILi2ELi2EN4cute5tupleIJNS5_1CILi64EEENS7_ILi128EEES8_EEENS_10bfloat16_tEfNS_4arch4Sm80ELb0ELb0ELb0ELb1ELb1ELb0ELb0ELb0ELi2ELi2ELi4ELi2ELb1EEENS1_24CollectiveEpilogueBwdGQAISA_fSD_Li256ELb1ELb1EEENS1_19SingleTileSchedulerILb1ELb0ELb0ELi128EEEEEEEEEvNT_6ParamsE,"ax",@progbits
	.align	128
.text._ZN7cutlass13device_kernelIN5flash19enable_sm80_to_sm89INS1_16FlashAttnBwdSm80INS1_25CollectiveMainloopBwdSm80ILi2ELi2EN4cute5tupleIJNS5_1CILi64EEENS7_ILi128EEES8_EEENS_10bfloat16_tEfNS_4arch4Sm80ELb0ELb0ELb0ELb1ELb1ELb0ELb0ELb0ELi2ELi2ELi4ELi2ELb1EEENS1_24CollectiveEpilogueBwdGQAISA_fSD_Li256ELb1ELb1EEENS1_19SingleTileSchedulerILb1ELb0ELb0ELi128EEEEEEEEEvNT_6ParamsE:
        .type           _ZN7cutlass13device_kernelIN5flash19enable_sm80_to_sm89INS1_16FlashAttnBwdSm80INS1_25CollectiveMainloopBwdSm80ILi2ELi2EN4cute5tupleIJNS5_1CILi64EEENS7_ILi128EEES8_EEENS_10bfloat16_tEfNS_4arch4Sm80ELb0ELb0ELb0ELb1ELb1ELb0ELb0ELb0ELi2ELi2ELi4ELi2ELb1EEENS1_24CollectiveEpilogueBwdGQAISA_fSD_Li256ELb1ELb1EEENS1_19SingleTileSchedulerILb1ELb0ELb0ELi128EEEEEEEEEvNT_6ParamsE,@function
        .size           _ZN7cutlass13device_kernelIN5flash19enable_sm80_to_sm89INS1_16FlashAttnBwdSm80INS1_25CollectiveMainloopBwdSm80ILi2ELi2EN4cute5tupleIJNS5_1CILi64EEENS7_ILi128EEES8_EEENS_10bfloat16_tEfNS_4arch4Sm80ELb0ELb0ELb0ELb1ELb1ELb0ELb0ELb0ELi2ELi2ELi4ELi2ELb1EEENS1_24CollectiveEpilogueBwdGQAISA_fSD_Li256ELb1ELb1EEENS1_19SingleTileSchedulerILb1ELb0ELb0ELi128EEEEEEEEEvNT_6ParamsE,(.L_x_93 - _ZN7cutlass13device_kernelIN5flash19enable_sm80_to_sm89INS1_16FlashAttnBwdSm80INS1_25CollectiveMainloopBwdSm80ILi2ELi2EN4cute5tupleIJNS5_1CILi64EEENS7_ILi128EEES8_EEENS_10bfloat16_tEfNS_4arch4Sm80ELb0ELb0ELb0ELb1ELb1ELb0ELb0ELb0ELi2ELi2ELi4ELi2ELb1EEENS1_24CollectiveEpilogueBwdGQAISA_fSD_Li256ELb1ELb1EEENS1_19SingleTileSchedulerILb1ELb0ELb0ELi128EEEEEEEEEvNT_6ParamsE)
        .other          _ZN7cutlass13device_kernelIN5flash19enable_sm80_to_sm89INS1_16FlashAttnBwdSm80INS1_25CollectiveMainloopBwdSm80ILi2ELi2EN4cute5tupleIJNS5_1CILi64EEENS7_ILi128EEES8_EEENS_10bfloat16_tEfNS_4arch4Sm80ELb0ELb0ELb0ELb1ELb1ELb0ELb0ELb0ELi2ELi2ELi4ELi2ELb1EEENS1_24CollectiveEpilogueBwdGQAISA_fSD_Li256ELb1ELb1EEENS1_19SingleTileSchedulerILb1ELb0ELb0ELi128EEEEEEEEEvNT_6ParamsE,@"STO_CUDA_ENTRY STV_DEFAULT"
_ZN7cutlass13device_kernelIN5flash19enable_sm80_to_sm89INS1_16FlashAttnBwdSm80INS1_25CollectiveMainloopBwdSm80ILi2ELi2EN4cute5tupleIJNS5_1CILi64EEENS7_ILi128EEES8_EEENS_10bfloat16_tEfNS_4arch4Sm80ELb0ELb0ELb0ELb1ELb1ELb0ELb0ELb0ELi2ELi2ELi4ELi2ELb1EEENS1_24CollectiveEpilogueBwdGQAISA_fSD_Li256ELb1ELb1EEENS1_19SingleTileSchedulerILb1ELb0ELb0ELi128EEEEEEEEEvNT_6ParamsE:
[----:B------:R-:W-:Y:S01]  /*0000*/  LDC R1, c[0x0][0x28] ;  /* 0x00000a00ff017b82 */ /* 0x000fe20000000800 */
[----:B------:R-:W-:Y:S05]  /*0010*/  EXIT ;  /* 0x000000000000794d */ /* 0x000fea0003800000 */
.L_x_7:
        /* <DEDUP_REMOVED lines=14> */
.L_x_93:


//--------------------- .text._ZN7cutlass13device_kernelIN5flash19enable_sm80_to_sm89INS1_16FlashAttnBwdSm80INS1_25CollectiveMainloopBwdSm80ILi2ELi2EN4cute5tupleIJNS5_1CILi64EEENS7_ILi128EEES8_EEENS_10bfloat16_tEfNS_4arch4Sm80ELb0ELb1ELb0ELb0ELb0ELb0ELb0ELb0ELi2ELi2ELi4ELi2ELb1EEENS1_21CollectiveEpilogueBwdISA_SB_SD_Li256ELb0ELb0ELi2EEENS1_19SingleTileSchedulerILb0ELb0ELb0ELi128EEEEEEEEEvNT_6ParamsE --------------------------
	.section	.text._ZN7cutlass13device_kernelIN5flash19enable_sm80_to_sm89INS1_16FlashAttnBwdSm80INS1_25CollectiveMainloopBwdSm80ILi2ELi2EN4cute5tupleIJNS5_1CILi64EEENS7_ILi128EEES8_EEENS_10bfloat16_tEfNS_4arch4Sm80ELb0ELb1ELb0ELb0ELb0ELb0ELb0ELb0ELi2ELi2ELi4ELi2ELb1EEENS1_21CollectiveEpilogueBwdISA_SB_SD_Li256ELb0ELb0ELi2EEENS1_19SingleTileSchedulerILb0ELb0ELb0ELi128EEEEEEEEEvNT_6ParamsE,"ax",@progbits
	.align	128
.text._ZN7cutlass13device_kernelIN5flash19enable_sm80_to_sm89INS1_16FlashAttnBwdSm80INS1_25CollectiveMainloopBwdSm80ILi2ELi2EN4cute5tupleIJNS5_1CILi64EEENS7_ILi128EEES8_EEENS_10bfloat16_tEfNS_4arch4Sm80ELb0ELb1ELb0ELb0ELb0ELb0ELb0ELb0ELi2ELi2ELi4ELi2ELb1EEENS1_21CollectiveEpilogueBwdISA_SB_SD_Li256ELb0ELb0ELi2EEENS1_19SingleTileSchedulerILb0ELb0ELb0ELi128EEEEEEEEEvNT_6ParamsE:
        .type           _ZN7cutlass13device_kernelIN5flash19enable_sm80_to_sm89INS1_16FlashAttnBwdSm80INS1_25CollectiveMainloopBwdSm80ILi2ELi2EN4cute5tupleIJNS5_1CILi64EEENS7_ILi128EEES8_EEENS_10bfloat16_tEfNS_4arch4Sm80ELb0ELb1ELb0ELb0ELb0ELb0ELb0ELb0ELi2ELi2ELi4ELi2ELb1EEENS1_21CollectiveEpilogueBwdISA_SB_SD_Li256ELb0ELb0ELi2EEENS1_19SingleTileSchedulerILb0ELb0ELb0ELi128EEEEEEEEEvNT_6ParamsE,@function
        .size           _ZN7cutlass13device_kernelIN5flash19enable_sm80_to_sm89INS1_16FlashAttnBwdSm80INS1_25CollectiveMainloopBwdSm80ILi2ELi2EN4cute5tupleIJNS5_1CILi64EEENS7_ILi128EEES8_EEENS_10bfloat16_tEfNS_4arch4Sm80ELb0ELb1ELb0ELb0ELb0ELb0ELb0ELb0ELi2ELi2ELi4ELi2ELb1EEENS1_21CollectiveEpilogueBwdISA_SB_SD_Li256ELb0ELb0ELi2EEENS1_19SingleTileSchedulerILb0ELb0ELb0ELi128EEEEEEEEEvNT_6ParamsE,(.L_x_94 - _ZN7cutlass13device_kernelIN5flash19enable_sm80_to_sm89INS1_16FlashAttnBwdSm80INS1_25CollectiveMainloopBwdSm80ILi2ELi2EN4cute5tupleIJNS5_1CILi64EEENS7_ILi128EEES8_EEENS_10bfloat16_tEfNS_4arch4Sm80ELb0ELb1ELb0ELb0ELb0ELb0ELb0ELb0ELi2ELi2ELi4ELi2ELb1EEENS1_21CollectiveEpilogueBwdISA_SB_SD_Li256ELb0ELb0ELi2EEENS1_19SingleTileSchedulerILb0ELb0ELb0ELi128EEEEEEEEEvNT_6ParamsE)
        .other          _ZN7cutlass13device_kernelIN5flash19enable_sm80_to_sm89INS1_16FlashAttnBwdSm80INS1_25CollectiveMainloopBwdSm80ILi2ELi2EN4cute5tupleIJNS5_1CILi64EEENS7_ILi128EEES8_EEENS_10bfloat16_tEfNS_4arch4Sm80ELb0ELb1ELb0ELb0ELb0ELb0ELb0ELb0ELi2ELi2ELi4ELi2ELb1EEENS1_21CollectiveEpilogueBwdISA_SB_SD_Li256ELb0ELb0ELi2EEENS1_19SingleTileSchedulerILb0ELb0ELb0ELi128EEEEEEEEEvNT_6ParamsE,@"STO_CUDA_ENTRY STV_DEFAULT"
_ZN7cutlass13device_kernelIN5flash19enable_sm80_to_sm89INS1_16FlashAttnBwdSm80INS1_25CollectiveMainloopBwdSm80ILi2ELi2EN4cute5tupleIJNS5_1CILi64EEENS7_ILi128EEES8_EEENS_10bfloat16_tEfNS_4arch4Sm80ELb0ELb1ELb0ELb0ELb0ELb0ELb0ELb0ELi2ELi2ELi4ELi2ELb1EEENS1_21CollectiveEpilogueBwdISA_SB_SD_Li256ELb0ELb0ELi2EEENS1_19SingleTileSchedulerILb0ELb0ELb0ELi128EEEEEEEEEvNT_6ParamsE:
[----:B------:R-:W-:Y:S01]  /*0000*/  LDC R1, c[0x0][0x28] ;  /* 0x00000a00ff017b82 */ /* 0x000fe20000000800 */
[----:B------:R-:W-:Y:S05]  /*0010*/  EXIT ;  /* 0x000000000000794d */ /* 0x000fea0003800000 */
.L_x_8:
        /* <DEDUP_REMOVED lines=14> */
.L_x_94:


//--------------------- .text._ZN7cutlass13device_kernelIN5flash19enable_sm80_to_sm89INS1_16FlashAttnBwdSm80INS1_25CollectiveMainloopBwdSm80ILi2ELi2EN4cute5tupleIJNS5_1CILi64EEENS7_ILi128EEES8_EEENS_10bfloat16_tEfNS_4arch4Sm80ELb0ELb1ELb0ELb0ELb1ELb0ELb0ELb0ELi2ELi2ELi4ELi2ELb1EEENS1_21CollectiveEpilogueBwdISA_SB_SD_Li256ELb0ELb0ELi2EEENS1_19SingleTileSchedulerILb0ELb0ELb0ELi128EEEEEEEEEvNT_6ParamsE --------------------------
	.section	.text._ZN7cutlass13device_kernelIN5flash19enable_sm80_to_sm89INS1_16FlashAttnBwdSm80INS1_25CollectiveMainloopBwdSm80ILi2ELi2EN4cute5tupleIJNS5_1CILi64EEENS7_ILi128EEES8_EEENS_10bfloat16_tEfNS_4arch4Sm80ELb0ELb1ELb0ELb0ELb1ELb0ELb0ELb0ELi2ELi2ELi4ELi2ELb1EEENS1_21CollectiveEpilogueBwdISA_SB_SD_Li256ELb0ELb0ELi2EEENS1_19SingleTileSchedulerILb0ELb0ELb0ELi128EEEEEEEEEvNT_6ParamsE,"ax",@progbits
	.align	128
.text._ZN7cutlass13device_kernelIN5flash19enable_sm80_to_sm89INS1_16FlashAttnBwdSm80INS1_25CollectiveMainloopBwdSm80ILi2ELi2EN4cute5tupleIJNS5_1CILi64EEENS7_ILi128EEES8_EEENS_10bfloat16_tEfNS_4arch4Sm80ELb0ELb1ELb0ELb0ELb1ELb0ELb0ELb0ELi2ELi2ELi4ELi2ELb1EEENS1_21CollectiveEpilogueBwdISA_SB_SD_Li256ELb0ELb0ELi2EEENS1_19SingleTileSchedulerILb0ELb0ELb0ELi128EEEEEEEEEvNT_6ParamsE:
        .type           _ZN7cutlass13device_kernelIN5flash19enable_sm80_to_sm89INS1_16FlashAttnBwdSm80INS1_25CollectiveMainloopBwdSm80ILi2ELi2EN4cute5tupleIJNS5_1CILi64EEENS7_ILi128EEES8_EEENS_10bfloat16_tEfNS_4arch4Sm80ELb0ELb1ELb0ELb0ELb1ELb0ELb0ELb0ELi2ELi2ELi4ELi2ELb1EEENS1_21CollectiveEpilogueBwdISA_SB_SD_Li256ELb0ELb0ELi2EEENS1_19SingleTileSchedulerILb0ELb0ELb0ELi128EEEEEEEEEvNT_6ParamsE,@function
        .size           _ZN7cutlass13device_kernelIN5flash19enable_sm80_to_sm89INS1_16FlashAttnBwdSm80INS1_25CollectiveMainloopBwdSm80ILi2ELi2EN4cute5tupleIJNS5_1CILi64EEENS7_ILi128EEES8_EEENS_10bfloat16_tEfNS_4arch4Sm80ELb0ELb1ELb0ELb0ELb1ELb0ELb0ELb0ELi2ELi2ELi4ELi2ELb1EEENS1_21CollectiveEpilogueBwdISA_SB_SD_Li256ELb0ELb0ELi2EEENS1_19SingleTileSchedulerILb0ELb0ELb0ELi128EEEEEEEEEvNT_6ParamsE,(.L_x_95 - _ZN7cutlass13device_kernelIN5flash19enable_sm80_to_sm89INS1_16FlashAttnBwdSm80INS1_25CollectiveMainloopBwdSm80ILi2ELi2EN4cute5tupleIJNS5_1CILi64EEENS7_ILi128EEES8_EEENS_10bfloat16_tEfNS_4arch4Sm80ELb0ELb1ELb0ELb0ELb1ELb0ELb0ELb0ELi2ELi2ELi4ELi2ELb1EEENS1_21CollectiveEpilogueBwdISA_SB_SD_Li256ELb0ELb0ELi2EEENS1_19SingleTileSchedulerILb0ELb0ELb0ELi128EEEEEEEEEvNT_6ParamsE)
        .other          _ZN7cutlass13device_kernelIN5flash19enable_sm80_to_sm89INS1_16FlashAttnBwdSm80INS1_25CollectiveMainloopBwdSm80ILi2ELi2EN4cute5tupleIJNS5_1CILi64EEENS7_ILi128EEES8_EEENS_10bfloat16_tEfNS_4arch4Sm80ELb0ELb1ELb0ELb0ELb1ELb0ELb0ELb0ELi2ELi2ELi4ELi2ELb1EEENS1_21CollectiveEpilogueBwdISA_SB_SD_Li256ELb0ELb0ELi2EEENS1_19SingleTileSchedulerILb0ELb0ELb0ELi128EEEEEEEEEvNT_6ParamsE,@"STO_CUDA_ENTRY STV_DEFAULT"
_ZN7cutlass13device_kernelIN5flash19enable_sm80_to_sm89INS1_16FlashAttnBwdSm80INS1_25CollectiveMainloopBwdSm80ILi2ELi2EN4cute5tupleIJNS5_1CILi64EEENS7_ILi128EEES8_EEENS_10bfloat16_tEfNS_4arch4Sm80ELb0ELb1ELb0ELb0ELb1ELb0ELb0ELb0ELi2ELi2ELi4ELi2ELb1EEENS1_21CollectiveEpilogueBwdISA_SB_SD_Li256ELb0ELb0ELi2EEENS1_19SingleTileSchedulerILb0ELb0ELb0ELi128EEEEEEEEEvNT_6ParamsE:
[----:B------:R-:W-:Y:S01]  /*0000*/  LDC R1, c[0x0][0x28] ;  /* 0x00000a00ff017b82 */ /* 0x000fe20000000800 */
[----:B------:R-:W-:Y:S05]  /*0010*/  EXIT ;  /* 0x000000000000794d */ /* 0x000fea0003800000 */
.L_x_9:
        /* <DEDUP_REMOVED lines=14> */
.L_x_95:


//--------------------- .text._ZN7cutlass13device_kernelIN5flash19enable_sm80_to_sm89INS1_16FlashAttnBwdSm80INS1_25CollectiveMainloopBwdSm80ILi2ELi2EN4cute5tupleIJNS5_1CILi64EEENS7_ILi128EEES8_EEENS_10bfloat16_tEfNS_4arch4Sm80ELb0ELb1ELb0ELb0ELb0ELb0ELb0ELb0ELi2ELi2ELi4ELi2ELb1EEENS1_24CollectiveEpilogueBwdGQAISA_fSD_Li256ELb0ELb0EEENS1_19SingleTileSchedulerILb0ELb0ELb0ELi128EEEEEEEEEvNT_6ParamsE --------------------------
	.section	.text._ZN7cutlass13device_kernelIN5flash19enable_sm80_to_sm89INS1_16FlashAttnBwdSm80INS1_25CollectiveMainloopBwdSm80ILi2ELi2EN4cute5tupleIJNS5_1CILi64EEENS7_ILi128EEES8_EEENS_10bfloat16_tEfNS_4arch4Sm80ELb0ELb1ELb0ELb0ELb0ELb0ELb0ELb0ELi2ELi2ELi4ELi2ELb1EEENS1_24CollectiveEpilogueBwdGQAISA_fSD_Li256ELb0ELb0EEENS1_19SingleTileSchedulerILb0ELb0ELb0ELi128EEEEEEEEEvNT_6ParamsE,"ax",@progbits
	.align	128
.text._ZN7cutlass13device_kernelIN5flash19enable_sm80_to_sm89INS1_16FlashAttnBwdSm80INS1_25CollectiveMainloopBwdSm80ILi2ELi2EN4cute5tupleIJNS5_1CILi64EEENS7_ILi128EEES8_EEENS_10bfloat16_tEfNS_4arch4Sm80ELb0ELb1ELb0ELb0ELb0ELb0ELb0ELb0ELi2ELi2ELi4ELi2ELb1EEENS1_24CollectiveEpilogueBwdGQAISA_fSD_Li256ELb0ELb0EEENS1_19SingleTileSchedulerILb0ELb0ELb0ELi128EEEEEEEEEvNT_6ParamsE:
        .type           _ZN7cutlass13device_kernelIN5flash19enable_sm80_to_sm89INS1_16FlashAttnBwdSm80INS1_25CollectiveMainloopBwdSm80ILi2ELi2EN4cute5tupleIJNS5_1CILi64EEENS7_ILi128EEES8_EEENS_10bfloat16_tEfNS_4arch4Sm80ELb0ELb1ELb0ELb0ELb0ELb0ELb0ELb0ELi2ELi2ELi4ELi2ELb1EEENS1_24CollectiveEpilogueBwdGQAISA_fSD_Li256ELb0ELb0EEENS1_19SingleTileSchedulerILb0ELb0ELb0ELi128EEEEEEEEEvNT_6ParamsE,@function
        .size           _ZN7cutlass13device_kernelIN5flash19enable_sm80_to_sm89INS1_16FlashAttnBwdSm80INS1_25CollectiveMainloopBwdSm80ILi2ELi2EN4cute5tupleIJNS5_1CILi64EEENS7_ILi128EEES8_EEENS_10bfloat16_tEfNS_4arch4Sm80ELb0ELb1ELb0ELb0ELb0ELb0ELb0ELb0ELi2ELi2ELi4ELi2ELb1EEENS1_24CollectiveEpilogueBwdGQAISA_fSD_Li256ELb0ELb0EEENS1_19SingleTileSchedulerILb0ELb0ELb0ELi128EEEEEEEEEvNT_6ParamsE,(.L_x_96 - _ZN7cutlass13device_kernelIN5flash19enable_sm80_to_sm89INS1_16FlashAttnBwdSm80INS1_25CollectiveMainloopBwdSm80ILi2ELi2EN4cute5tupleIJNS5_1CILi64EEENS7_ILi128EEES8_EEENS_10bfloat16_tEfNS_4arch4Sm80ELb0ELb1ELb0ELb0ELb0ELb0ELb0ELb0ELi2ELi2ELi4ELi2ELb1EEENS1_24CollectiveEpilogueBwdGQAISA_fSD_Li256ELb0ELb0EEENS1_19SingleTileSchedulerILb0ELb0ELb0ELi128EEEEEEEEEvNT_6ParamsE)
        .other          _ZN7cutlass13device_kernelIN5flash19enable_sm80_to_sm89INS1_16FlashAttnBwdSm80INS1_25CollectiveMainloopBwdSm80ILi2ELi2EN4cute5tupleIJNS5_1CILi64EEENS7_ILi128EEES8_EEENS_10bfloat16_tEfNS_4arch4Sm80ELb0ELb1ELb0ELb0ELb0ELb0ELb0ELb0ELi2ELi2ELi4ELi2ELb1EEENS1_24CollectiveEpilogueBwdGQAISA_fSD_Li256ELb0ELb0EEENS1_19SingleTileSchedulerILb0ELb0ELb0ELi128EEEEEEEEEvNT_6ParamsE,@"STO_CUDA_ENTRY STV_DEFAULT"
_ZN7cutlass13device_kernelIN5flash19enable_sm80_to_sm89INS1_16FlashAttnBwdSm80INS1_25CollectiveMainloopBwdSm80ILi2ELi2EN4cute5tupleIJNS5_1CILi64EEENS7_ILi128EEES8_EEENS_10bfloat16_tEfNS_4arch4Sm80ELb0ELb1ELb0ELb0ELb0ELb0ELb0ELb0ELi2ELi2ELi4ELi2ELb1EEENS1_24CollectiveEpilogueBwdGQAISA_fSD_Li256ELb0ELb0EEENS1_19SingleTileSchedulerILb0ELb0ELb0ELi128EEEEEEEEEvNT_6ParamsE:
[----:B------:R-:W-:Y:S01]  /*0000*/  LDC R1, c[0x0][0x28] ;  /* 0x00000a00ff017b82 */ /* 0x000fe20000000800 */
[----:B------:R-:W-:Y:S05]  /*0010*/  EXIT ;  /* 0x000000000000794d */ /* 0x000fea0003800000 */
.L_x_10:
        /* <DEDUP_REMOVED lines=14> */
.L_x_96:


//--------------------- .text._ZN7cutlass13device_kernelIN5flash19enable_sm80_to_sm89INS1_16FlashAttnBwdSm80INS1_25CollectiveMainloopBwdSm80ILi2ELi2EN4cute5tupleIJNS5_1CILi64EEENS7_ILi128EEES8_EEENS_10bfloat16_tEfNS_4arch4Sm80ELb0ELb1ELb0ELb0ELb1ELb0ELb0ELb0ELi2ELi2ELi4ELi2ELb1EEENS1_24CollectiveEpilogueBwdGQAISA_fSD_Li256ELb0ELb1EEENS1_19SingleTileSchedulerILb0ELb0ELb0ELi128EEEEEEEEEvNT_6ParamsE --------------------------
	.section	.text._ZN7cutlass13device_kernelIN5flash19enable_sm80_to_sm89INS1_16FlashAttnBwdSm80INS1_25CollectiveMainloopBwdSm80ILi2ELi2EN4cute5tupleIJNS5_1CILi64EEENS7_ILi128EEES8_EEENS_10bfloat16_tEfNS_4arch4Sm80ELb0ELb1ELb0ELb0ELb1ELb0ELb0ELb0ELi2ELi2ELi4ELi2ELb1EEENS1_24CollectiveEpilogueBwdGQAISA_fSD_Li256ELb0ELb1EEENS1_19SingleTileSchedulerILb0ELb0ELb0ELi128EEEEEEEEEvNT_6ParamsE,"ax",@progbits
	.align	128
.text._ZN7cutlass13device_kernelIN5flash19enable_sm80_to_sm89INS1_16FlashAttnBwdSm80INS1_25CollectiveMainloopBwdSm80ILi2ELi2EN4cute5tupleIJNS5_1CILi64EEENS7_ILi128EEES8_EEENS_10bfloat16_tEfNS_4arch4Sm80ELb0ELb1ELb0ELb0ELb1ELb0ELb0ELb0ELi2ELi2ELi4ELi2ELb1EEENS1_24CollectiveEpilogueBwdGQAISA_fSD_Li256ELb0ELb1EEENS1_19SingleTileSchedulerILb0ELb0ELb0ELi128EEEEEEEEEvNT_6ParamsE:
        .type           _ZN7cutlass13device_kernelIN5flash19enable_sm80_to_sm89INS1_16FlashAttnBwdSm80INS1_25CollectiveMainloopBwdSm80ILi2ELi2EN4cute5tupleIJNS5_1CILi64EEENS7_ILi128EEES8_EEENS_10bfloat16_tEfNS_4arch4Sm80ELb0ELb1ELb0ELb0ELb1ELb0ELb0ELb0ELi2ELi2ELi4ELi2ELb1EEENS1_24CollectiveEpilogueBwdGQAISA_fSD_Li256ELb0ELb1EEENS1_19SingleTileSchedulerILb0ELb0ELb0ELi128EEEEEEEEEvNT_6ParamsE,@function
        .size           _ZN7cutlass13device_kernelIN5flash19enable_sm80_to_sm89INS1_16FlashAttnBwdSm80INS1_25CollectiveMainloopBwdSm80ILi2ELi2EN4cute5tupleIJNS5_1CILi64EEENS7_ILi128EEES8_EEENS_10bfloat16_tEfNS_4arch4Sm80ELb0ELb1ELb0ELb0ELb1ELb0ELb0ELb0ELi2ELi2ELi4ELi2ELb1EEENS1_24CollectiveEpilogueBwdGQAISA_fSD_Li256ELb0ELb1EEENS1_19SingleTileSchedulerILb0ELb0ELb0ELi128EEEEEEEEEvNT_6ParamsE,(.L_x_97 - _ZN7cutlass13device_kernelIN5flash19enable_sm80_to_sm89INS1_16FlashAttnBwdSm80INS1_25CollectiveMainloopBwdSm80ILi2ELi2EN4cute5tupleIJNS5_1CILi64EEENS7_ILi128EEES8_EEENS_10bfloat16_tEfNS_4arch4Sm80ELb0ELb1ELb0ELb0ELb1ELb0ELb0ELb0ELi2ELi2ELi4ELi2ELb1EEENS1_24CollectiveEpilogueBwdGQAISA_fSD_Li256ELb0ELb1EEENS1_19SingleTileSchedulerILb0ELb0ELb0ELi128EEEEEEEEEvNT_6ParamsE)
        .other          _ZN7cutlass13device_kernelIN5flash19enable_sm80_to_sm89INS1_16FlashAttnBwdSm80INS1_25CollectiveMainloopBwdSm80ILi2ELi2EN4cute5tupleIJNS5_1CILi64EEENS7_ILi128EEES8_EEENS_10bfloat16_tEfNS_4arch4Sm80ELb0ELb1ELb0ELb0ELb1ELb0ELb0ELb0ELi2ELi2ELi4ELi2ELb1EEENS1_24CollectiveEpilogueBwdGQAISA_fSD_Li256ELb0ELb1EEENS1_19SingleTileSchedulerILb0ELb0ELb0ELi128EEEEEEEEEvNT_6ParamsE,@"STO_CUDA_ENTRY STV_DEFAULT"
_ZN7cutlass13device_kernelIN5flash19enable_sm80_to_sm89INS1_16FlashAttnBwdSm80INS1_25CollectiveMainloopBwdSm80ILi2ELi2EN4cute5tupleIJNS5_1CILi64EEENS7_ILi128EEES8_EEENS_10bfloat16_tEfNS_4arch4Sm80ELb0ELb1ELb0ELb0ELb1ELb0ELb0ELb0ELi2ELi2ELi4ELi2ELb1EEENS1_24CollectiveEpilogueBwdGQAISA_fSD_Li256ELb0ELb1EEENS1_19SingleTileSchedulerILb0ELb0ELb0ELi128EEEEEEEEEvNT_6ParamsE:
[----:B------:R-:W-:Y:S01]  /*0000*/  LDC R1, c[0x0][0x28] ;  /* 0x00000a00ff017b82 */ /* 0x000fe20000000800 */
[----:B------:R-:W-:Y:S05]  /*0010*/  EXIT ;  /* 0x000000000000794d */ /* 0x000fea0003800000 */
.L_x_11:
        /* <DEDUP_REMOVED lines=14> */
.L_x_97:


//--------------------- .text._ZN7cutlass13device_kernelIN5flash19enable_sm80_to_sm89INS1_16FlashAttnBwdSm80INS1_25CollectiveMainloopBwdSm80ILi2ELi2EN4cute5tupleIJNS5_1CILi64EEENS7_ILi128EEES8_EEENS_10bfloat16_tEfNS_4arch4Sm80ELb0ELb1ELb0ELb1ELb0ELb0ELb0ELb0ELi2ELi2ELi4ELi2ELb1EEENS1_21CollectiveEpilogueBwdISA_SB_SD_Li256ELb1ELb0ELi2EEENS1_19SingleTileSchedulerILb1ELb0ELb0ELi128EEEEEEEEEvNT_6ParamsE --------------------------
	.section	.text._ZN7cutlass13device_kernelIN5flash19enable_sm80_to_sm89INS1_16FlashAttnBwdSm80INS1_25CollectiveMainloopBwdSm80ILi2ELi2EN4cute5tupleIJNS5_1CILi64EEENS7_ILi128EEES8_EEENS_10bfloat16_tEfNS_4arch4Sm80ELb0ELb1ELb0ELb1ELb0ELb0ELb0ELb0ELi2ELi2ELi4ELi2ELb1EEENS1_21CollectiveEpilogueBwdISA_SB_SD_Li256ELb1ELb0ELi2EEENS1_19SingleTileSchedulerILb1ELb0ELb0ELi128EEEEEEEEEvNT_6ParamsE,"ax",@progbits
	.align	128
.text._ZN7cutlass13device_kernelIN5flash19enable_sm80_to_sm89INS1_16FlashAttnBwdSm80INS1_25CollectiveMainloopBwdSm80ILi2ELi2EN4cute5tupleIJNS5_1CILi64EEENS7_ILi128EEES8_EEENS_10bfloat16_tEfNS_4arch4Sm80ELb0ELb1ELb0ELb1ELb0ELb0ELb0ELb0ELi2ELi2ELi4ELi2ELb1EEENS1_21CollectiveEpilogueBwdISA_SB_SD_Li256ELb1ELb0ELi2EEENS1_19SingleTileSchedulerILb1ELb0ELb0ELi128EEEEEEEEEvNT_6ParamsE:
        .type           _ZN7cutlass13device_kernelIN5flash19enable_sm80_to_sm89INS1_16FlashAttnBwdSm80INS1_25CollectiveMainloopBwdSm80ILi2ELi2EN4cute5tupleIJNS5_1CILi64EEENS7_ILi128EEES8_EEENS_10bfloat16_tEfNS_4arch4Sm80ELb0ELb1ELb0ELb1ELb0ELb0ELb0ELb0ELi2ELi2ELi4ELi2ELb1EEENS1_21CollectiveEpilogueBwdISA_SB_SD_Li256ELb1ELb0ELi2EEENS1_19SingleTileSchedulerILb1ELb0ELb0ELi128EEEEEEEEEvNT_6ParamsE,@function
        .size           _ZN7cutlass13device_kernelIN5flash19enable_sm80_to_sm89INS1_16FlashAttnBwdSm80INS1_25CollectiveMainloopBwdSm80ILi2ELi2EN4cute5tupleIJNS5_1CILi64EEENS7_ILi128EEES8_EEENS_10bfloat16_tEfNS_4arch4Sm80ELb0ELb1ELb0ELb1ELb0ELb0ELb0ELb0ELi2ELi2ELi4ELi2ELb1EEENS1_21CollectiveEpilogueBwdISA_SB_SD_Li256ELb1ELb0ELi2EEENS1_19SingleTileSchedulerILb1ELb0ELb0ELi128EEEEEEEEEvNT_6ParamsE,(.L_x_98 - _ZN7cutlass13device_kernelIN5flash19enable_sm80_to_sm89INS1_16FlashAttnBwdSm80INS1_25CollectiveMainloopBwdSm80ILi2ELi2EN4cute5tupleIJNS5_1CILi64EEENS7_ILi128EEES8_EEENS_10bfloat16_tEfNS_4arch4Sm80ELb0ELb1ELb0ELb1ELb0ELb0ELb0ELb0ELi2ELi2ELi4ELi2ELb1EEENS1_21CollectiveEpilogueBwdISA_SB_SD_Li256ELb1ELb0ELi2EEENS1_19SingleTileSchedulerILb1ELb0ELb0ELi128EEEEEEEEEvNT_6ParamsE)
        .other          _ZN7cutlass13device_kernelIN5flash19enable_sm80_to_sm89INS1_16FlashAttnBwdSm80INS1_25CollectiveMainloopBwdSm80ILi2ELi2EN4cute5tupleIJNS5_1CILi64EEENS7_ILi128EEES8_EEENS_10bfloat16_tEfNS_4arch4Sm80ELb0ELb1ELb0ELb1ELb0ELb0ELb0ELb0ELi2ELi2ELi4ELi2ELb1EEENS1_21CollectiveEpilogueBwdISA_SB_SD_Li256ELb1ELb0ELi2EEENS1_19SingleTileSchedulerILb1ELb0ELb0ELi128EEEEEEEEEvNT_6ParamsE,@"STO_CUDA_ENTRY STV_DEFAULT"
_ZN7cutlass13device_kernelIN5flash19enable_sm80_to_sm89INS1_16FlashAttnBwdSm80INS1_25CollectiveMainloopBwdSm80ILi2ELi2EN4cute5tupleIJNS5_1CILi64EEENS7_ILi128EEES8_EEENS_10bfloat16_tEfNS_4arch4Sm80ELb0ELb1ELb0ELb1ELb0ELb0ELb0ELb0ELi2ELi2ELi4ELi2ELb1EEENS1_21CollectiveEpilogueBwdISA_SB_SD_Li256ELb1ELb0ELi2EEENS1_19SingleTileSchedulerILb1ELb0ELb0ELi128EEEEEEEEEvNT_6ParamsE:
[----:B------:R-:W-:Y:S01]  /*0000*/  LDC R1, c[0x0][0x28] ;  /* 0x00000a00ff017b82 */ /* 0x000fe20000000800 */
[----:B------:R-:W-:Y:S05]  /*0010*/  EXIT ;  /* 0x000000000000794d */ /* 0x000fea0003800000 */
.L_x_12:
        /* <DEDUP_REMOVED lines=14> */
.L_x_98:


//--------------------- .text._ZN7cutlass13device_kernelIN5flash19enable_sm80_to_sm89INS1_16FlashAttnBwdSm80INS1_25CollectiveMainloopBwdSm80ILi2ELi2EN4cute5tupleIJNS5_1CILi64EEENS7_ILi128EEES8_EEENS_10bfloat16_tEfNS_4arch4Sm80ELb0ELb1ELb0ELb1ELb1ELb0ELb0ELb0ELi2ELi2ELi4ELi2ELb1EEENS1_21CollectiveEpilogueBwdISA_SB_SD_Li256ELb1ELb0ELi2EEENS1_19SingleTileSchedulerILb1ELb0ELb0ELi128EEEEEEEEEvNT_6ParamsE --------------------------
	.section	.text._ZN7cutlass13device_kernelIN5flash19enable_sm80_to_sm89INS1_16FlashAttnBwdSm80INS1_25CollectiveMainloopBwdSm80ILi2ELi2EN4cute5tupleIJNS5_1CILi64EEENS7_ILi128EEES8_EEENS_10bfloat16_tEfNS_4arch4Sm80ELb0ELb1ELb0ELb1ELb1ELb0ELb0ELb0ELi2ELi2ELi4ELi2ELb1EEENS1_21CollectiveEpilogueBwdISA_SB_SD_Li256ELb1ELb0ELi2EEENS1_19SingleTileSchedulerILb1ELb0ELb0ELi128EEEEEEEEEvNT_6ParamsE,"ax",@progbits
	.align	128
.text._ZN7cutlass13device_kernelIN5flash19enable_sm80_to_sm89INS1_16FlashAttnBwdSm80INS1_25CollectiveMainloopBwdSm80ILi2ELi2EN4cute5tupleIJNS5_1CILi64EEENS7_ILi128EEES8_EEENS_10bfloat16_tEfNS_4arch4Sm80ELb0ELb1ELb0ELb1ELb1ELb0ELb0ELb0ELi2ELi2ELi4ELi2ELb1EEENS1_21CollectiveEpilogueBwdISA_SB_SD_Li256ELb1ELb0ELi2EEENS1_19SingleTileSchedulerILb1ELb0ELb0ELi128EEEEEEEEEvNT_6ParamsE:
        .type           _ZN7cutlass13device_kernelIN5flash19enable_sm80_to_sm89INS1_16FlashAttnBwdSm80INS1_25CollectiveMainloopBwdSm80ILi2ELi2EN4cute5tupleIJNS5_1CILi64EEENS7_ILi128EEES8_EEENS_10bfloat16_tEfNS_4arch4Sm80ELb0ELb1ELb0ELb1ELb1ELb0ELb0ELb0ELi2ELi2ELi4ELi2ELb1EEENS1_21CollectiveEpilogueBwdISA_SB_SD_Li256ELb1ELb0ELi2EEENS1_19SingleTileSchedulerILb1ELb0ELb0ELi128EEEEEEEEEvNT_6ParamsE,@function
        .size           _ZN7cutlass13device_kernelIN5flash19enable_sm80_to_sm89INS1_16FlashAttnBwdSm80INS1_25CollectiveMainloopBwdSm80ILi2ELi2EN4cute5tupleIJNS5_1CILi64EEENS7_ILi128EEES8_EEENS_10bfloat16_tEfNS_4arch4Sm80ELb0ELb1ELb0ELb1ELb1ELb0ELb0ELb0ELi2ELi2ELi4ELi2ELb1EEENS1_21CollectiveEpilogueBwdISA_SB_SD_Li256ELb1ELb0ELi2EEENS1_19SingleTileSchedulerILb1ELb0ELb0ELi128EEEEEEEEEvNT_6ParamsE,(.L_x_99 - _ZN7cutlass13device_kernelIN5flash19enable_sm80_to_sm89INS1_16FlashAttnBwdSm80INS1_25CollectiveMainloopBwdSm80ILi2ELi2EN4cute5tupleIJNS5_1CILi64EEENS7_ILi128EEES8_EEENS_10bfloat16_tEfNS_4arch4Sm80ELb0ELb1ELb0ELb1ELb1ELb0ELb0ELb0ELi2ELi2ELi4ELi2ELb1EEENS1_21CollectiveEpilogueBwdISA_SB_SD_Li256ELb1ELb0ELi2EEENS1_19SingleTileSchedulerILb1ELb0ELb0ELi128EEEEEEEEEvNT_6ParamsE)
        .other          _ZN7cutlass13device_kernelIN5flash19enable_sm80_to_sm89INS1_16FlashAttnBwdSm80INS1_25CollectiveMainloopBwdSm80ILi2ELi2EN4cute5tupleIJNS5_1CILi64EEENS7_ILi128EEES8_EEENS_10bfloat16_tEfNS_4arch4Sm80ELb0ELb1ELb0ELb1ELb1ELb0ELb0ELb0ELi2ELi2ELi4ELi2ELb1EEENS1_21CollectiveEpilogueBwdISA_SB_SD_Li256ELb1ELb0ELi2EEENS1_19SingleTileSchedulerILb1ELb0ELb0ELi128EEEEEEEEEvNT_6ParamsE,@"STO_CUDA_ENTRY STV_DEFAULT"
_ZN7cutlass13device_kernelIN5flash19enable_sm80_to_sm89INS1_16FlashAttnBwdSm80INS1_25CollectiveMainloopBwdSm80ILi2ELi2EN4cute5tupleIJNS5_1CILi64EEENS7_ILi128EEES8_EEENS_10bfloat16_tEfNS_4arch4Sm80ELb0ELb1ELb0ELb1ELb1ELb0ELb0ELb0ELi2ELi2ELi4ELi2ELb1EEENS1_21CollectiveEpilogueBwdISA_SB_SD_Li256ELb1ELb0ELi2EEENS1_19SingleTileSchedulerILb1ELb0ELb0ELi128EEEEEEEEEvNT_6ParamsE:
[----:B------:R-:W-:Y:S01]  /*0000*/  LDC R1, c[0x0][0x28] ;  /* 0x00000a00ff017b82 */ /* 0x000fe20000000800 */
[----:B------:R-:W-:Y:S05]  /*0010*/  EXIT ;  /* 0x000000000000794d */ /* 0x000fea0003800000 */
.L_x_13:
        /* <DEDUP_REMOVED lines=14> */
.L_x_99:


//--------------------- .text._ZN7cutlass13device_kernelIN5flash19enable_sm80_to_sm89INS1_16FlashAttnBwdSm80INS1_25CollectiveMainloopBwdSm80ILi2ELi2EN4cute5tupleIJNS5_1CILi64EEENS7_ILi128EEES8_EEENS_10bfloat16_tEfNS_4arch4Sm80ELb0ELb1ELb0ELb1ELb0ELb0ELb0ELb0ELi2ELi2ELi4ELi2ELb1EEENS1_24CollectiveEpilogueBwdGQAISA_fSD_Li256ELb1ELb0EEENS1_19SingleTileSchedulerILb1ELb0ELb0ELi128EEEEEEEEEvNT_6ParamsE --------------------------
	.section	.text._ZN7cutlass13device_kernelIN5flash19enable_sm80_to_sm89INS1_16FlashAttnBwdSm80INS1_25CollectiveMainloopBwdSm80ILi2ELi2EN4cute5tupleIJNS5_1CILi64EEENS7_ILi128EEES8_EEENS_10bfloat16_tEfNS_4arch4Sm80ELb0ELb1ELb0ELb1ELb0ELb0ELb0ELb0ELi2ELi2ELi4ELi2ELb1EEENS1_24CollectiveEpilogueBwdGQAISA_fSD_Li256ELb1ELb0EEENS1_19SingleTileSchedulerILb1ELb0ELb0ELi128EEEEEEEEEvNT_6ParamsE,"ax",@progbits
	.align	128
.text._ZN7cutlass13device_kernelIN5flash19enable_sm80_to_sm89INS1_16FlashAttnBwdSm80INS1_25CollectiveMainloopBwdSm80ILi2ELi2EN4cute5tupleIJNS5_1CILi64EEENS7_ILi128EEES8_EEENS_10bfloat16_tEfNS_4arch4Sm80ELb0ELb1ELb0ELb1ELb0ELb0ELb0ELb0ELi2ELi2ELi4ELi2ELb1EEENS1_24CollectiveEpilogueBwdGQAISA_fSD_Li256ELb1ELb0EEENS1_19SingleTileSchedulerILb1ELb0ELb0ELi128EEEEEEEEEvNT_6ParamsE:
        .type           _ZN7cutlass13device_kernelIN5flash19enable_sm80_to_sm89INS1_16FlashAttnBwdSm80INS1_25CollectiveMainloopBwdSm80ILi2ELi2EN4cute5tupleIJNS5_1CILi64EEENS7_ILi128EEES8_EEENS_10bfloat16_tEfNS_4arch4Sm80ELb0ELb1ELb0ELb1ELb0ELb0ELb0ELb0ELi2ELi2ELi4ELi2ELb1EEENS1_24CollectiveEpilogueBwdGQAISA_fSD_Li256ELb1ELb0EEENS1_19SingleTileSchedulerILb1ELb0ELb0ELi128EEEEEEEEEvNT_6ParamsE,@function
        .size           _ZN7cutlass13device_kernelIN5flash19enable_sm80_to_sm89INS1_16FlashAttnBwdSm80INS1_25CollectiveMainloopBwdSm80ILi2ELi2EN4cute5tupleIJNS5_1CILi64EEENS7_ILi128EEES8_EEENS_10bfloat16_tEfNS_4arch4Sm80ELb0ELb1ELb0ELb1ELb0ELb0ELb0ELb0ELi2ELi2ELi4ELi2ELb1EEENS1_24CollectiveEpilogueBwdGQAISA_fSD_Li256ELb1ELb0EEENS1_19SingleTileSchedulerILb1ELb0ELb0ELi128EEEEEEEEEvNT_6ParamsE,(.L_x_100 - _ZN7cutlass13device_kernelIN5flash19enable_sm80_to_sm89INS1_16FlashAttnBwdSm80INS1_25CollectiveMainloopBwdSm80ILi2ELi2EN4cute5tupleIJNS5_1CILi64EEENS7_ILi128EEES8_EEENS_10bfloat16_tEfNS_4arch4Sm80ELb0ELb1ELb0ELb1ELb0ELb0ELb0ELb0ELi2ELi2ELi4ELi2ELb1EEENS1_24CollectiveEpilogueBwdGQAISA_fSD_Li256ELb1ELb0EEENS1_19SingleTileSchedulerILb1ELb0ELb0ELi128EEEEEEEEEvNT_6ParamsE)
        .other          _ZN7cutlass13device_kernelIN5flash19enable_sm80_to_sm89INS1_16FlashAttnBwdSm80INS1_25CollectiveMainloopBwdSm80ILi2ELi2EN4cute5tupleIJNS5_1CILi64EEENS7_ILi128EEES8_EEENS_10bfloat16_tEfNS_4arch4Sm80ELb0ELb1ELb0ELb1ELb0ELb0ELb0ELb0ELi2ELi2ELi4ELi2ELb1EEENS1_24CollectiveEpilogueBwdGQAISA_fSD_Li256ELb1ELb0EEENS1_19SingleTileSchedulerILb1ELb0ELb0ELi128EEEEEEEEEvNT_6ParamsE,@"STO_CUDA_ENTRY STV_DEFAULT"
_ZN7cutlass13device_kernelIN5flash19enable_sm80_to_sm89INS1_16FlashAttnBwdSm80INS1_25CollectiveMainloopBwdSm80ILi2ELi2EN4cute5tupleIJNS5_1CILi64EEENS7_ILi128EEES8_EEENS_10bfloat16_tEfNS_4arch4Sm80ELb0ELb1ELb0ELb1ELb0ELb0ELb0ELb0ELi2ELi2ELi4ELi2ELb1EEENS1_24CollectiveEpilogueBwdGQAISA_fSD_Li256ELb1ELb0EEENS1_19SingleTileSchedulerILb1ELb0ELb0ELi128EEEEEEEEEvNT_6ParamsE:
[----:B------:R-:W-:Y:S01]  /*0000*/  LDC R1, c[0x0][0x28] ;  /* 0x00000a00ff017b82 */ /* 0x000fe20000000800 */
[----:B------:R-:W-:Y:S05]  /*0010*/  EXIT ;  /* 0x000000000000794d */ /* 0x000fea0003800000 */
.L_x_14:
        /* <DEDUP_REMOVED lines=14> */
.L_x_100:


//--------------------- .text._ZN7cutlass13device_kernelIN5flash19enable_sm80_to_sm89INS1_16FlashAttnBwdSm80INS1_25CollectiveMainloopBwdSm80ILi2ELi2EN4cute5tupleIJNS5_1CILi64EEENS7_ILi128EEES8_EEENS_10bfloat16_tEfNS_4arch4Sm80ELb0ELb1ELb0ELb1ELb1ELb0ELb0ELb0ELi2ELi2ELi4ELi2ELb1EEENS1_24CollectiveEpilogueBwdGQAISA_fSD_Li256ELb1ELb1EEENS1_19SingleTileSchedulerILb1ELb0ELb0ELi128EEEEEEEEEvNT_6ParamsE --------------------------
	.section	.text._ZN7cutlass13device_kernelIN5flash19enable_sm80_to_sm89INS1_16FlashAttnBwdSm80INS1_25CollectiveMainloopBwdSm80ILi2ELi2EN4cute5tupleIJNS5_1CILi64EEENS7_ILi128EEES8_EEENS_10bfloat16_tEfNS_4arch4Sm80ELb0ELb1ELb0ELb1ELb1ELb0ELb0ELb0ELi2ELi2ELi4ELi2ELb1EEENS1_24CollectiveEpilogueBwdGQAISA_fSD_Li256ELb1ELb1EEENS1_19SingleTileSchedulerILb1ELb0ELb0ELi128EEEEEEEEEvNT_6ParamsE,"ax",@progbits
	.align	128
.text._ZN7cutlass13device_kernelIN5flash19enable_sm80_to_sm89INS1_16FlashAttnBwdSm80INS1_25CollectiveMainloopBwdSm80ILi2ELi2EN4cute5tupleIJNS5_1CILi64EEENS7_ILi128EEES8_EEENS_10bfloat16_tEfNS_4arch4Sm80ELb0ELb1ELb0ELb1ELb1ELb0ELb0ELb0ELi2ELi2ELi4ELi2ELb1EEENS1_24CollectiveEpilogueBwdGQAISA_fSD_Li256ELb1ELb1EEENS1_19SingleTileSchedulerILb1ELb0ELb0ELi128EEEEEEEEEvNT_6ParamsE:
        .type           _ZN7cutlass13device_kernelIN5flash19enable_sm80_to_sm89INS1_16FlashAttnBwdSm80INS1_25CollectiveMainloopBwdSm80ILi2ELi2EN4cute5tupleIJNS5_1CILi64EEENS7_ILi128EEES8_EEENS_10bfloat16_tEfNS_4arch4Sm80ELb0ELb1ELb0ELb1ELb1ELb0ELb0ELb0ELi2ELi2ELi4ELi2ELb1EEENS1_24CollectiveEpilogueBwdGQAISA_fSD_Li256ELb1ELb1EEENS1_19SingleTileSchedulerILb1ELb0ELb0ELi128EEEEEEEEEvNT_6ParamsE,@function
        .size           _ZN7cutlass13device_kernelIN5flash19enable_sm80_to_sm89INS1_16FlashAttnBwdSm80INS1_25CollectiveMainloopBwdSm80ILi2ELi2EN4cute5tupleIJNS5_1CILi64EEENS7_ILi128EEES8_EEENS_10bfloat16_tEfNS_4arch4Sm80ELb0ELb1ELb0ELb1ELb1ELb0ELb0ELb0ELi2ELi2ELi4ELi2ELb1EEENS1_24CollectiveEpilogueBwdGQAISA_fSD_Li256ELb1ELb1EEENS1_19SingleTileSchedulerILb1ELb0ELb0ELi128EEEEEEEEEvNT_6ParamsE,(.L_x_101 - _ZN7cutlass13device_kernelIN5flash19enable_sm80_to_sm89INS1_16FlashAttnBwdSm80INS1_25CollectiveMainloopBwdSm80ILi2ELi2EN4cute5tupleIJNS5_1CILi64EEENS7_ILi128EEES8_EEENS_10bfloat16_tEfNS_4arch4Sm80ELb0ELb1ELb0ELb1ELb1ELb0ELb0ELb0ELi2ELi2ELi4ELi2ELb1EEENS1_24CollectiveEpilogueBwdGQAISA_fSD_Li256ELb1ELb1EEENS1_19SingleTileSchedulerILb1ELb0ELb0ELi128EEEEEEEEEvNT_6ParamsE)
        .other          _ZN7cutlass13device_kernelIN5flash19enable_sm80_to_sm89INS1_16FlashAttnBwdSm80INS1_25CollectiveMainloopBwdSm80ILi2ELi2EN4cute5tupleIJNS5_1CILi64EEENS7_ILi128EEES8_EEENS_10bfloat16_tEfNS_4arch4Sm80ELb0ELb1ELb0ELb1ELb1ELb0ELb0ELb0ELi2ELi2ELi4ELi2ELb1EEENS1_24CollectiveEpilogueBwdGQAISA_fSD_Li256ELb1ELb1EEENS1_19SingleTileSchedulerILb1ELb0ELb0ELi128EEEEEEEEEvNT_6ParamsE,@"STO_CUDA_ENTRY STV_DEFAULT"
_ZN7cutlass13device_kernelIN5flash19enable_sm80_to_sm89INS1_16FlashAttnBwdSm80INS1_25CollectiveMainloopBwdSm80ILi2ELi2EN4cute5tupleIJNS5_1CILi64EEENS7_ILi128EEES8_EEENS_10bfloat16_tEfNS_4arch4Sm80ELb0ELb1ELb0ELb1ELb1ELb0ELb0ELb0ELi2ELi2ELi4ELi2ELb1EEENS1_24CollectiveEpilogueBwdGQAISA_fSD_Li256ELb1ELb1EEENS1_19SingleTileSchedulerILb1ELb0ELb0ELi128EEEEEEEEEvNT_6ParamsE:
[----:B------:R-:W-:Y:S01]  /*0000*/  LDC R1, c[0x0][0x28] ;  /* 0x00000a00ff017b82 */ /* 0x000fe20000000800 */
[----:B------:R-:W-:Y:S05]  /*0010*/  EXIT ;  /* 0x000000000000794d */ /* 0x000fea0003800000 */
.L_x_15:
        /* <DEDUP_REMOVED lines=14> */
.L_x_101:


//--------------------- .text._ZN7cutlass13device_kernelIN5flash19enable_sm80_to_sm89INS1_16FlashAttnBwdSm80INS1_25CollectiveMainloopBwdSm80ILi2ELi2EN4cute5tupleIJNS5_1CILi64EEENS7_ILi128EEES8_EEENS_10bfloat16_tEfNS_4arch4Sm80ELb1ELb0ELb0ELb0ELb0ELb0ELb0ELb0ELi2ELi2ELi4ELi2ELb1EEENS1_21CollectiveEpilogueBwdISA_SB_SD_Li256ELb0ELb0ELi2EEENS1_25SingleTileBwdLPTSchedulerILb0ELi128ELb0EEEEEEEEEvNT_6ParamsE --------------------------
	.section	.text._ZN7cutlass13device_kernelIN5flash19enable_sm80_to_sm89INS1_16FlashAttnBwdSm80INS1_25CollectiveMainloopBwdSm80ILi2ELi2EN4cute5tupleIJNS5_1CILi64EEENS7_ILi128EEES8_EEENS_10bfloat16_tEfNS_4arch4Sm80ELb1ELb0ELb0ELb0ELb0ELb0ELb0ELb0ELi2ELi2ELi4ELi2ELb1EEENS1_21CollectiveEpilogueBwdISA_SB_SD_Li256ELb0ELb0ELi2EEENS1_25SingleTileBwdLPTSchedulerILb0ELi128ELb0EEEEEEEEEvNT_6ParamsE,"ax",@progbits
	.align	128
.text._ZN7cutlass13device_kernelIN5flash19enable_sm80_to_sm89INS1_16FlashAttnBwdSm80INS1_25CollectiveMainloopBwdSm80ILi2ELi2EN4cute5tupleIJNS5_1CILi64EEENS7_ILi128EEES8_EEENS_10bfloat16_tEfNS_4arch4Sm80ELb1ELb0ELb0ELb0ELb0ELb0ELb0ELb0ELi2ELi2ELi4ELi2ELb1EEENS1_21CollectiveEpilogueBwdISA_SB_SD_Li256ELb0ELb0ELi2EEENS1_25SingleTileBwdLPTSchedulerILb0ELi128ELb0EEEEEEEEEvNT_6ParamsE:
        .type           _ZN7cutlass13device_kernelIN5flash19enable_sm80_to_sm89INS1_16FlashAttnBwdSm80INS1_25CollectiveMainloopBwdSm80ILi2ELi2EN4cute5tupleIJNS5_1CILi64EEENS7_ILi128EEES8_EEENS_10bfloat16_tEfNS_4arch4Sm80ELb1ELb0ELb0ELb0ELb0ELb0ELb0ELb0ELi2ELi2ELi4ELi2ELb1EEENS1_21CollectiveEpilogueBwdISA_SB_SD_Li256ELb0ELb0ELi2EEENS1_25SingleTileBwdLPTSchedulerILb0ELi128ELb0EEEEEEEEEvNT_6ParamsE,@function
        .size           _ZN7cutlass13device_kernelIN5flash19enable_sm80_to_sm89INS1_16FlashAttnBwdSm80INS1_25CollectiveMainloopBwdSm80ILi2ELi2EN4cute5tupleIJNS5_1CILi64EEENS7_ILi128EEES8_EEENS_10bfloat16_tEfNS_4arch4Sm80ELb1ELb0ELb0ELb0ELb0ELb0ELb0ELb0ELi2ELi2ELi4ELi2ELb1EEENS1_21CollectiveEpilogueBwdISA_SB_SD_Li256ELb0ELb0ELi2EEENS1_25SingleTileBwdLPTSchedulerILb0ELi128ELb0EEEEEEEEEvNT_6ParamsE,(.L_x_102 - _ZN7cutlass13device_kernelIN5flash19enable_sm80_to_sm89INS1_16FlashAttnBwdSm80INS1_25CollectiveMainloopBwdSm80ILi2ELi2EN4cute5tupleIJNS5_1CILi64EEENS7_ILi128EEES8_EEENS_10bfloat16_tEfNS_4arch4Sm80ELb1ELb0ELb0ELb0ELb0ELb0ELb0ELb0ELi2ELi2ELi4ELi2ELb1EEENS1_21CollectiveEpilogueBwdISA_SB_SD_Li256ELb0ELb0ELi2EEENS1_25SingleTileBwdLPTSchedulerILb0ELi128ELb0EEEEEEEEEvNT_6ParamsE)
        .other          _ZN7cutlass13device_kernelIN5flash19enable_sm80_to_sm89INS1_16FlashAttnBwdSm80INS1_25CollectiveMainloopBwdSm80ILi2ELi2EN4cute5tupleIJNS5_1CILi64EEENS7_ILi128EEES8_EEENS_10bfloat16_tEfNS_4arch4Sm80ELb1ELb0ELb0ELb0ELb0ELb0ELb0ELb0ELi2ELi2ELi4ELi2ELb1EEENS1_21CollectiveEpilogueBwdISA_SB_SD_Li256ELb0ELb0ELi2EEENS1_25SingleTileBwdLPTSchedulerILb0ELi128ELb0EEEEEEEEEvNT_6ParamsE,@"STO_CUDA_ENTRY STV_DEFAULT"
_ZN7cutlass13device_kernelIN5flash19enable_sm80_to_sm89INS1_16FlashAttnBwdSm80INS1_25CollectiveMainloopBwdSm80ILi2ELi2EN4cute5tupleIJNS5_1CILi64EEENS7_ILi128EEES8_EEENS_10bfloat16_tEfNS_4arch4Sm80ELb1ELb0ELb0ELb0ELb0ELb0ELb0ELb0ELi2ELi2ELi4ELi2ELb1EEENS1_21CollectiveEpilogueBwdISA_SB_SD_Li256ELb0ELb0ELi2EEENS1_25SingleTileBwdLPTSchedulerILb0ELi128ELb0EEEEEEEEEvNT_6ParamsE:
[----:B------:R-:W-:Y:S01]  /*0000*/  LDC R1, c[0x0][0x28] ;  /* 0x00000a00ff017b82 */ /* 0x000fe20000000800 */
[----:B------:R-:W-:Y:S05]  /*0010*/  EXIT ;  /* 0x000000000000794d */ /* 0x000fea0003800000 */
.L_x_16:
        /* <DEDUP_REMOVED lines=14> */
.L_x_102:


//--------------------- .text._ZN7cutlass13device_kernelIN5flash19enable_sm80_to_sm89INS1_16FlashAttnBwdSm80INS1_25CollectiveMainloopBwdSm80ILi2ELi2EN4cute5tupleIJNS5_1CILi64EEENS7_ILi128EEES8_EEENS_10bfloat16_tEfNS_4arch4Sm80ELb1ELb0ELb0ELb0ELb1ELb0ELb0ELb0ELi2ELi2ELi4ELi2ELb1EEENS1_21CollectiveEpilogueBwdISA_SB_SD_Li256ELb0ELb0ELi2EEENS1_25SingleTileBwdLPTSchedulerILb0ELi128ELb1EEEEEEEEEvNT_6ParamsE --------------------------
	.section	.text._ZN7cutlass13device_kernelIN5flash19enable_sm80_to_sm89INS1_16FlashAttnBwdSm80INS1_25CollectiveMainloopBwdSm80ILi2ELi2EN4cute5tupleIJNS5_1CILi64EEENS7_ILi128EEES8_EEENS_10bfloat16_tEfNS_4arch4Sm80ELb1ELb0ELb0ELb0ELb1ELb0ELb0ELb0ELi2ELi2ELi4ELi2ELb1EEENS1_21CollectiveEpilogueBwdISA_SB_SD_Li256ELb0ELb0ELi2EEENS1_25SingleTileBwdLPTSchedulerILb0ELi128ELb1EEEEEEEEEvNT_6ParamsE,"ax",@progbits
	.align	128
.text._ZN7cutlass13device_kernelIN5flash19enable_sm80_to_sm89INS1_16FlashAttnBwdSm80INS1_25CollectiveMainloopBwdSm80ILi2ELi2EN4cute5tupleIJNS5_1CILi64EEENS7_ILi128EEES8_EEENS_10bfloat16_tEfNS_4arch4Sm80ELb1ELb0ELb0ELb0ELb1ELb0ELb0ELb0ELi2ELi2ELi4ELi2ELb1EEENS1_21CollectiveEpilogueBwdISA_SB_SD_Li256ELb0ELb0ELi2EEENS1_25SingleTileBwdLPTSchedulerILb0ELi128ELb1EEEEEEEEEvNT_6ParamsE:
        .type           _ZN7cutlass13device_kernelIN5flash19enable_sm80_to_sm89INS1_16FlashAttnBwdSm80INS1_25CollectiveMainloopBwdSm80ILi2ELi2EN4cute5tupleIJNS5_1CILi64EEENS7_ILi128EEES8_EEENS_10bfloat16_tEfNS_4arch4Sm80ELb1ELb0ELb0ELb0ELb1ELb0ELb0ELb0ELi2ELi2ELi4ELi2ELb1EEENS1_21CollectiveEpilogueBwdISA_SB_SD_Li256ELb0ELb0ELi2EEENS1_25SingleTileBwdLPTSchedulerILb0ELi128ELb1EEEEEEEEEvNT_6ParamsE,@function
        .size           _ZN7cutlass13device_kernelIN5flash19enable_sm80_to_sm89INS1_16FlashAttnBwdSm80INS1_25CollectiveMainloopBwdSm80ILi2ELi2EN4cute5tupleIJNS5_1CILi64EEENS7_ILi128EEES8_EEENS_10bfloat16_tEfNS_4arch4Sm80ELb1ELb0ELb0ELb0ELb1ELb0ELb0ELb0ELi2ELi2ELi4ELi2ELb1EEENS1_21CollectiveEpilogueBwdISA_SB_SD_Li256ELb0ELb0ELi2EEENS1_25SingleTileBwdLPTSchedulerILb0ELi128ELb1EEEEEEEEEvNT_6ParamsE,(.L_x_103 - _ZN7cutlass13device_kernelIN5flash19enable_sm80_to_sm89INS1_16FlashAttnBwdSm80INS1_25CollectiveMainloopBwdSm80ILi2ELi2EN4cute5tupleIJNS5_1CILi64EEENS7_ILi128EEES8_EEENS_10bfloat16_tEfNS_4arch4Sm80ELb1ELb0ELb0ELb0ELb1ELb0ELb0ELb0ELi2ELi2ELi4ELi2ELb1EEENS1_21CollectiveEpilogueBwdISA_SB_SD_Li256ELb0ELb0ELi2EEENS1_25SingleTileBwdLPTSchedulerILb0ELi128ELb1EEEEEEEEEvNT_6ParamsE)
        .other          _ZN7cutlass13device_kernelIN5flash19enable_sm80_to_sm89INS1_16FlashAttnBwdSm80INS1_25CollectiveMainloopBwdSm80ILi2ELi2EN4cute5tupleIJNS5_1CILi64EEENS7_ILi128EEES8_EEENS_10bfloat16_tEfNS_4arch4Sm80ELb1ELb0ELb0ELb0ELb1ELb0ELb0ELb0ELi2ELi2ELi4ELi2ELb1EEENS1_21CollectiveEpilogueBwdISA_SB_SD_Li256ELb0ELb0ELi2EEENS1_25SingleTileBwdLPTSchedulerILb0ELi128ELb1EEEEEEEEEvNT_6ParamsE,@"STO_CUDA_ENTRY STV_DEFAULT"
_ZN7cutlass13device_kernelIN5flash19enable_sm80_to_sm89INS1_16FlashAttnBwdSm80INS1_25CollectiveMainloopBwdSm80ILi2ELi2EN4cute5tupleIJNS5_1CILi64EEENS7_ILi128EEES8_EEENS_10bfloat16_tEfNS_4arch4Sm80ELb1ELb0ELb0ELb0ELb1ELb0ELb0ELb0ELi2ELi2ELi4ELi2ELb1EEENS1_21CollectiveEpilogueBwdISA_SB_SD_Li256ELb0ELb0ELi2EEENS1_25SingleTileBwdLPTSchedulerILb0ELi128ELb1EEEEEEEEEvNT_6ParamsE:
[----:B------:R-:W-:Y:S01]  /*0000*/  LDC R1, c[0x0][0x28] ;  /* 0x00000a00ff017b82 */ /* 0x000fe20000000800 */
[----:B------:R-:W-:Y:S05]  /*0010*/  EXIT ;  /* 0x000000000000794d */ /* 0x000fea0003800000 */
.L_x_17:
        /* <DEDUP_REMOVED lines=14> */
.L_x_103:


//--------------------- .text._ZN7cutlass13device_kernelIN5flash19enable_sm80_to_sm89INS1_16FlashAttnBwdSm80INS1_25CollectiveMainloopBwdSm80ILi2ELi2EN4cute5tupleIJNS5_1CILi64EEENS7_ILi128EEES8_EEENS_10bfloat16_tEfNS_4arch4Sm80ELb1ELb0ELb0ELb0ELb0ELb0ELb0ELb0ELi2ELi2ELi4ELi2ELb1EEENS1_24CollectiveEpilogueBwdGQAISA_fSD_Li256ELb0ELb0EEENS1_25SingleTileBwdLPTSchedulerILb0ELi128ELb0EEEEEEEEEvNT_6ParamsE --------------------------
	.section	.text._ZN7cutlass13device_kernelIN5flash19enable_sm80_to_sm89INS1_16FlashAttnBwdSm80INS1_25CollectiveMainloopBwdSm80ILi2ELi2EN4cute5tupleIJNS5_1CILi64EEENS7_ILi128EEES8_EEENS_10bfloat16_tEfNS_4arch4Sm80ELb1ELb0ELb0ELb0ELb0ELb0ELb0ELb0ELi2ELi2ELi4ELi2ELb1EEENS1_24CollectiveEpilogueBwdGQAISA_fSD_Li256ELb0ELb0EEENS1_25SingleTileBwdLPTSchedulerILb0ELi128ELb0EEEEEEEEEvNT_6ParamsE,"ax",@progbits
	.align	128
.text._ZN7cutlass13device_kernelIN5flash19enable_sm80_to_sm89INS1_16FlashAttnBwdSm80INS1_25CollectiveMainloopBwdSm80ILi2ELi2EN4cute5tupleIJNS5_1CILi64EEENS7_ILi128EEES8_EEENS_10bfloat16_tEfNS_4arch4Sm80ELb1ELb0ELb0ELb0ELb0ELb0ELb0ELb0ELi2ELi2ELi4ELi2ELb1EEENS1_24CollectiveEpilogueBwdGQAISA_fSD_Li256ELb0ELb0EEENS1_25SingleTileBwdLPTSchedulerILb0ELi128ELb0EEEEEEEEEvNT_6ParamsE:
        .type           _ZN7cutlass13device_kernelIN5flash19enable_sm80_to_sm89INS1_16FlashAttnBwdSm80INS1_25CollectiveMainloopBwdSm80ILi2ELi2EN4cute5tupleIJNS5_1CILi64EEENS7_ILi128EEES8_EEENS_10bfloat16_tEfNS_4arch4Sm80ELb1ELb0ELb0ELb0ELb0ELb0ELb0ELb0ELi2ELi2ELi4ELi2ELb1EEENS1_24CollectiveEpilogueBwdGQAISA_fSD_Li256ELb0ELb0EEENS1_25SingleTileBwdLPTSchedulerILb0ELi128ELb0EEEEEEEEEvNT_6ParamsE,@function
        .size           _ZN7cutlass13device_kernelIN5flash19enable_sm80_to_sm89INS1_16FlashAttnBwdSm80INS1_25CollectiveMainloopBwdSm80ILi2ELi2EN4cute5tupleIJNS5_1CILi64EEENS7_ILi128EEES8_EEENS_10bfloat16_tEfNS_4arch4Sm80ELb1ELb0ELb0ELb0ELb0ELb0ELb0ELb0ELi2ELi2ELi4ELi2ELb1EEENS1_24CollectiveEpilogueBwdGQAISA_fSD_Li256ELb0ELb0EEENS1_25SingleTileBwdLPTSchedulerILb0ELi128ELb0EEEEEEEEEvNT_6ParamsE,(.L_x_104 - _ZN7cutlass13device_kernelIN5flash19enable_sm80_to_sm89INS1_16FlashAttnBwdSm80INS1_25CollectiveMainloopBwdSm80ILi2ELi2EN4cute5tupleIJNS5_1CILi64EEENS7_ILi128EEES8_EEENS_10bfloat16_tEfNS_4arch4Sm80ELb1ELb0ELb0ELb0ELb0ELb0ELb0ELb0ELi2ELi2ELi4ELi2ELb1EEENS1_24CollectiveEpilogueBwdGQAISA_fSD_Li256ELb0ELb0EEENS1_25SingleTileBwdLPTSchedulerILb0ELi128ELb0EEEEEEEEEvNT_6ParamsE)
        .other          _ZN7cutlass13device_kernelIN5flash19enable_sm80_to_sm89INS1_16FlashAttnBwdSm80INS1_25CollectiveMainloopBwdSm80ILi2ELi2EN4cute5tupleIJNS5_1CILi64EEENS7_ILi128EEES8_EEENS_10bfloat16_tEfNS_4arch4Sm80ELb1ELb0ELb0ELb0ELb0ELb0ELb0ELb0ELi2ELi2ELi4ELi2ELb1EEENS1_24CollectiveEpilogueBwdGQAISA_fSD_Li256ELb0ELb0EEENS1_25SingleTileBwdLPTSchedulerILb0ELi128ELb0EEEEEEEEEvNT_6ParamsE,@"STO_CUDA_ENTRY STV_DEFAULT"
_ZN7cutlass13device_kernelIN5flash19enable_sm80_to_sm89INS1_16FlashAttnBwdSm80INS1_25CollectiveMainloopBwdSm80ILi2ELi2EN4cute5tupleIJNS5_1CILi64EEENS7_ILi128EEES8_EEENS_10bfloat16_tEfNS_4arch4Sm80ELb1ELb0ELb0ELb0ELb0ELb0ELb0ELb0ELi2ELi2ELi4ELi2ELb1EEENS1_24CollectiveEpilogueBwdGQAISA_fSD_Li256ELb0ELb0EEENS1_25SingleTileBwdLPTSchedulerILb0ELi128ELb0EEEEEEEEEvNT_6ParamsE:
[----:B------:R-:W-:Y:S01]  /*0000*/  LDC R1, c[0x0][0x28] ;  /* 0x00000a00ff017b82 */ /* 0x000fe20000000800 */
[----:B------:R-:W-:Y:S05]  /*0010*/  EXIT ;  /* 0x000000000000794d */ /* 0x000fea0003800000 */
.L_x_18:
        /* <DEDUP_REMOVED lines=14> */
.L_x_104:


//--------------------- .text._ZN7cutlass13device_kernelIN5flash19enable_sm80_to_sm89INS1_16FlashAttnBwdSm80INS1_25CollectiveMainloopBwdSm80ILi2ELi2EN4cute5tupleIJNS5_1CILi64EEENS7_ILi128EEES8_EEENS_10bfloat16_tEfNS_4arch4Sm80ELb1ELb0ELb0ELb0ELb1ELb0ELb0ELb0ELi2ELi2ELi4ELi2ELb1EEENS1_24CollectiveEpilogueBwdGQAISA_fSD_Li256ELb0ELb1EEENS1_25SingleTileBwdLPTSchedulerILb0ELi128ELb1EEEEEEEEEvNT_6ParamsE --------------------------
	.section	.text._ZN7cutlass13device_kernelIN5flash19enable_sm80_to_sm89INS1_16FlashAttnBwdSm80INS1_25CollectiveMainloopBwdSm80ILi2ELi2EN4cute5tupleIJNS5_1CILi64EEENS7_ILi128EEES8_EEENS_10bfloat16_tEfNS_4arch4Sm80ELb1ELb0ELb0ELb0ELb1ELb0ELb0ELb0ELi2ELi2ELi4ELi2ELb1EEENS1_24CollectiveEpilogueBwdGQAISA_fSD_Li256ELb0ELb1EEENS1_25SingleTileBwdLPTSchedulerILb0ELi128ELb1EEEEEEEEEvNT_6ParamsE,"ax",@progbits
	.align	128
.text._ZN7cutlass13device_kernelIN5flash19enable_sm80_to_sm89INS1_16FlashAttnBwdSm80INS1_25CollectiveMainloopBwdSm80ILi2ELi2EN4cute5tupleIJNS5_1CILi64EEENS7_ILi128EEES8_EEENS_10bfloat16_tEfNS_4arch4Sm80ELb1ELb0ELb0ELb0ELb1ELb0ELb0ELb0ELi2ELi2ELi4ELi2ELb1EEENS1_24CollectiveEpilogueBwdGQAISA_fSD_Li256ELb0ELb1EEENS1_25SingleTileBwdLPTSchedulerILb0ELi128ELb1EEEEEEEEEvNT_6ParamsE:
        .type           _ZN7cutlass13device_kernelIN5flash19enable_sm80_to_sm89INS1_16FlashAttnBwdSm80INS1_25CollectiveMainloopBwdSm80ILi2ELi2EN4cute5tupleIJNS5_1CILi64EEENS7_ILi128EEES8_EEENS_10bfloat16_tEfNS_4arch4Sm80ELb1ELb0ELb0ELb0ELb1ELb0ELb0ELb0ELi2ELi2ELi4ELi2ELb1EEENS1_24CollectiveEpilogueBwdGQAISA_fSD_Li256ELb0ELb1EEENS1_25SingleTileBwdLPTSchedulerILb0ELi128ELb1EEEEEEEEEvNT_6ParamsE,@function
        .size           _ZN7cutlass13device_kernelIN5flash19enable_sm80_to_sm89INS1_16FlashAttnBwdSm80INS1_25CollectiveMainloopBwdSm80ILi2ELi2EN4cute5tupleIJNS5_1CILi64EEENS7_ILi128EEES8_EEENS_10bfloat16_tEfNS_4arch4Sm80ELb1ELb0ELb0ELb0ELb1ELb0ELb0ELb0ELi2ELi2ELi4ELi2ELb1EEENS1_24CollectiveEpilogueBwdGQAISA_fSD_Li256ELb0ELb1EEENS1_25SingleTileBwdLPTSchedulerILb0ELi128ELb1EEEEEEEEEvNT_6ParamsE,(.L_x_105 - _ZN7cutlass13device_kernelIN5flash19enable_sm80_to_sm89INS1_16FlashAttnBwdSm80INS1_25CollectiveMainloopBwdSm80ILi2ELi2EN4cute5tupleIJNS5_1CILi64EEENS7_ILi128EEES8_EEENS_10bfloat16_tEfNS_4arch4Sm80ELb1ELb0ELb0ELb0ELb1ELb0ELb0ELb0ELi2ELi2ELi4ELi2ELb1EEENS1_24CollectiveEpilogueBwdGQAISA_fSD_Li256ELb0ELb1EEENS1_25SingleTileBwdLPTSchedulerILb0ELi128ELb1EEEEEEEEEvNT_6ParamsE)
        .other          _ZN7cutlass13device_kernelIN5flash19enable_sm80_to_sm89INS1_16FlashAttnBwdSm80INS1_25CollectiveMainloopBwdSm80ILi2ELi2EN4cute5tupleIJNS5_1CILi64EEENS7_ILi128EEES8_EEENS_10bfloat16_tEfNS_4arch4Sm80ELb1ELb0ELb0ELb0ELb1ELb0ELb0ELb0ELi2ELi2ELi4ELi2ELb1EEENS1_24CollectiveEpilogueBwdGQAISA_fSD_Li256ELb0ELb1EEENS1_25SingleTileBwdLPTSchedulerILb0ELi128ELb1EEEEEEEEEvNT_6ParamsE,@"STO_CUDA_ENTRY STV_DEFAULT"
_ZN7cutlass13device_kernelIN5flash19enable_sm80_to_sm89INS1_16FlashAttnBwdSm80INS1_25CollectiveMainloopBwdSm80ILi2ELi2EN4cute5tupleIJNS5_1CILi64EEENS7_ILi128EEES8_EEENS_10bfloat16_tEfNS_4arch4Sm80ELb1ELb0ELb0ELb0ELb1ELb0ELb0ELb0ELi2ELi2ELi4ELi2ELb1EEENS1_24CollectiveEpilogueBwdGQAISA_fSD_Li256ELb0ELb1EEENS1_25SingleTileBwdLPTSchedulerILb0ELi128ELb1EEEEEEEEEvNT_6ParamsE:
[----:B------:R-:W-:Y:S01]  /*0000*/  LDC R1, c[0x0][0x28] ;  /* 0x00000a00ff017b82 */ /* 0x000fe20000000800 */
[----:B------:R-:W-:Y:S05]  /*0010*/  EXIT ;  /* 0x000000000000794d */ /* 0x000fea0003800000 */
.L_x_19:
        /* <DEDUP_REMOVED lines=14> */
.L_x_105:


//--------------------- .text._ZN7cutlass13device_kernelIN5flash22FlashAttnBwdPreprocessIN4cute5tupleIJNS3_1CILi64EEES6_EEENS_10bfloat16_tEfNS_4arch4Sm80ELb1ELb0EEEEEvNT_6ParamsE --------------------------
	.section	.text._ZN7cutlass13device_kernelIN5flash22FlashAttnBwdPreprocessIN4cute5tupleIJNS3_1CILi64EEES6_EEENS_10bfloat16_tEfNS_4arch4Sm80ELb1ELb0EEEEEvNT_6ParamsE,"ax",@progbits
	.align	128
.text._ZN7cutlass13device_kernelIN5flash22FlashAttnBwdPreprocessIN4cute5tupleIJNS3_1CILi64EEES6_EEENS_10bfloat16_tEfNS_4arch4Sm80ELb1ELb0EEEEEvNT_6ParamsE:
        .type           _ZN7cutlass13device_kernelIN5flash22FlashAttnBwdPreprocessIN4cute5tupleIJNS3_1CILi64EEES6_EEENS_10bfloat16_tEfNS_4arch4Sm80ELb1ELb0EEEEEvNT_6ParamsE,@function
        .size           _ZN7cutlass13device_kernelIN5flash22FlashAttnBwdPreprocessIN4cute5tupleIJNS3_1CILi64EEES6_EEENS_10bfloat16_tEfNS_4arch4Sm80ELb1ELb0EEEEEvNT_6ParamsE,(.L_x_106 - _ZN7cutlass13device_kernelIN5flash22FlashAttnBwdPreprocessIN4cute5tupleIJNS3_1CILi64EEES6_EEENS_10bfloat16_tEfNS_4arch4Sm80ELb1ELb0EEEEEvNT_6ParamsE)
        .other          _ZN7cutlass13device_kernelIN5flash22FlashAttnBwdPreprocessIN4cute5tupleIJNS3_1CILi64EEES6_EEENS_10bfloat16_tEfNS_4arch4Sm80ELb1ELb0EEEEEvNT_6ParamsE,@"STO_CUDA_ENTRY STV_DEFAULT"
_ZN7cutlass13device_kernelIN5flash22FlashAttnBwdPreprocessIN4cute5tupleIJNS3_1CILi64EEES6_EEENS_10bfloat16_tEfNS_4arch4Sm80ELb1ELb0EEEEEvNT_6ParamsE:
[----:B------:R-:W-:Y:S01]  /*0000*/  LDC R1, c[0x0][0x28] ;  /* 0x00000a00ff017b82 */ /* 0x000fe20000000800 */
[----:B------:R-:W0:Y:S07]  /*0010*/  S2R R0, SR_TID.X ;  /* 0x0000000000007919 */ /* 0x000e2e0000002100 */
[----:B------:R-:W1:Y:S01]  /*0020*/  S2UR UR8, SR_CTAID.Y ;  /* 0x00000000000879c3 */ /* 0x000e620000002600 */
[----:B------:R-:W-:Y:S01]  /*0030*/  ULDC UR4, c[0x0][0x218] ;  /* 0x0000860000047ab9 */ /* 0x000fe20000000800 */
[----:B------:R-:W-:Y:S01]  /*0040*/  ULDC UR5, c[0x0][0x21c] ;  /* 0x0000870000057ab9 */ /* 0x000fe20000000800 */
[----:B------:R-:W2:Y:S01]  /*0050*/  S2R R2, SR_CTAID.X ;  /* 0x0000000000027919 */ /* 0x000ea20000002500 */
[----:B------:R-:W-:-:S04]  /*0060*/  ULDC.64 UR6, c[0x0][0x208] ;  /* 0x0000820000067ab9 */ /* 0x000fc80000000a00 */
[----:B------:R-:W3:Y:S08]  /*0070*/  LDC.64 R14, c[0x0][0x230] ;  /* 0x00008c00ff0e7b82 */ /* 0x000ef00000000a00 */
[----:B------:R-:W4:Y:S08]  /*0080*/  S2UR UR9, SR_CTAID.Z ;  /* 0x00000000000979c3 */ /* 0x000f300000002700 */
[----:B------:R-:W4:Y:S01]  /*0090*/  LDC.64 R10, c[0x0][0x238] ;  /* 0x00008e00ff0a7b82 */ /* 0x000f220000000a00 */
[----:B-1----:R-:W-:Y:S01]  /*00a0*/  USHF.R.S32.HI UR10, URZ, 0x1f, UR8 ;  /* 0x0000001f3f0a7899 */ /* 0x002fe20008011408 */
[----:B0-----:R-:W-:-:S06]  /*00b0*/  SHF.R.S32.HI R3, RZ, 0x1f, R0 ;  /* 0x0000001fff037819 */ /* 0x001fcc0000011400 */
[----:B------:R-:W0:Y:S01]  /*00c0*/  LDC.64 R8, c[0x0][0x250] ;  /* 0x00009400ff087b82 */ /* 0x000e220000000a00 */
[----:B---3--:R-:W-:Y:S01]  /*00d0*/  IMAD R4, R14, UR10, RZ ;  /* 0x0000000a0e047c24 */ /* 0x008fe2000f8e02ff */
[----:B------:R-:W-:Y:S01]  /*00e0*/  LEA.HI R6, R3, R0, RZ, 0x3 ;  /* 0x0000000003067211 */ /* 0x000fe200078f18ff */
[----:B--2---:R-:W-:Y:S02]  /*00f0*/  IMAD.SHL.U32 R24, R2, 0x40, RZ ;  /* 0x0000004002187824 */ /* 0x004fe400078e00ff */
[----:B------:R-:W-:Y:S01]  /*0100*/  IMAD R7, R15, UR8, R4 ;  /* 0x000000080f077c24 */ /* 0x000fe2000f8e0204 */
[----:B------:R-:W-:Y:S02]  /*0110*/  LOP3.LUT R3, R6, 0xfffffff8, RZ, 0xc0, !PT ;  /* 0xfffffff806037812 */ /* 0x000fe400078ec0ff */
[----:B------:R-:W1:Y:S01]  /*0120*/  LDC.64 R22, c[0x0][0x258] ;  /* 0x00009600ff167b82 */ /* 0x000e620000000a00 */
[----:B------:R-:W-:Y:S01]  /*0130*/  IADD3 R5, -R24, UR4, RZ ;  /* 0x0000000418057c10 */ /* 0x000fe2000fffe1ff */
[----:B----4-:R-:W-:Y:S01]  /*0140*/  USHF.R.S32.HI UR11, URZ, 0x1f, UR9 ;  /* 0x0000001f3f0b7899 */ /* 0x010fe20008011409 */
[----:B------:R-:W-:Y:S01]  /*0150*/  SHF.R.S32.HI R6, RZ, 0x3, R6 ;  /* 0x00000003ff067819 */ /* 0x000fe20000011406 */
[----:B------:R-:W-:-:S03]  /*0160*/  IMAD.IADD R3, R0, 0x1, -R3 ;  /* 0x0000000100037824 */ /* 0x000fc600078e0a03 */
[C---:B------:R-:W-:Y:S01]  /*0170*/  ISETP.GE.AND P1, PT, R6.reuse, R5, PT ;  /* 0x000000050600720c */ /* 0x040fe20003f26270 */
[----:B------:R-:W-:Y:S01]  /*0180*/  VIADD R4, R6, 0x20 ;  /* 0x0000002006047836 */ /* 0x000fe20000000000 */
[----:B------:R-:W-:-:S04]  /*0190*/  SHF.L.U32 R12, R3, 0x3, RZ ;  /* 0x00000003030c7819 */ /* 0x000fc800000006ff */
[----:B------:R-:W-:Y:S02]  /*01a0*/  ISETP.LT.AND P3, PT, R12, UR5, !P1 ;  /* 0x000000050c007c0c */ /* 0x000fe4000cf61270 */
[--C-:B------:R-:W-:Y:S01]  /*01b0*/  SHF.R.S32.HI R13, RZ, 0x1f, R12.reuse ;  /* 0x0000001fff0d7819 */ /* 0x100fe2000001140c */
[----:B0-----:R-:W-:Y:S01]  /*01c0*/  IMAD R18, R8, UR10, RZ ;  /* 0x0000000a08127c24 */ /* 0x001fe2000f8e02ff */
[----:B------:R-:W-:Y:S01]  /*01d0*/  ISETP.GE.AND P2, PT, R4, R5, PT ;  /* 0x000000050400720c */ /* 0x000fe20003f46270 */
[----:B------:R-:W-:Y:S02]  /*01e0*/  IMAD R4, R10, UR11, RZ ;  /* 0x0000000b0a047c24 */ /* 0x000fe4000f8e02ff */
[----:B------:R-:W-:Y:S01]  /*01f0*/  IMAD.WIDE.U32 R14, R14, UR8, R12 ;  /* 0x000000080e0e7c25 */ /* 0x000fe2000f8e000c */
[----:B------:R-:W-:-:S03]  /*0200*/  ISETP.LT.AND P0, PT, R12, UR5, !P2 ;  /* 0x000000050c007c0c */ /* 0x000fc6000d701270 */
[----:B------:R-:W-:Y:S01]  /*0210*/  IMAD R11, R11, UR9, R4 ;  /* 0x000000090b0b7c24 */ /* 0x000fe2000f8e0204 */
[----:B------:R-:W-:Y:S01]  /*0220*/  IADD3 R15, R15, R7, RZ ;  /* 0x000000070f0f7210 */ /* 0x000fe20007ffe0ff */
[----:B------:R-:W0:Y:S01]  /*0230*/  @P3 LDC.64 R20, c[0x0][0x228] ;  /* 0x00008a00ff143b82 */ /* 0x000e220000000a00 */
[----:B------:R-:W-:Y:S01]  /*0240*/  IMAD R9, R9, UR8, R18 ;  /* 0x0000000809097c24 */ /* 0x000fe2000f8e0212 */
[----:B------:R-:W-:Y:S01]  /*0250*/  SHF.R.S32.HI R7, RZ, 0x1f, R6 ;  /* 0x0000001fff077819 */ /* 0x000fe20000011406 */
[----:B------:R-:W-:-:S04]  /*0260*/  IMAD.WIDE.U32 R12, R8, UR8, R12 ;  /* 0x00000008080c7c25 */ /* 0x000fc8000f8e000c */
[----:B------:R-:W-:Y:S01]  /*0270*/  IMAD.WIDE.U32 R32, R10, UR9, R14 ;  /* 0x000000090a207c25 */ /* 0x000fe2000f8e000e */
[----:B------:R-:W2:Y:S01]  /*0280*/  @P3 LDC.64 R16, c[0x0][0x248] ;  /* 0x00009200ff103b82 */ /* 0x000ea20000000a00 */
[----:B------:R-:W-:Y:S02]  /*0290*/  IADD3 R13, R13, R9, RZ ;  /* 0x000000090d0d7210 */ /* 0x000fe40007ffe0ff */
[----:B------:R-:W-:Y:S02]  /*02a0*/  IMAD.IADD R33, R33, 0x1, R11 ;  /* 0x0000000121217824 */ /* 0x000fe400078e020b */
[----:B-1----:R-:W-:Y:S02]  /*02b0*/  IMAD R4, R22, UR11, RZ ;  /* 0x0000000b16047c24 */ /* 0x002fe4000f8e02ff */
[----:B------:R-:W-:Y:S01]  /*02c0*/  IMAD.WIDE R28, R2, 0x40, R6 ;  /* 0x00000040021c7825 */ /* 0x000fe200078e0206 */
[----:B------:R-:W1:Y:S01]  /*02d0*/  @P0 LDC.64 R10, c[0x0][0x228] ;  /* 0x00008a00ff0a0b82 */ /* 0x000e620000000a00 */
[----:B------:R-:W-:-:S02]  /*02e0*/  @P0 MOV R9, R33 ;  /* 0x0000002100090202 */ /* 0x000fc40000000f00 */
[----:B------:R-:W-:Y:S01]  /*02f0*/  IMAD R35, R23, UR9, R4 ;  /* 0x0000000917237c24 */ /* 0x000fe2000f8e0204 */
[----:B------:R-:W-:Y:S01]  /*0300*/  @P0 IADD3 R4, P4, R28, 0x20, RZ ;  /* 0x000000201c040810 */ /* 0x000fe20007f9e0ff */
[----:B------:R-:W-:-:S03]  /*0310*/  IMAD.WIDE.U32 R22, R22, UR9, R12 ;  /* 0x0000000916167c25 */ /* 0x000fc6000f8e000c */
[----:B------:R-:W3:Y:S01]  /*0320*/  @P3 LDC.64 R26, c[0x0][0x210] ;  /* 0x00008400ff1a3b82 */ /* 0x000ee20000000a00 */
[-C--:B0-----:R-:W-:Y:S02]  /*0330*/  @P3 IMAD R31, R29, R20.reuse, RZ ;  /* 0x000000141d1f3224 */ /* 0x081fe400078e02ff */
[----:B------:R-:W-:Y:S02]  /*0340*/  IMAD.IADD R23, R23, 0x1, R35 ;  /* 0x0000000117177824 */ /* 0x000fe400078e0223 */
[C---:B------:R-:W-:Y:S02]  /*0350*/  @P3 IMAD R31, R28.reuse, R21, R31 ;  /* 0x000000151c1f3224 */ /* 0x040fe400078e021f */
[----:B------:R-:W-:Y:S01]  /*0360*/  @P3 IMAD.WIDE.U32 R20, R28, R20, R32 ;  /* 0x000000141c143225 */ /* 0x000fe200078e0020 */
[----:B------:R-:W0:Y:S01]  /*0370*/  @P0 LDC.64 R14, c[0x0][0x210] ;  /* 0x00008400ff0e0b82 */ /* 0x000e220000000a00 */
[----:B------:R-:W-:Y:S02]  /*0380*/  @P0 IADD3.X R33, RZ, R29, RZ, P4, !PT ;  /* 0x0000001dff210210 */ /* 0x000fe400027fe4ff */
[----:B--2---:R-:W-:-:S02]  /*0390*/  @P3 IMAD R30, R29, R16, RZ ;  /* 0x000000101d1e3224 */ /* 0x004fc400078e02ff */
[----:B------:R-:W-:-:S03]  /*03a0*/  @P3 IMAD.WIDE.U32 R34, R28, R16, R22 ;  /* 0x000000101c223225 */ /* 0x000fc600078e0016 */
[----:B------:R-:W2:Y:S01]  /*03b0*/  @P0 LDC.64 R12, c[0x0][0x248] ;  /* 0x00009200ff0c0b82 */ /* 0x000ea20000000a00 */
[C---:B------:R-:W-:Y:S02]  /*03c0*/  @P3 IMAD R30, R28.reuse, R17, R30 ;  /* 0x000000111c1e3224 */ /* 0x040fe400078e021e */
[----:B------:R-:W-:Y:S01]  /*03d0*/  @P0 IMAD.MOV.U32 R8, RZ, RZ, R32 ;  /* 0x000000ffff080224 */ /* 0x000fe200078e0020 */
[----:B------:R-:W-:Y:S01]  /*03e0*/  @P0 IADD3 R32, P5, R28, 0x20, RZ ;  /* 0x000000201c200810 */ /* 0x000fe20007fbe0ff */
[----:B-1----:R-:W-:Y:S02]  /*03f0*/  @P0 IMAD R28, R33, R10, RZ ;  /* 0x0000000a211c0224 */ /* 0x002fe400078e02ff */
[----:B------:R-:W-:Y:S01]  /*0400*/  @P3 IMAD.IADD R31, R21, 0x1, R31 ;  /* 0x00000001151f3824 */ /* 0x000fe200078e021f */
[----:B------:R-:W1:Y:S01]  /*0410*/  @P3 LDC.64 R18, c[0x0][0x240] ;  /* 0x00009000ff123b82 */ /* 0x000e620000000a00 */
[----:B---3--:R-:W-:Y:S01]  /*0420*/  @P3 LEA R26, P4, R20, R26, 0x1 ;  /* 0x0000001a141a3211 */ /* 0x008fe200078808ff */
[C---:B------:R-:W-:Y:S01]  /*0430*/  @P0 IMAD R11, R4.reuse, R11, R28 ;  /* 0x0000000b040b0224 */ /* 0x040fe200078e021c */
[----:B------:R-:W-:Y:S01]  /*0440*/  @P0 IADD3.X R29, RZ, R29, RZ, P5, !PT ;  /* 0x0000001dff1d0210 */ /* 0x000fe20002ffe4ff */
[----:B------:R-:W-:Y:S01]  /*0450*/  @P0 IMAD.WIDE.U32 R8, R4, R10, R8 ;  /* 0x0000000a04080225 */ /* 0x000fe200078e0008 */
[----:B------:R-:W-:-:S03]  /*0460*/  @P3 LEA.HI.X R27, R20, R27, R31, 0x1, P4 ;  /* 0x0000001b141b3211 */ /* 0x000fc600020f0c1f */
[----:B------:R-:W3:Y:S01]  /*0470*/  @P0 LDC.64 R16, c[0x0][0x240] ;  /* 0x00009000ff100b82 */ /* 0x000ee20000000a00 */
[----:B------:R-:W-:Y:S01]  /*0480*/  @P0 IADD3 R11, R9, R11, RZ ;  /* 0x0000000b090b0210 */ /* 0x000fe20007ffe0ff */
[----:B------:R-:W-:Y:S01]  /*0490*/  @P3 IMAD.IADD R4, R35, 0x1, R30 ;  /* 0x0000000123043824 */ /* 0x000fe200078e021e */
[----:B0-----:R-:W-:Y:S01]  /*04a0*/  @P0 LEA R28, P4, R8, R14, 0x1 ;  /* 0x0000000e081c0211 */ /* 0x001fe200078808ff */
[----:B--2---:R-:W-:-:S03]  /*04b0*/  @P0 IMAD R9, R29, R12, RZ ;  /* 0x0000000c1d090224 */ /* 0x004fc600078e02ff */
[----:B------:R-:W-:Y:S01]  /*04c0*/  @P0 LEA.HI.X R29, R8, R15, R11, 0x1, P4 ;  /* 0x0000000f081d0211 */ /* 0x000fe200020f0c0b */
[----:B------:R-:W-:Y:S01]  /*04d0*/  @P0 IMAD.WIDE.U32 R22, R32, R12, R22 ;  /* 0x0000000c20160225 */ /* 0x000fe200078e0016 */
[----:B------:R-:W-:-:S03]  /*04e0*/  CS2R R10, SRZ ;  /* 0x00000000000a7805 */ /* 0x000fc6000001ff00 */
[----:B------:R-:W-:Y:S01]  /*04f0*/  @P0 IMAD R15, R32, R13, R9 ;  /* 0x0000000d200f0224 */ /* 0x000fe200078e0209 */
[----:B------:R-:W-:Y:S02]  /*0500*/  CS2R R8, SRZ ;  /* 0x0000000000087805 */ /* 0x000fe4000001ff00 */
[C---:B-1----:R-:W-:Y:S02]  /*0510*/  @P3 LEA R30, P5, R34.reuse, R18, 0x1 ;  /* 0x00000012221e3211 */ /* 0x042fe400078a08ff */
[----:B------:R-:W-:Y:S02]  /*0520*/  CS2R R12, SRZ ;  /* 0x00000000000c7805 */ /* 0x000fe4000001ff00 */
[----:B------:R-:W-:Y:S01]  /*0530*/  @P3 LEA.HI.X R31, R34, R19, R4, 0x1, P5 ;  /* 0x00000013221f3211 */ /* 0x000fe200028f0c04 */
[----:B------:R-:W-:Y:S01]  /*0540*/  @P0 IMAD.IADD R4, R23, 0x1, R15 ;  /* 0x0000000117040824 */ /* 0x000fe200078e020f */
[----:B------:R-:W-:Y:S02]  /*0550*/  CS2R R14, SRZ ;  /* 0x00000000000e7805 */ /* 0x000fe4000001ff00 */
[----:B---3--:R-:W-:-:S02]  /*0560*/  @P0 LEA R32, P4, R22, R16, 0x1 ;  /* 0x0000001016200211 */ /* 0x008fc400078808ff */
[----:B------:R-:W-:Y:S02]  /*0570*/  CS2R R18, SRZ ;  /* 0x0000000000127805 */ /* 0x000fe4000001ff00 */
[----:B------:R-:W-:Y:S01]  /*0580*/  CS2R R20, SRZ ;  /* 0x0000000000147805 */ /* 0x000fe2000001ff00 */
[----:B------:R-:W2:Y:S01]  /*0590*/  @P3 LDG.E.128 R8, desc[UR6][R26.64] ;  /* 0x000000061a083981 */ /* 0x000ea2000c1e1d00 */
[----:B------:R-:W-:Y:S02]  /*05a0*/  @P0 LEA.HI.X R33, R22, R17, R4, 0x1, P4 ;  /* 0x0000001116210211 */ /* 0x000fe400020f0c04 */
[----:B------:R-:W-:Y:S02]  /*05b0*/  CS2R R16, SRZ ;  /* 0x0000000000107805 */ /* 0x000fe4000001ff00 */
[----:B------:R-:W-:Y:S01]  /*05c0*/  CS2R R22, SRZ ;  /* 0x0000000000167805 */ /* 0x000fe2000001ff00 */
[----:B------:R0:W3:Y:S04]  /*05d0*/  @P3 LDG.E.128 R12, desc[UR6][R30.64] ;  /* 0x000000061e0c3981 */ /* 0x0000e8000c1e1d00 */
[----:B------:R1:W4:Y:S04]  /*05e0*/  @P0 LDG.E.128 R16, desc[UR6][R28.64] ;  /* 0x000000061c100981 */ /* 0x000328000c1e1d00 */
[----:B------:R1:W4:Y:S01]  /*05f0*/  @P0 LDG.E.128 R20, desc[UR6][R32.64] ;  /* 0x0000000620140981 */ /* 0x000322000c1e1d00 */
[----:B------:R-:W-:-:S04]  /*0600*/  ISETP.GT.AND P0, PT, R0, 0x3f, PT ;  /* 0x0000003f0000780c */ /* 0x000fc80003f04270 */
[----:B------:R-:W-:-:S13]  /*0610*/  ISETP.GE.OR P3, PT, R0, R5, P0 ;  /* 0x000000050000720c */ /* 0x000fda0000766670 */
[----:B------:R-:W1:Y:S01]  /*0620*/  @!P3 LDC.64 R34, c[0x0][0x290] ;  /* 0x0000a400ff22bb82 */ /* 0x000e620000000a00 */
[----:B0-----:R-:W-:Y:S02]  /*0630*/  @!P3 SHF.R.S32.HI R31, RZ, 0x1f, R0 ;  /* 0x0000001fff1fb819 */ /* 0x001fe40000011400 */
[----:B------:R-:W-:-:S04]  /*0640*/  @!P3 IADD3 R30, P4, R24, R0, RZ ;  /* 0x00000000181eb210 */ /* 0x000fc80007f9e0ff */
[----:B------:R-:W-:Y:S01]  /*0650*/  @!P3 LEA.HI.X.SX32 R31, R24, R31, 0x1, P4 ;  /* 0x0000001f181fb211 */ /* 0x000fe200020f0eff */
[----:B------:R-:W0:Y:S08]  /*0660*/  @!P3 LDC.64 R26, c[0x0][0x298] ;  /* 0x0000a600ff1abb82 */ /* 0x000e300000000a00 */
[----:B------:R-:W0:Y:S01]  /*0670*/  @!P3 LDC.64 R4, c[0x0][0x288] ;  /* 0x0000a200ff04bb82 */ /* 0x000e220000000a00 */
[----:B-1----:R-:W-:-:S02]  /*0680*/  @!P3 IMAD R36, R34, UR10, RZ ;  /* 0x0000000a2224bc24 */ /* 0x002fc4000f8e02ff */
[----:B------:R-:W-:-:S04]  /*0690*/  @!P3 IMAD.WIDE.U32 R30, R34, UR8, R30 ;  /* 0x00000008221ebc25 */ /* 0x000fc8000f8e001e */
[----:B------:R-:W-:Y:S02]  /*06a0*/  @!P3 IMAD R35, R35, UR8, R36 ;  /* 0x000000082323bc24 */ /* 0x000fe4000f8e0224 */
[----:B0-----:R-:W-:-:S03]  /*06b0*/  @!P3 IMAD R28, R26, UR11, RZ ;  /* 0x0000000b1a1cbc24 */ /* 0x001fc6000f8e02ff */
[----:B------:R-:W-:Y:S01]  /*06c0*/  @!P3 IADD3 R31, R31, R35, RZ ;  /* 0x000000231f1fb210 */ /* 0x000fe20007ffe0ff */
[----:B------:R-:W-:Y:S02]  /*06d0*/  @!P3 IMAD R29, R27, UR9, R28 ;  /* 0x000000091b1dbc24 */ /* 0x000fe4000f8e021c */
[----:B------:R-:W-:Y:S01]  /*06e0*/  @!P3 IMAD.WIDE.U32 R26, R26, UR9, R30 ;  /* 0x000000091a1abc25 */ /* 0x000fe2000f8e001e */
[----:B------:R-:W-:-:S03]  /*06f0*/  MOV R30, 0x7f800000 ;  /* 0x7f800000001e7802 */ /* 0x000fc60000000f00 */
[----:B------:R-:W-:Y:S01]  /*0700*/  @!P3 IMAD.IADD R27, R27, 0x1, R29 ;  /* 0x000000011b1bb824 */ /* 0x000fe200078e021d */
[----:B------:R-:W-:-:S04]  /*0710*/  @!P3 LEA R32, P4, R26, R4, 0x2 ;  /* 0x000000041a20b211 */ /* 0x000fc800078810ff */
[----:B------:R-:W-:-:S05]  /*0720*/  @!P3 LEA.HI.X R33, R26, R5, R27, 0x2, P4 ;  /* 0x000000051a21b211 */ /* 0x000fca00020f141b */
[----:B------:R0:W5:Y:S01]  /*0730*/  @!P3 LDG.E R30, desc[UR6][R32.64] ;  /* 0x00000006201eb981 */ /* 0x000162000c1e1900 */
[----:B------:R-:W-:Y:S01]  /*0740*/  ISETP.NE.AND P3, PT, R3, RZ, PT ;  /* 0x000000ff0300720c */ /* 0x000fe20003f65270 */
[----:B------:R-:W-:Y:S01]  /*0750*/  BSSY B0, `(.L_x_20) ;  /* 0x0000055000007945 */ /* 0x000fe20003800000 */
[----:B------:R-:W-:Y:S01]  /*0760*/  SHF.L.U32 R3, R2, 0xc, RZ ;  /* 0x0000000c02037819 */ /* 0x000fe200000006ff */
[C---:B--2---:R-:W-:Y:S01]  /*0770*/  IMAD.U32 R4, R8.reuse, 0x10000, RZ ;  /* 0x0001000008047824 */ /* 0x044fe200078e00ff */
[----:B------:R-:W-:Y:S02]  /*0780*/  LOP3.LUT R8, R8, 0xffff0000, RZ, 0xc0, !PT ;  /* 0xffff000008087812 */ /* 0x000fe400078ec0ff */
[----:B------:R-:W-:Y:S01]  /*0790*/  SHF.L.U32 R5, R9, 0x10, RZ ;  /* 0x0000001009057819 */ /* 0x000fe200000006ff */
[C---:B---3--:R-:W-:Y:S01]  /*07a0*/  IMAD.U32 R29, R12.reuse, 0x10000, RZ ;  /* 0x000100000c1d7824 */ /* 0x048fe200078e00ff */
[----:B------:R-:W-:Y:S01]  /*07b0*/  LOP3.LUT R35, R12, 0xffff0000, RZ, 0xc0, !PT ;  /* 0xffff00000c237812 */ /* 0x000fe200078ec0ff */
[----:B------:R-:W-:Y:S01]  /*07c0*/  IMAD.U32 R28, R14, 0x10000, RZ ;  /* 0x000100000e1c7824 */ /* 0x000fe200078e00ff */
[----:B------:R-:W-:-:S02]  /*07d0*/  SHF.L.U32 R31, R15, 0x10, RZ ;  /* 0x000000100f1f7819 */ /* 0x000fc400000006ff */
[----:B----4-:R-:W-:Y:S01]  /*07e0*/  LOP3.LUT R34, R16, 0xffff0000, RZ, 0xc0, !PT ;  /* 0xffff000010227812 */ /* 0x010fe200078ec0ff */
[----:B------:R-:W-:Y:S01]  /*07f0*/  FMUL.FTZ R35, R8, R35 ;  /* 0x0000002308237220 */ /* 0x000fe20000410000 */
[----:B0-----:R-:W-:Y:S01]  /*0800*/  LOP3.LUT R32, R15, 0xffff0000, RZ, 0xc0, !PT ;  /* 0xffff00000f207812 */ /* 0x001fe200078ec0ff */
[----:B------:R-:W-:Y:S01]  /*0810*/  IMAD.U32 R16, R16, 0x10000, RZ ;  /* 0x0001000010107824 */ /* 0x000fe200078e00ff */
[----:B------:R-:W-:Y:S01]  /*0820*/  LOP3.LUT R33, R20, 0xffff0000, RZ, 0xc0, !PT ;  /* 0xffff000014217812 */ /* 0x000fe200078ec0ff */
[----:B------:R-:W-:Y:S01]  /*0830*/  FFMA.FTZ R8, R4, R29, R35 ;  /* 0x0000001d04087223 */ /* 0x000fe20000010023 */
[----:B------:R-:W-:Y:S01]  /*0840*/  SHF.L.U32 R15, R20, 0x10, RZ ;  /* 0x00000010140f7819 */ /* 0x000fe200000006ff */
[----:B------:R-:W-:Y:S01]  /*0850*/  IMAD.U32 R4, R17, 0x10000, RZ ;  /* 0x0001000011047824 */ /* 0x000fe200078e00ff */
[----:B------:R-:W-:Y:S01]  /*0860*/  SHF.L.U32 R12, R13, 0x10, RZ ;  /* 0x000000100d0c7819 */ /* 0x000fe200000006ff */
[----:B------:R-:W-:Y:S01]  /*0870*/  FMUL.FTZ R33, R34, R33 ;  /* 0x0000002122217220 */ /* 0x000fe20000410000 */
[----:B------:R-:W-:-:S02]  /*0880*/  SHF.L.U32 R29, R21, 0x10, RZ ;  /* 0x00000010151d7819 */ /* 0x000fc400000006ff */
[----:B------:R-:W-:Y:S01]  /*0890*/  LOP3.LUT R26, R9, 0xffff0000, RZ, 0xc0, !PT ;  /* 0xffff0000091a7812 */ /* 0x000fe200078ec0ff */
[----:B------:R-:W-:Y:S01]  /*08a0*/  FFMA.FTZ R15, R16, R15, R33 ;  /* 0x0000000f100f7223 */ /* 0x000fe20000010021 */
[----:B------:R-:W-:Y:S01]  /*08b0*/  LOP3.LUT R13, R13, 0xffff0000, RZ, 0xc0, !PT ;  /* 0xffff00000d0d7812 */ /* 0x000fe200078ec0ff */
[----:B------:R-:W-:Y:S01]  /*08c0*/  FFMA.FTZ R5, R5, R12, R8 ;  /* 0x0000000c05057223 */ /* 0x000fe20000010008 */
[----:B------:R-:W-:Y:S01]  /*08d0*/  LOP3.LUT R17, R17, 0xffff0000, RZ, 0xc0, !PT ;  /* 0xffff000011117812 */ /* 0x000fe200078ec0ff */
[----:B------:R-:W-:Y:S01]  /*08e0*/  FFMA.FTZ R12, R4, R29, R15 ;  /* 0x0000001d040c7223 */ /* 0x000fe2000001000f */
[----:B------:R-:W-:Y:S01]  /*08f0*/  LOP3.LUT R8, R21, 0xffff0000, RZ, 0xc0, !PT ;  /* 0xffff000015087812 */ /* 0x000fe200078ec0ff */
[----:B------:R-:W-:Y:S02]  /*0900*/  IMAD.U32 R9, R10, 0x10000, RZ ;  /* 0x000100000a097824 */ /* 0x000fe400078e00ff */
[----:B------:R-:W-:Y:S01]  /*0910*/  FFMA.FTZ R26, R26, R13, R5 ;  /* 0x0000000d1a1a7223 */ /* 0x000fe20000010005 */
[----:B------:R-:W-:Y:S01]  /*0920*/  SHF.L.U32 R5, R22, 0x10, RZ ;  /* 0x0000001016057819 */ /* 0x000fe200000006ff */
[----:B------:R-:W-:-:S02]  /*0930*/  IMAD.U32 R4, R18, 0x10000, RZ ;  /* 0x0001000012047824 */ /* 0x000fc400078e00ff */
[----:B------:R-:W-:Y:S01]  /*0940*/  FFMA.FTZ R17, R17, R8, R12 ;  /* 0x0000000811117223 */ /* 0x000fe2000001000c */
[----:B------:R-:W-:Y:S01]  /*0950*/  FFMA.FTZ R26, R9, R28, R26 ;  /* 0x0000001c091a7223 */ /* 0x000fe2000001001a */
[----:B------:R-:W-:Y:S02]  /*0960*/  LOP3.LUT R27, R10, 0xffff0000, RZ, 0xc0, !PT ;  /* 0xffff00000a1b7812 */ /* 0x000fe400078ec0ff */
[----:B------:R-:W-:Y:S01]  /*0970*/  LOP3.LUT R14, R14, 0xffff0000, RZ, 0xc0, !PT ;  /* 0xffff00000e0e7812 */ /* 0x000fe200078ec0ff */
[----:B------:R-:W-:Y:S01]  /*0980*/  FFMA.FTZ R17, R4, R5, R17 ;  /* 0x0000000504117223 */ /* 0x000fe20000010011 */
[----:B------:R-:W-:Y:S01]  /*0990*/  LOP3.LUT R18, R18, 0xffff0000, RZ, 0xc0, !PT ;  /* 0xffff000012127812 */ /* 0x000fe200078ec0ff */
[----:B------:R-:W-:Y:S01]  /*09a0*/  IMAD.U32 R4, R19, 0x10000, RZ ;  /* 0x0001000013047824 */ /* 0x000fe200078e00ff */
[----:B------:R-:W-:Y:S01]  /*09b0*/  LOP3.LUT R9, R22, 0xffff0000, RZ, 0xc0, !PT ;  /* 0xffff000016097812 */ /* 0x000fe200078ec0ff */
[----:B------:R-:W-:Y:S01]  /*09c0*/  FFMA.FTZ R27, R27, R14, R26 ;  /* 0x0000000e1b1b7223 */ /* 0x000fe2000001001a */
[----:B------:R-:W-:-:S02]  /*09d0*/  SHF.L.U32 R10, R11, 0x10, RZ ;  /* 0x000000100b0a7819 */ /* 0x000fc400000006ff */
[----:B------:R-:W-:Y:S01]  /*09e0*/  SHF.L.U32 R5, R23, 0x10, RZ ;  /* 0x0000001017057819 */ /* 0x000fe200000006ff */
[----:B------:R-:W-:Y:S01]  /*09f0*/  FFMA.FTZ R9, R18, R9, R17 ;  /* 0x0000000912097223 */ /* 0x000fe20000010011 */
[----:B------:R-:W-:Y:S01]  /*0a00*/  LOP3.LUT R11, R11, 0xffff0000, RZ, 0xc0, !PT ;  /* 0xffff00000b0b7812 */ /* 0x000fe200078ec0ff */
[----:B------:R-:W-:Y:S01]  /*0a10*/  FFMA.FTZ R10, R10, R31, R27 ;  /* 0x0000001f0a0a7223 */ /* 0x000fe2000001001b */
[----:B------:R-:W-:Y:S01]  /*0a20*/  LOP3.LUT R19, R19, 0xffff0000, RZ, 0xc0, !PT ;  /* 0xffff000013137812 */ /* 0x000fe200078ec0ff */
[----:B------:R-:W-:Y:S01]  /*0a30*/  FFMA.FTZ R4, R4, R5, R9 ;  /* 0x0000000504047223 */ /* 0x000fe20000010009 */
[----:B------:R-:W-:Y:S01]  /*0a40*/  LOP3.LUT R8, R23, 0xffff0000, RZ, 0xc0, !PT ;  /* 0xffff000017087812 */ /* 0x000fe200078ec0ff */
[----:B------:R-:W-:-:S04]  /*0a50*/  FFMA.FTZ R10, R11, R32, R10 ;  /* 0x000000200b0a7223 */ /* 0x000fc8000001000a */
[----:B------:R-:W-:Y:S01]  /*0a60*/  FFMA.FTZ R19, R19, R8, R4 ;  /* 0x0000000813137223 */ /* 0x000fe20000010004 */
[----:B------:R-:W0:Y:S01]  /*0a70*/  SHFL.BFLY PT, R5, R10, 0x4, 0x1f ;  /* 0x0c801f000a057f89 */ /* 0x000e2200000e0000 */
[----:B------:R-:W1:Y:S03]  /*0a80*/  LDC.64 R8, c[0x0][0x2d0] ;  /* 0x0000b400ff087b82 */ /* 0x000e660000000a00 */
[----:B------:R-:W2:Y:S01]  /*0a90*/  SHFL.BFLY PT, R4, R19, 0x4, 0x1f ;  /* 0x0c801f0013047f89 */ /* 0x000ea200000e0000 */
[----:B0-----:R-:W-:Y:S01]  /*0aa0*/  FADD.FTZ R11, R10, R5 ;  /* 0x000000050a0b7221 */ /* 0x001fe20000010000 */
[----:B------:R-:W-:Y:S02]  /*0ab0*/  IMAD.SHL.U32 R10, R0, 0x4, RZ ;  /* 0x00000004000a7824 */ /* 0x000fe400078e00ff */
[----:B--2---:R-:W-:Y:S02]  /*0ac0*/  FADD.FTZ R14, R19, R4 ;  /* 0x00000004130e7221 */ /* 0x004fe40000010000 */
[----:B------:R-:W0:Y:S04]  /*0ad0*/  SHFL.BFLY PT, R4, R11, 0x2, 0x1f ;  /* 0x0c401f000b047f89 */ /* 0x000e2800000e0000 */
[----:B------:R-:W2:Y:S01]  /*0ae0*/  SHFL.BFLY PT, R5, R14, 0x2, 0x1f ;  /* 0x0c401f000e057f89 */ /* 0x000ea200000e0000 */
[----:B0-----:R-:W-:Y:S01]  /*0af0*/  FADD.FTZ R12, R11, R4 ;  /* 0x000000040b0c7221 */ /* 0x001fe20000010000 */
[----:B--2---:R-:W-:-:S04]  /*0b00*/  FADD.FTZ R15, R14, R5 ;  /* 0x000000050e0f7221 */ /* 0x004fc80000010000 */
[----:B------:R-:W0:Y:S01]  /*0b10*/  SHFL.BFLY PT, R13, R12, 0x1, 0x1f ;  /* 0x0c201f000c0d7f89 */ /* 0x000e2200000e0000 */
[----:B------:R-:W2:Y:S03]  /*0b20*/  LDC.64 R4, c[0x0][0x2d8] ;  /* 0x0000b600ff047b82 */ /* 0x000ea60000000a00 */
[----:B------:R-:W3:Y:S01]  /*0b30*/  SHFL.BFLY PT, R16, R15, 0x1, 0x1f ;  /* 0x0c201f000f107f89 */ /* 0x000ee200000e0000 */
[----:B0-----:R-:W-:Y:S01]  /*0b40*/  FADD.FTZ R17, R12, R13 ;  /* 0x0000000d0c117221 */ /* 0x001fe20000010000 */
[----:B---3--:R-:W-:Y:S01]  /*0b50*/  FADD.FTZ R20, R15, R16 ;  /* 0x000000100f147221 */ /* 0x008fe20000010000 */
[----:B-1----:R-:W-:Y:S06]  /*0b60*/  @P3 BRA `(.L_x_21) ;  /* 0x00000000004c3947 */ /* 0x002fec0003800000 */
[----:B------:R-:W0:Y:S01]  /*0b70*/  LDC.64 R18, c[0x0][0x278] ;  /* 0x00009e00ff127b82 */ /* 0x000e220000000a00 */
[----:B------:R-:W-:Y:S01]  /*0b80*/  SHF.R.S32.HI R25, RZ, 0x1f, R24 ;  /* 0x0000001fff197819 */ /* 0x000fe20000011418 */
[----:B------:R-:W-:-:S06]  /*0b90*/  ULDC.64 UR12, c[0x0][0x260] ;  /* 0x00009800000c7ab9 */ /* 0x000fcc0000000a00 */
[----:B------:R-:W1:Y:S01]  /*0ba0*/  LDC.64 R12, c[0x0][0x280] ;  /* 0x0000a000ff0c7b82 */ /* 0x000e620000000a00 */
[C---:B0-----:R-:W-:Y:S02]  /*0bb0*/  IMAD R16, R18.reuse, UR10, RZ ;  /* 0x0000000a12107c24 */ /* 0x041fe4000f8e02ff */
[----:B------:R-:W-:-:S04]  /*0bc0*/  IMAD.WIDE.U32 R14, R18, UR8, R24 ;  /* 0x00000008120e7c25 */ /* 0x000fc8000f8e0018 */
[----:B------:R-:W-:Y:S02]  /*0bd0*/  IMAD R11, R19, UR8, R16 ;  /* 0x00000008130b7c24 */ /* 0x000fe4000f8e0210 */
[C---:B-1----:R-:W-:Y:S02]  /*0be0*/  IMAD R16, R12.reuse, UR11, RZ ;  /* 0x0000000b0c107c24 */ /* 0x042fe4000f8e02ff */
[----:B------:R-:W-:Y:S02]  /*0bf0*/  IMAD.IADD R15, R15, 0x1, R11 ;  /* 0x000000010f0f7824 */ /* 0x000fe400078e020b */
[----:B------:R-:W-:Y:S02]  /*0c00*/  IMAD R13, R13, UR9, R16 ;  /* 0x000000090d0d7c24 */ /* 0x000fe4000f8e0210 */
[----:B------:R-:W-:-:S03]  /*0c10*/  IMAD.WIDE.U32 R14, R12, UR9, R14 ;  /* 0x000000090c0e7c25 */ /* 0x000fc6000f8e000e */
[----:B------:R-:W-:-:S04]  /*0c20*/  IADD3 R11, P3, R6, R14, RZ ;  /* 0x0000000e060b7210 */ /* 0x000fc80007f7e0ff */
[----:B------:R-:W-:Y:S02]  /*0c30*/  IADD3.X R14, R7, R15, R13, P3, !PT ;  /* 0x0000000f070e7210 */ /* 0x000fe40001ffe40d */
[C---:B------:R-:W-:Y:S02]  /*0c40*/  LEA R6, P3, R11.reuse, UR12, 0x2 ;  /* 0x0000000c0b067c11 */ /* 0x040fe4000f8610ff */
[----:B------:R-:W-:Y:S02]  /*0c50*/  FSEL R13, R20, RZ, !P2 ;  /* 0x000000ff140d7208 */ /* 0x000fe40005000000 */
[----:B------:R-:W-:Y:S02]  /*0c60*/  LEA.HI.X R7, R11, UR13, R14, 0x2, P3 ;  /* 0x0000000d0b077c11 */ /* 0x000fe400098f140e */
[----:B------:R-:W-:-:S03]  /*0c70*/  FSEL R11, R17, RZ, !P1 ;  /* 0x000000ff110b7208 */ /* 0x000fc60004800000 */
[----:B------:R0:W-:Y:S04]  /*0c80*/  STG.E desc[UR6][R6.64+0x80], R13 ;  /* 0x0000800d06007986 */ /* 0x0001e8000c101906 */
[----:B------:R0:W-:Y:S02]  /*0c90*/  STG.E desc[UR6][R6.64], R11 ;  /* 0x0000000b06007986 */ /* 0x0001e4000c101906 */
.L_x_21:
[----:B------:R-:W-:Y:S05]  /*0ca0*/  BSYNC B0 ;  /* 0x0000000000007941 */ /* 0x000fea0003800000 */
.L_x_20:
[----:B------:R-:W-:Y:S01]  /*0cb0*/  UIADD3 UR4, UR4, 0x3f, URZ ;  /* 0x0000003f04047890 */ /* 0x000fe2000fffe03f */
[----:B0-----:R-:W-:Y:S01]  /*0cc0*/  SHF.R.S32.HI R6, RZ, 0x1f, R10 ;  /* 0x0000001fff067819 */ /* 0x001fe2000001140a */
[----:B------:R-:W-:Y:S01]  /*0cd0*/  BSSY B0, `(.L_x_22) ;  /* 0x0000025000007945 */ /* 0x000fe20003800000 */
[----:B------:R-:W-:Y:S01]  /*0ce0*/  IADD3 R10, P1, R3, R10, RZ ;  /* 0x0000000a030a7210 */ /* 0x000fe20007f3e0ff */
[----:B------:R-:W-:-:S03]  /*0cf0*/  USHF.R.S32.HI UR5, URZ, 0x1f, UR4 ;  /* 0x0000001f3f057899 */ /* 0x000fc60008011404 */
[----:B------:R-:W-:Y:S01]  /*0d00*/  LEA.HI.X.SX32 R11, R3, R6, 0x1, P1 ;  /* 0x00000006030b7211 */ /* 0x000fe200008f0eff */
[----:B------:R-:W-:Y:S01]  /*0d10*/  IMAD R6, R8, UR10, RZ ;  /* 0x0000000a08067c24 */ /* 0x000fe2000f8e02ff */
[----:B------:R-:W-:-:S03]  /*0d20*/  ULEA.HI UR5, UR5, UR4, URZ, 0x6 ;  /* 0x0000000405057291 */ /* 0x000fc6000f8f303f */
[----:B------:R-:W-:Y:S01]  /*0d30*/  IMAD R3, R9, UR8, R6 ;  /* 0x0000000809037c24 */ /* 0x000fe2000f8e0206 */
[----:B------:R-:W-:Y:S01]  /*0d40*/  ULOP3.LUT UR5, UR5, 0xffffffc0, URZ, 0xc0, !UPT ;  /* 0xffffffc005057892 */ /* 0x000fe2000f8ec03f */
[----:B------:R-:W-:-:S04]  /*0d50*/  IMAD.WIDE.U32 R8, R8, UR8, R10 ;  /* 0x0000000808087c25 */ /* 0x000fc8000f8e000a */
[----:B--2---:R-:W-:Y:S01]  /*0d60*/  IMAD R6, R4, UR11, RZ ;  /* 0x0000000b04067c24 */ /* 0x004fe2000f8e02ff */
[----:B------:R-:W-:Y:S02]  /*0d70*/  IADD3 R9, R9, R3, RZ ;  /* 0x0000000309097210 */ /* 0x000fe40007ffe0ff */
[----:B------:R-:W-:Y:S01]  /*0d80*/  IADD3 R3, -R24, UR5, RZ ;  /* 0x0000000518037c10 */ /* 0x000fe2000fffe1ff */
[----:B------:R-:W-:Y:S02]  /*0d90*/  IMAD R11, R5, UR9, R6 ;  /* 0x00000009050b7c24 */ /* 0x000fe4000f8e0206 */
[----:B------:R-:W-:Y:S01]  /*0da0*/  IMAD.WIDE.U32 R4, R4, UR9, R8 ;  /* 0x0000000904047c25 */ /* 0x000fe2000f8e0008 */
[----:B------:R-:W-:-:S03]  /*0db0*/  ISETP.GE.OR P0, PT, R0, R3, P0 ;  /* 0x000000030000720c */ /* 0x000fc60000706670 */
[----:B------:R-:W-:-:S10]  /*0dc0*/  IMAD.IADD R11, R5, 0x1, R11 ;  /* 0x00000001050b7824 */ /* 0x000fd400078e020b */
[----:B------:R-:W-:Y:S05]  /*0dd0*/  @P0 BRA `(.L_x_23) ;  /* 0x0000000000500947 */ /* 0x000fea0003800000 */
[----:B------:R-:W0:Y:S01]  /*0de0*/  LDC.64 R12, c[0x0][0x2a8] ;  /* 0x0000aa00ff0c7b82 */ /* 0x000e220000000a00 */
[----:B------:R-:W-:Y:S01]  /*0df0*/  SHF.R.S32.HI R3, RZ, 0x1f, R0 ;  /* 0x0000001fff037819 */ /* 0x000fe20000011400 */
[----:B------:R-:W-:Y:S01]  /*0e00*/  ULDC.64 UR4, c[0x0][0x2a0] ;  /* 0x0000a80000047ab9 */ /* 0x000fe20000000a00 */
[----:B------:R-:W-:-:S04]  /*0e10*/  IADD3 R6, P0, R24, R0, RZ ;  /* 0x0000000018067210 */ /* 0x000fc80007f1e0ff */
[----:B------:R-:W-:Y:S01]  /*0e20*/  LEA.HI.X.SX32 R7, R24, R3, 0x1, P0 ;  /* 0x0000000318077211 */ /* 0x000fe200000f0eff */
[----:B------:R-:W1:Y:S01]  /*0e30*/  LDC.64 R14, c[0x0][0x2b0] ;  /* 0x0000ac00ff0e7b82 */ /* 0x000e620000000a00 */
[----:B-----5:R-:W-:Y:S01]  /*0e40*/  FSETP.NEU.FTZ.AND P0, PT, R30, -INF , PT ;  /* 0xff8000001e00780b */ /* 0x020fe20003f1d000 */
[C---:B0-----:R-:W-:Y:S02]  /*0e50*/  IMAD R8, R12.reuse, UR10, RZ ;  /* 0x0000000a0c087c24 */ /* 0x041fe4000f8e02ff */
[----:B------:R-:W-:-:S04]  /*0e60*/  IMAD.WIDE.U32 R6, R12, UR8, R6 ;  /* 0x000000080c067c25 */ /* 0x000fc8000f8e0006 */
[----:B------:R-:W-:Y:S02]  /*0e70*/  IMAD R3, R13, UR8, R8 ;  /* 0x000000080d037c24 */ /* 0x000fe4000f8e0208 */
[----:B-1----:R-:W-:-:S03]  /*0e80*/  IMAD R8, R14, UR11, RZ ;  /* 0x0000000b0e087c24 */ /* 0x002fc6000f8e02ff */
[----:B------:R-:W-:Y:S01]  /*0e90*/  IADD3 R7, R7, R3, RZ ;  /* 0x0000000307077210 */ /* 0x000fe20007ffe0ff */
[----:B------:R-:W-:Y:S02]  /*0ea0*/  IMAD R9, R15, UR9, R8 ;  /* 0x000000090f097c24 */ /* 0x000fe4000f8e0208 */
[----:B------:R-:W-:Y:S01]  /*0eb0*/  FMUL.FTZ R3, R30, 1.4426950216293334961 ;  /* 0x3fb8aa3b1e037820 */ /* 0x000fe20000410000 */
[----:B------:R-:W-:-:S04]  /*0ec0*/  IMAD.WIDE.U32 R6, R14, UR9, R6 ;  /* 0x000000090e067c25 */ /* 0x000fc8000f8e0006 */
[----:B------:R-:W-:Y:S01]  /*0ed0*/  FSEL R3, R3, RZ, P0 ;  /* 0x000000ff03037208 */ /* 0x000fe20000000000 */
[----:B------:R-:W-:Y:S01]  /*0ee0*/  IMAD.IADD R7, R7, 0x1, R9 ;  /* 0x0000000107077824 */ /* 0x000fe200078e0209 */
[----:B------:R-:W-:-:S04]  /*0ef0*/  LEA R8, P1, R6, UR4, 0x2 ;  /* 0x0000000406087c11 */ /* 0x000fc8000f8210ff */
[----:B------:R-:W-:-:S05]  /*0f00*/  LEA.HI.X R9, R6, UR5, R7, 0x2, P1 ;  /* 0x0000000506097c11 */ /* 0x000fca00088f1407 */
[----:B------:R0:W-:Y:S04]  /*0f10*/  STG.E desc[UR6][R8.64], R3 ;  /* 0x0000000308007986 */ /* 0x0001e8000c101906 */
.L_x_23:
[----:B------:R-:W-:Y:S05]  /*0f20*/  BSYNC B0 ;  /* 0x0000000000007941 */ /* 0x000fea0003800000 */
.L_x_22:
[----:B------:R-:W-:Y:S01]  /*0f30*/  ULDC.64 UR12, c[0x0][0x2e8] ;  /* 0x0000ba00000c7ab9 */ /* 0x000fe20000000a00 */
[----:B------:R-:W-:Y:S01]  /*0f40*/  ULDC.64 UR4, c[0x0][0x2b8] ;  /* 0x0000ae0000047ab9 */ /* 0x000fe20000000a00 */
[----:B------:R-:W-:Y:S02]  /*0f50*/  ISETP.NE.U32.AND P0, PT, RZ, UR12, PT ;  /* 0x0000000cff007c0c */ /* 0x000fe4000bf05070 */
[C---:B------:R-:W-:Y:S02]  /*0f60*/  LEA R6, P1, R4.reuse, UR4, 0x2 ;  /* 0x0000000404067c11 */ /* 0x040fe4000f8210ff */
[----:B------:R-:W-:Y:S02]  /*0f70*/  ISETP.NE.AND.EX P0, PT, RZ, UR13, PT, P0 ;  /* 0x0000000dff007c0c */ /* 0x000fe4000bf05300 */
[----:B------:R-:W-:Y:S02]  /*0f80*/  LEA.HI.X R7, R4, UR5, R11, 0x2, P1 ;  /* 0x0000000504077c11 */ /* 0x000fe400088f140b */
[----:B------:R-:W-:-:S03]  /*0f90*/  ISETP.NE.OR P0, PT, R0, RZ, !P0 ;  /* 0x000000ff0000720c */ /* 0x000fc60004705670 */
[----:B------:R1:W-:Y:S04]  /*0fa0*/  STG.E.128 desc[UR6][R6.64], RZ ;  /* 0x000000ff06007986 */ /* 0x0003e8000c101d06 */
[----:B------:R1:W-:Y:S04]  /*0fb0*/  STG.E.128 desc[UR6][R6.64+0x1000], RZ ;  /* 0x001000ff06007986 */ /* 0x0003e8000c101d06 */
[----:B------:R1:W-:Y:S04]  /*0fc0*/  STG.E.128 desc[UR6][R6.64+0x2000], RZ ;  /* 0x002000ff06007986 */ /* 0x0003e8000c101d06 */
[----:B------:R1:W-:Y:S01]  /*0fd0*/  STG.E.128 desc[UR6][R6.64+0x3000], RZ ;  /* 0x003000ff06007986 */ /* 0x0003e2000c101d06 */
[----:B------:R-:W-:Y:S05]  /*0fe0*/  @P0 EXIT ;  /* 0x000000000000094d */ /* 0x000fea0003800000 */
[----:B0-----:R-:W0:Y:S08]  /*0ff0*/  LDC R3, c[0x0][0x2e0] ;  /* 0x0000b800ff037b82 */ /* 0x001e300000000800 */
[----:B-1----:R-:W1:Y:S08]  /*1000*/  LDC R7, c[0x0][0x220] ;  /* 0x00008800ff077b82 */ /* 0x002e700000000800 */
[----:B------:R-:W2:Y:S01]  /*1010*/  LDC.64 R4, c[0x0][0x2e8] ;  /* 0x0000ba00ff047b82 */ /* 0x000ea20000000a00 */
[----:B0-----:R-:W-:-:S04]  /*1020*/  IMAD R2, R2, R3, UR9 ;  /* 0x0000000902027e24 */ /* 0x001fc8000f8e0203 */
[----:B-1----:R-:W-:-:S04]  /*1030*/  IMAD R3, R2, R7, UR8 ;  /* 0x0000000802037e24 */ /* 0x002fc8000f8e0207 */
[----:B--2---:R-:W-:-:S05]  /*1040*/  IMAD.WIDE R2, R3, 0x4, R4 ;  /* 0x0000000403027825 */ /* 0x004fca00078e0204 */
[----:B------:R-:W-:Y:S01]  /*1050*/  STG.E desc[UR6][R2.64], RZ ;  /* 0x000000ff02007986 */ /* 0x000fe2000c101906 */
[----:B------:R-:W-:Y:S05]  /*1060*/  EXIT ;  /* 0x000000000000794d */ /* 0x000fea0003800000 */
.L_x_24:
        /* <DEDUP_REMOVED lines=9> */
.L_x_106:


//--------------------- .text._ZN7cutlass13device_kernelIN5flash19enable_sm80_to_sm89INS1_16FlashAttnBwdSm80INS1_25CollectiveMainloopBwdSm80ILi2ELi2EN4cute5tupleIJNS5_1CILi64EEENS7_ILi128EEES8_EEENS_10bfloat16_tEfNS_4arch4Sm80ELb1ELb0ELb0ELb1ELb0ELb0ELb0ELb0ELi2ELi2ELi4ELi2ELb1EEENS1_21CollectiveEpilogueBwdISA_SB_SD_Li256ELb1ELb0ELi2EEENS1_25SingleTileBwdLPTSchedulerILb1ELi128ELb0EEEEEEEEEvNT_6ParamsE --------------------------
	.section	.text._ZN7cutlass13device_kernelIN5flash19enable_sm80_to_sm89INS1_16FlashAttnBwdSm80INS1_25CollectiveMainloopBwdSm80ILi2ELi2EN4cute5tupleIJNS5_1CILi64EEENS7_ILi128EEES8_EEENS_10bfloat16_tEfNS_4arch4Sm80ELb1ELb0ELb0ELb1ELb0ELb0ELb0ELb0ELi2ELi2ELi4ELi2ELb1EEENS1_21CollectiveEpilogueBwdISA_SB_SD_Li256ELb1ELb0ELi2EEENS1_25SingleTileBwdLPTSchedulerILb1ELi128ELb0EEEEEEEEEvNT_6ParamsE,"ax",@progbits
	.align	128
.text._ZN7cutlass13device_kernelIN5flash19enable_sm80_to_sm89INS1_16FlashAttnBwdSm80INS1_25CollectiveMainloopBwdSm80ILi2ELi2EN4cute5tupleIJNS5_1CILi64EEENS7_ILi128EEES8_EEENS_10bfloat16_tEfNS_4arch4Sm80ELb1ELb0ELb0ELb1ELb0ELb0ELb0ELb0ELi2ELi2ELi4ELi2ELb1EEENS1_21CollectiveEpilogueBwdISA_SB_SD_Li256ELb1ELb0ELi2EEENS1_25SingleTileBwdLPTSchedulerILb1ELi128ELb0EEEEEEEEEvNT_6ParamsE:
        .type           _ZN7cutlass13device_kernelIN5flash19enable_sm80_to_sm89INS1_16FlashAttnBwdSm80INS1_25CollectiveMainloopBwdSm80ILi2ELi2EN4cute5tupleIJNS5_1CILi64EEENS7_ILi128EEES8_EEENS_10bfloat16_tEfNS_4arch4Sm80ELb1ELb0ELb0ELb1ELb0ELb0ELb0ELb0ELi2ELi2ELi4ELi2ELb1EEENS1_21CollectiveEpilogueBwdISA_SB_SD_Li256ELb1ELb0ELi2EEENS1_25SingleTileBwdLPTSchedulerILb1ELi128ELb0EEEEEEEEEvNT_6ParamsE,@function
        .size           _ZN7cutlass13device_kernelIN5flash19enable_sm80_to_sm89INS1_16FlashAttnBwdSm80INS1_25CollectiveMainloopBwdSm80ILi2ELi2EN4cute5tupleIJNS5_1CILi64EEENS7_ILi128EEES8_EEENS_10bfloat16_tEfNS_4arch4Sm80ELb1ELb0ELb0ELb1ELb0ELb0ELb0ELb0ELi2ELi2ELi4ELi2ELb1EEENS1_21CollectiveEpilogueBwdISA_SB_SD_Li256ELb1ELb0ELi2EEENS1_25SingleTileBwdLPTSchedulerILb1ELi128ELb0EEEEEEEEEvNT_6ParamsE,(.L_x_107 - _ZN7cutlass13device_kernelIN5flash19enable_sm80_to_sm89INS1_16FlashAttnBwdSm80INS1_25CollectiveMainloopBwdSm80ILi2ELi2EN4cute5tupleIJNS5_1CILi64EEENS7_ILi128EEES8_EEENS_10bfloat16_tEfNS_4arch4Sm80ELb1ELb0ELb0ELb1ELb0ELb0ELb0ELb0ELi2ELi2ELi4ELi2ELb1EEENS1_21CollectiveEpilogueBwdISA_SB_SD_Li256ELb1ELb0ELi2EEENS1_25SingleTileBwdLPTSchedulerILb1ELi128ELb0EEEEEEEEEvNT_6ParamsE)
        .other          _ZN7cutlass13device_kernelIN5flash19enable_sm80_to_sm89INS1_16FlashAttnBwdSm80INS1_25CollectiveMainloopBwdSm80ILi2ELi2EN4cute5tupleIJNS5_1CILi64EEENS7_ILi128EEES8_EEENS_10bfloat16_tEfNS_4arch4Sm80ELb1ELb0ELb0ELb1ELb0ELb0ELb0ELb0ELi2ELi2ELi4ELi2ELb1EEENS1_21CollectiveEpilogueBwdISA_SB_SD_Li256ELb1ELb0ELi2EEENS1_25SingleTileBwdLPTSchedulerILb1ELi128ELb0EEEEEEEEEvNT_6ParamsE,@"STO_CUDA_ENTRY STV_DEFAULT"
_ZN7cutlass13device_kernelIN5flash19enable_sm80_to_sm89INS1_16FlashAttnBwdSm80INS1_25CollectiveMainloopBwdSm80ILi2ELi2EN4cute5tupleIJNS5_1CILi64EEENS7_ILi128EEES8_EEENS_10bfloat16_tEfNS_4arch4Sm80ELb1ELb0ELb0ELb1ELb0ELb0ELb0ELb0ELi2ELi2ELi4ELi2ELb1EEENS1_21CollectiveEpilogueBwdISA_SB_SD_Li256ELb1ELb0ELi2EEENS1_25SingleTileBwdLPTSchedulerILb1ELi128ELb0EEEEEEEEEvNT_6ParamsE:
[----:B------:R-:W-:Y:S01]  /*0000*/  LDC R1, c[0x0][0x28] ;  /* 0x00000a00ff017b82 */ /* 0x000fe20000000800 */
[----:B------:R-:W-:Y:S05]  /*0010*/  EXIT ;  /* 0x000000000000794d */ /* 0x000fea0003800000 */
.L_x_25:
        /* <DEDUP_REMOVED lines=14> */
.L_x_107:


//--------------------- .text._ZN7cutlass13device_kernelIN5flash19enable_sm80_to_sm89INS1_16FlashAttnBwdSm80INS1_25CollectiveMainloopBwdSm80ILi2ELi2EN4cute5tupleIJNS5_1CILi64EEENS7_ILi128EEES8_EEENS_10bfloat16_tEfNS_4arch4Sm80ELb1ELb0ELb0ELb1ELb1ELb0ELb0ELb0ELi2ELi2ELi4ELi2ELb1EEENS1_21CollectiveEpilogueBwdISA_SB_SD_Li256ELb1ELb0ELi2EEENS1_25SingleTileBwdLPTSchedulerILb1ELi128ELb1EEEEEEEEEvNT_6ParamsE --------------------------
	.section	.text._ZN7cutlass13device_kernelIN5flash19enable_sm80_to_sm89INS1_16FlashAttnBwdSm80INS1_25CollectiveMainloopBwdSm80ILi2ELi2EN4cute5tupleIJNS5_1CILi64EEENS7_ILi128EEES8_EEENS_10bfloat16_tEfNS_4arch4Sm80ELb1ELb0ELb0ELb1ELb1ELb0ELb0ELb0ELi2ELi2ELi4ELi2ELb1EEENS1_21CollectiveEpilogueBwdISA_SB_SD_Li256ELb1ELb0ELi2EEENS1_25SingleTileBwdLPTSchedulerILb1ELi128ELb1EEEEEEEEEvNT_6ParamsE,"ax",@progbits
	.align	128
.text._ZN7cutlass13device_kernelIN5flash19enable_sm80_to_sm89INS1_16FlashAttnBwdSm80INS1_25CollectiveMainloopBwdSm80ILi2ELi2EN4cute5tupleIJNS5_1CILi64EEENS7_ILi128EEES8_EEENS_10bfloat16_tEfNS_4arch4Sm80ELb1ELb0ELb0ELb1ELb1ELb0ELb0ELb0ELi2ELi2ELi4ELi2ELb1EEENS1_21CollectiveEpilogueBwdISA_SB_SD_Li256ELb1ELb0ELi2EEENS1_25SingleTileBwdLPTSchedulerILb1ELi128ELb1EEEEEEEEEvNT_6ParamsE:
        .type           _ZN7cutlass13device_kernelIN5flash19enable_sm80_to_sm89INS1_16FlashAttnBwdSm80INS1_25CollectiveMainloopBwdSm80ILi2ELi2EN4cute5tupleIJNS5_1CILi64EEENS7_ILi128EEES8_EEENS_10bfloat16_tEfNS_4arch4Sm80ELb1ELb0ELb0ELb1ELb1ELb0ELb0ELb0ELi2ELi2ELi4ELi2ELb1EEENS1_21CollectiveEpilogueBwdISA_SB_SD_Li256ELb1ELb0ELi2EEENS1_25SingleTileBwdLPTSchedulerILb1ELi128ELb1EEEEEEEEEvNT_6ParamsE,@function
        .size           _ZN7cutlass13device_kernelIN5flash19enable_sm80_to_sm89INS1_16FlashAttnBwdSm80INS1_25CollectiveMainloopBwdSm80ILi2ELi2EN4cute5tupleIJNS5_1CILi64EEENS7_ILi128EEES8_EEENS_10bfloat16_tEfNS_4arch4Sm80ELb1ELb0ELb0ELb1ELb1ELb0ELb0ELb0ELi2ELi2ELi4ELi2ELb1EEENS1_21CollectiveEpilogueBwdISA_SB_SD_Li256ELb1ELb0ELi2EEENS1_25SingleTileBwdLPTSchedulerILb1ELi128ELb1EEEEEEEEEvNT_6ParamsE,(.L_x_108 - _ZN7cutlass13device_kernelIN5flash19enable_sm80_to_sm89INS1_16FlashAttnBwdSm80INS1_25CollectiveMainloopBwdSm80ILi2ELi2EN4cute5tupleIJNS5_1CILi64EEENS7_ILi128EEES8_EEENS_10bfloat16_tEfNS_4arch4Sm80ELb1ELb0ELb0ELb1ELb1ELb0ELb0ELb0ELi2ELi2ELi4ELi2ELb1EEENS1_21CollectiveEpilogueBwdISA_SB_SD_Li256ELb1ELb0ELi2EEENS1_25SingleTileBwdLPTSchedulerILb1ELi128ELb1EEEEEEEEEvNT_6ParamsE)
        .other          _ZN7cutlass13device_kernelIN5flash19enable_sm80_to_sm89INS1_16FlashAttnBwdSm80INS1_25CollectiveMainloopBwdSm80ILi2ELi2EN4cute5tupleIJNS5_1CILi64EEENS7_ILi128EEES8_EEENS_10bfloat16_tEfNS_4arch4Sm80ELb1ELb0ELb0ELb1ELb1ELb0ELb0ELb0ELi2ELi2ELi4ELi2ELb1EEENS1_21CollectiveEpilogueBwdISA_SB_SD_Li256ELb1ELb0ELi2EEENS1_25SingleTileBwdLPTSchedulerILb1ELi128ELb1EEEEEEEEEvNT_6ParamsE,@"STO_CUDA_ENTRY STV_DEFAULT"
_ZN7cutlass13device_kernelIN5flash19enable_sm80_to_sm89INS1_16FlashAttnBwdSm80INS1_25CollectiveMainloopBwdSm80ILi2ELi2EN4cute5tupleIJNS5_1CILi64EEENS7_ILi128EEES8_EEENS_10bfloat16_tEfNS_4arch4Sm80ELb1ELb0ELb0ELb1ELb1ELb0ELb0ELb0ELi2ELi2ELi4ELi2ELb1EEENS1_21CollectiveEpilogueBwdISA_SB_SD_Li256ELb1ELb0ELi2EEENS1_25SingleTileBwdLPTSchedulerILb1ELi128ELb1EEEEEEEEEvNT_6ParamsE:
[----:B------:R-:W-:Y:S01]  /*0000*/  LDC R1, c[0x0][0x28] ;  /* 0x00000a00ff017b82 */ /* 0x000fe20000000800 */
[----:B------:R-:W-:Y:S05]  /*0010*/  EXIT ;  /* 0x000000000000794d */ /* 0x000fea0003800000 */
.L_x_26:
        /* <DEDUP_REMOVED lines=14> */
.L_x_108:


//--------------------- .text._ZN7cutlass13device_kernelIN5flash19enable_sm80_to_sm89INS1_16FlashAttnBwdSm80INS1_25CollectiveMainloopBwdSm80ILi2ELi2EN4cute5tupleIJNS5_1CILi64EEENS7_ILi128EEES8_EEENS_10bfloat16_tEfNS_4arch4Sm80ELb1ELb0ELb0ELb1ELb0ELb0ELb0ELb0ELi2ELi2ELi4ELi2ELb1EEENS1_24CollectiveEpilogueBwdGQAISA_fSD_Li256ELb1ELb0EEENS1_25SingleTileBwdLPTSchedulerILb1ELi128ELb0EEEEEEEEEvNT_6ParamsE --------------------------
	.section	.text._ZN7cutlass13device_kernelIN5flash19enable_sm80_to_sm89INS1_16FlashAttnBwdSm80INS1_25CollectiveMainloopBwdSm80ILi2ELi2EN4cute5tupleIJNS5_1CILi64EEENS7_ILi128EEES8_EEENS_10bfloat16_tEfNS_4arch4Sm80ELb1ELb0ELb0ELb1ELb0ELb0ELb0ELb0ELi2ELi2ELi4ELi2ELb1EEENS1_24CollectiveEpilogueBwdGQAISA_fSD_Li256ELb1ELb0EEENS1_25SingleTileBwdLPTSchedulerILb1ELi128ELb0EEEEEEEEEvNT_6ParamsE,"ax",@progbits
	.align	128
.text._ZN7cutlass13device_kernelIN5flash19enable_sm80_to_sm89INS1_16FlashAttnBwdSm80INS1_25CollectiveMainloopBwdSm80ILi2ELi2EN4cute5tupleIJNS5_1CILi64EEENS7_ILi128EEES8_EEENS_10bfloat16_tEfNS_4arch4Sm80ELb1ELb0ELb0ELb1ELb0ELb0ELb0ELb0ELi2ELi2ELi4ELi2ELb1EEENS1_24CollectiveEpilogueBwdGQAISA_fSD_Li256ELb1ELb0EEENS1_25SingleTileBwdLPTSchedulerILb1ELi128ELb0EEEEEEEEEvNT_6ParamsE:
        .type           _ZN7cutlass13device_kernelIN5flash19enable_sm80_to_sm89INS1_16FlashAttnBwdSm80INS1_25CollectiveMainloopBwdSm80ILi2ELi2EN4cute5tupleIJNS5_1CILi64EEENS7_ILi128EEES8_EEENS_10bfloat16_tEfNS_4arch4Sm80ELb1ELb0ELb0ELb1ELb0ELb0ELb0ELb0ELi2ELi2ELi4ELi2ELb1EEENS1_24CollectiveEpilogueBwdGQAISA_fSD_Li256ELb1ELb0EEENS1_25SingleTileBwdLPTSchedulerILb1ELi128ELb0EEEEEEEEEvNT_6ParamsE,@function
        .size           _ZN7cutlass13device_kernelIN5flash19enable_sm80_to_sm89INS1_16FlashAttnBwdSm80INS1_25CollectiveMainloopBwdSm80ILi2ELi2EN4cute5tupleIJNS5_1CILi64EEENS7_ILi128EEES8_EEENS_10bfloat16_tEfNS_4arch4Sm80ELb1ELb0ELb0ELb1ELb0ELb0ELb0ELb0ELi2ELi2ELi4ELi2ELb1EEENS1_24CollectiveEpilogueBwdGQAISA_fSD_Li256ELb1ELb0EEENS1_25SingleTileBwdLPTSchedulerILb1ELi128ELb0EEEEEEEEEvNT_6ParamsE,(.L_x_109 - _ZN7cutlass13device_kernelIN5flash19enable_sm80_to_sm89INS1_16FlashAttnBwdSm80INS1_25CollectiveMainloopBwdSm80ILi2ELi2EN4cute5tupleIJNS5_1CILi64EEENS7_ILi128EEES8_EEENS_10bfloat16_tEfNS_4arch4Sm80ELb1ELb0ELb0ELb1ELb0ELb0ELb0ELb0ELi2ELi2ELi4ELi2ELb1EEENS1_24CollectiveEpilogueBwdGQAISA_fSD_Li256ELb1ELb0EEENS1_25SingleTileBwdLPTSchedulerILb1ELi128ELb0EEEEEEEEEvNT_6ParamsE)
        .other          _ZN7cutlass13device_kernelIN5flash19enable_sm80_to_sm89INS1_16FlashAttnBwdSm80INS1_25CollectiveMainloopBwdSm80ILi2ELi2EN4cute5tupleIJNS5_1CILi64EEENS7_ILi128EEES8_EEENS_10bfloat16_tEfNS_4arch4Sm80ELb1ELb0ELb0ELb1ELb0ELb0ELb0ELb0ELi2ELi2ELi4ELi2ELb1EEENS1_24CollectiveEpilogueBwdGQAISA_fSD_Li256ELb1ELb0EEENS1_25SingleTileBwdLPTSchedulerILb1ELi128ELb0EEEEEEEEEvNT_6ParamsE,@"STO_CUDA_ENTRY STV_DEFAULT"
_ZN7cutlass13device_kernelIN5flash19enable_sm80_to_sm89INS1_16FlashAttnBwdSm80INS1_25CollectiveMainloopBwdSm80ILi2ELi2EN4cute5tupleIJNS5_1CILi64EEENS7_ILi128EEES8_EEENS_10bfloat16_tEfNS_4arch4Sm80ELb1ELb0ELb0ELb1ELb0ELb0ELb0ELb0ELi2ELi2ELi4ELi2ELb1EEENS1_24CollectiveEpilogueBwdGQAISA_fSD_Li256ELb1ELb0EEENS1_25SingleTileBwdLPTSchedulerILb1ELi128ELb0EEEEEEEEEvNT_6ParamsE:
[----:B------:R-:W-:Y:S01]  /*0000*/  LDC R1, c[0x0][0x28] ;  /* 0x00000a00ff017b82 */ /* 0x000fe20000000800 */
[----:B------:R-:W-:Y:S05]  /*0010*/  EXIT ;  /* 0x000000000000794d */ /* 0x000fea0003800000 */
.L_x_27:
        /* <DEDUP_REMOVED lines=14> */
.L_x_109:


//--------------------- .text._ZN7cutlass13device_kernelIN5flash32FlashAttnBwdPostprocessConvertdQIN4cute5tupleIJNS3_1CILi64EEES6_EEENS_10bfloat16_tEfNS_4arch4Sm80ELi256ENS3_8TiledMMAINS3_8MMA_AtomIJNS3_30SM80_16x8x16_F32BF16BF16F32_TNEEEENS3_6LayoutINS4_IJNS5_ILi2EEENS5_ILi4EEENS5_ILi1EEEEEENS4_IJSI_SG_NS5_ILi0EEEEEEEENS4_IJNS5_ILi32EEES6_NS5_ILi16EEEEEEEELb0EEEEEvNT_6ParamsE --------------------------
	.section	.text._ZN7cutlass13device_kernelIN5flash32FlashAttnBwdPostprocessConvertdQIN4cute5tupleIJNS3_1CILi64EEES6_EEENS_10bfloat16_tEfNS_4arch4Sm80ELi256ENS3_8TiledMMAINS3_8MMA_AtomIJNS3_30SM80_16x8x16_F32BF16BF16F32_TNEEEENS3_6LayoutINS4_IJNS5_ILi2EEENS5_ILi4EEENS5_ILi1EEEEEENS4_IJSI_SG_NS5_ILi0EEEEEEEENS4_IJNS5_ILi32EEES6_NS5_ILi16EEEEEEEELb0EEEEEvNT_6ParamsE,"ax",@progbits
	.align	128
.text._ZN7cutlass13device_kernelIN5flash32FlashAttnBwdPostprocessConvertdQIN4cute5tupleIJNS3_1CILi64EEES6_EEENS_10bfloat16_tEfNS_4arch4Sm80ELi256ENS3_8TiledMMAINS3_8MMA_AtomIJNS3_30SM80_16x8x16_F32BF16BF16F32_TNEEEENS3_6LayoutINS4_IJNS5_ILi2EEENS5_ILi4EEENS5_ILi1EEEEEENS4_IJSI_SG_NS5_ILi0EEEEEEEENS4_IJNS5_ILi32EEES6_NS5_ILi16EEEEEEEELb0EEEEEvNT_6ParamsE:
        .type           _ZN7cutlass13device_kernelIN5flash32FlashAttnBwdPostprocessConvertdQIN4cute5tupleIJNS3_1CILi64EEES6_EEENS_10bfloat16_tEfNS_4arch4Sm80ELi256ENS3_8TiledMMAINS3_8MMA_AtomIJNS3_30SM80_16x8x16_F32BF16BF16F32_TNEEEENS3_6LayoutINS4_IJNS5_ILi2EEENS5_ILi4EEENS5_ILi1EEEEEENS4_IJSI_SG_NS5_ILi0EEEEEEEENS4_IJNS5_ILi32EEES6_NS5_ILi16EEEEEEEELb0EEEEEvNT_6ParamsE,@function
        .size           _ZN7cutlass13device_kernelIN5flash32FlashAttnBwdPostprocessConvertdQIN4cute5tupleIJNS3_1CILi64EEES6_EEENS_10bfloat16_tEfNS_4arch4Sm80ELi256ENS3_8TiledMMAINS3_8MMA_AtomIJNS3_30SM80_16x8x16_F32BF16BF16F32_TNEEEENS3_6LayoutINS4_IJNS5_ILi2EEENS5_ILi4EEENS5_ILi1EEEEEENS4_IJSI_SG_NS5_ILi0EEEEEEEENS4_IJNS5_ILi32EEES6_NS5_ILi16EEEEEEEELb0EEEEEvNT_6ParamsE,(.L_x_110 - _ZN7cutlass13device_kernelIN5flash32FlashAttnBwdPostprocessConvertdQIN4cute5tupleIJNS3_1CILi64EEES6_EEENS_10bfloat16_tEfNS_4arch4Sm80ELi256ENS3_8TiledMMAINS3_8MMA_AtomIJNS3_30SM80_16x8x16_F32BF16BF16F32_TNEEEENS3_6LayoutINS4_IJNS5_ILi2EEENS5_ILi4EEENS5_ILi1EEEEEENS4_IJSI_SG_NS5_ILi0EEEEEEEENS4_IJNS5_ILi32EEES6_NS5_ILi16EEEEEEEELb0EEEEEvNT_6ParamsE)
        .other          _ZN7cutlass13device_kernelIN5flash32FlashAttnBwdPostprocessConvertdQIN4cute5tupleIJNS3_1CILi64EEES6_EEENS_10bfloat16_tEfNS_4arch4Sm80ELi256ENS3_8TiledMMAINS3_8MMA_AtomIJNS3_30SM80_16x8x16_F32BF16BF16F32_TNEEEENS3_6LayoutINS4_IJNS5_ILi2EEENS5_ILi4EEENS5_ILi1EEEEEENS4_IJSI_SG_NS5_ILi0EEEEEEEENS4_IJNS5_ILi32EEES6_NS5_ILi16EEEEEEEELb0EEEEEvNT_6ParamsE,@"STO_CUDA_ENTRY STV_DEFAULT"
_ZN7cutlass13device_kernelIN5flash32FlashAttnBwdPostprocessConvertdQIN4cute5tupleIJNS3_1CILi64EEES6_EEENS_10bfloat16_tEfNS_4arch4Sm80ELi256ENS3_8TiledMMAINS3_8MMA_AtomIJNS3_30SM80_16x8x16_F32BF16BF16F32_TNEEEENS3_6LayoutINS4_IJNS5_ILi2EEENS5_ILi4EEENS5_ILi1EEEEEENS4_IJSI_SG_NS5_ILi0EEEEEEEENS4_IJNS5_ILi32EEES6_NS5_ILi16EEEEEEEELb0EEEEEvNT_6ParamsE:
[----:B------:R-:W-:Y:S08]  /*0000*/  LDC R1, c[0x0][0x28] ;  /* 0x00000a00ff017b82 */ /* 0x000ff00000000800 */
[----:B------:R-:W0:Y:S01]  /*0010*/  LDC.64 R8, c[0x0][0x278] ;  /* 0x00009e00ff087b82 */ /* 0x000e220000000a00 */
[----:B------:R-:W1:Y:S01]  /*0020*/  S2R R7, SR_CTAID.Z ;  /* 0x0000000000077919 */ /* 0x000e620000002700 */
[----:B------:R-:W-:Y:S01]  /*0030*/  ULDC.64 UR4, c[0x0][0x270] ;  /* 0x00009c0000047ab9 */ /* 0x000fe20000000a00 */
[----:B------:R-:W-:Y:S01]  /*0040*/  ULDC.64 UR6, c[0x0][0x208] ;  /* 0x0000820000067ab9 */ /* 0x000fe20000000a00 */
[----:B------:R-:W-:-:S04]  /*0050*/  ISETP.NE.U32.AND P0, PT, RZ, UR4, PT ;  /* 0x00000004ff007c0c */ /* 0x000fc8000bf05070 */
[----:B------:R-:W1:Y:S01]  /*0060*/  LDC.64 R4, c[0x0][0x270] ;  /* 0x00009c00ff047b82 */ /* 0x000e620000000a00 */
[----:B------:R-:W-:Y:S02]  /*0070*/  ISETP.NE.AND.EX P0, PT, RZ, UR5, PT, P0 ;  /* 0x00000005ff007c0c */ /* 0x000fe4000bf05300 */
[----:B0-----:R-:W-:-:S04]  /*0080*/  ISETP.NE.U32.AND P1, PT, R8, RZ, PT ;  /* 0x000000ff0800720c */ /* 0x001fc80003f25070 */
[----:B------:R-:W-:Y:S01]  /*0090*/  ISETP.NE.AND.EX P1, PT, R9, RZ, PT, P1 ;  /* 0x000000ff0900720c */ /* 0x000fe20003f25310 */
[----:B------:R-:W-:Y:S01]  /*00a0*/  ULDC UR8, c[0x0][0x240] ;  /* 0x0000900000087ab9 */ /* 0x000fe20000000800 */
[----:B-1----:R-:W-:-:S11]  /*00b0*/  IMAD.WIDE R4, R7, 0x4, R4 ;  /* 0x0000000407047825 */ /* 0x002fd600078e0204 */
[----:B------:R-:W0:Y:S01]  /*00c0*/  @P1 LDC.64 R8, c[0x0][0x278] ;  /* 0x00009e00ff081b82 */ /* 0x000e220000000a00 */
[----:B------:R-:W-:Y:S01]  /*00d0*/  IMAD.U32 R0, RZ, RZ, UR8 ;  /* 0x00000008ff007e24 */ /* 0x000fe2000f8e00ff */
[----:B------:R1:W5:Y:S01]  /*00e0*/  @P0 LDG.E R2, desc[UR6][R4.64] ;  /* 0x0000000604020981 */ /* 0x000362000c1e1900 */
[----:B------:R-:W2:Y:S01]  /*00f0*/  S2R R3, SR_CTAID.X ;  /* 0x0000000000037919 */ /* 0x000ea20000002500 */
[----:B0-----:R-:W-:-:S05]  /*0100*/  @P1 IMAD.WIDE R8, R7, 0x4, R8 ;  /* 0x0000000407081825 */ /* 0x001fca00078e0208 */
[----:B------:R1:W5:Y:S01]  /*0110*/  @P1 LDG.E R0, desc[UR6][R8.64] ;  /* 0x0000000608001981 */ /* 0x000362000c1e1900 */
[----:B--2---:R-:W-:Y:S01]  /*0120*/  IMAD.SHL.U32 R21, R3, 0x40, RZ ;  /* 0x0000004003157824 */ /* 0x004fe200078e00ff */
[----:B------:R-:W-:Y:S06]  /*0130*/  @P1 BRA `(.L_x_28) ;  /* 0x0000000000101947 */ /* 0x000fec0003800000 */
[----:B------:R-:W-:Y:S05]  /*0140*/  @!P0 BRA `(.L_x_28) ;  /* 0x00000000000c8947 */ /* 0x000fea0003800000 */
[----:B-1----:R-:W2:Y:S04]  /*0150*/  LDG.E R9, desc[UR6][R4.64] ;  /* 0x0000000604097981 */ /* 0x002ea8000c1e1900 */
[----:B-----5:R-:W2:Y:S02]  /*0160*/  LDG.E R0, desc[UR6][R4.64+0x4] ;  /* 0x0000040604007981 */ /* 0x020ea4000c1e1900 */
[----:B--2---:R-:W-:-:S07]  /*0170*/  IMAD.IADD R0, R0, 0x1, -R9 ;  /* 0x0000000100007824 */ /* 0x004fce00078e0a09 */
.L_x_28:
[----:B------:R-:W-:Y:S02]  /*0180*/  ISETP.NE.U32.AND P1, PT, RZ, UR4, PT ;  /* 0x00000004ff007c0c */ /* 0x000fe4000bf25070 */
[----:B-----5:R-:W-:Y:S02]  /*0190*/  ISETP.LE.AND P2, PT, R0, R21, PT ;  /* 0x000000150000720c */ /* 0x020fe40003f43270 */
[----:B------:R-:W-:-:S13]  /*01a0*/  ISETP.NE.AND.EX P1, PT, RZ, UR5, PT, P1 ;  /* 0x00000005ff007c0c */ /* 0x000fda000bf25310 */
[----:B------:R-:W-:Y:S05]  /*01b0*/  @P1 EXIT P2 ;  /* 0x000000000000194d */ /* 0x000fea0001000000 */
[----:B------:R-:W0:Y:S01]  /*01c0*/  S2R R22, SR_TID.X ;  /* 0x0000000000167919 */ /* 0x000e220000002100 */
[----:B-1----:R-:W-:Y:S01]  /*01d0*/  @P0 IMAD R4, R7, 0x40, R2 ;  /* 0x0000004007040824 */ /* 0x002fe200078e0202 */
[----:B------:R-:W1:Y:S01]  /*01e0*/  S2UR UR8, SR_CTAID.Y ;  /* 0x00000000000879c3 */ /* 0x000e620000002600 */
[----:B------:R-:W-:Y:S01]  /*01f0*/  CS2R R8, SRZ ;  /* 0x0000000000087805 */ /* 0x000fe2000001ff00 */
[----:B------:R-:W-:Y:S01]  /*0200*/  IMAD.SHL.U32 R13, R3, 0x1000, RZ ;  /* 0x00001000030d7824 */ /* 0x000fe200078e00ff */
[----:B------:R-:W-:Y:S01]  /*0210*/  SHF.R.S32.HI R23, RZ, 0x1f, R7 ;  /* 0x0000001fff177819 */ /* 0x000fe20000011407 */
[----:B------:R-:W-:Y:S01]  /*0220*/  ULDC.64 UR4, c[0x0][0x230] ;  /* 0x00008c0000047ab9 */ /* 0x000fe20000000a00 */
[----:B------:R-:W-:Y:S02]  /*0230*/  @P0 SHF.R.S32.HI R5, RZ, 0x1f, R4 ;  /* 0x0000001fff050819 */ /* 0x000fe40000011404 */
[----:B------:R-:W-:Y:S02]  /*0240*/  SEL R23, R23, RZ, !P1 ;  /* 0x000000ff17177207 */ /* 0x000fe40004800000 */
[----:B------:R-:W-:-:S02]  /*0250*/  @P0 LEA.HI R6, R5, R4, RZ, 0x6 ;  /* 0x0000000405060211 */ /* 0x000fc400078f30ff */
[----:B------:R-:W2:Y:S01]  /*0260*/  LDC.64 R4, c[0x0][0x228] ;  /* 0x00008a00ff047b82 */ /* 0x000ea20000000a00 */
[----:B------:R-:W-:Y:S01]  /*0270*/  SEL R20, R7, RZ, !P1 ;  /* 0x000000ff07147207 */ /* 0x000fe20004800000 */
[----:B------:R-:W-:Y:S02]  /*0280*/  IMAD R7, R23, UR4, RZ ;  /* 0x0000000417077c24 */ /* 0x000fe4000f8e02ff */
[----:B------:R-:W-:Y:S02]  /*0290*/  @P0 IMAD.SHL.U32 R6, R6, 0x40, RZ ;  /* 0x0000004006060824 */ /* 0x000fe400078e00ff */
[----:B------:R-:W-:-:S03]  /*02a0*/  IMAD R7, R20, UR5, R7 ;  /* 0x0000000514077c24 */ /* 0x000fc6000f8e0207 */
[----:B------:R-:W-:Y:S01]  /*02b0*/  @P0 LOP3.LUT R11, R6, 0xfffff000, RZ, 0xc0, !PT ;  /* 0xfffff000060b0812 */ /* 0x000fe200078ec0ff */
[----:B-1----:R-:W-:-:S04]  /*02c0*/  USHF.R.S32.HI UR9, URZ, 0x1f, UR8 ;  /* 0x0000001f3f097899 */ /* 0x002fc80008011408 */
[--C-:B------:R-:W-:Y:S01]  /*02d0*/  @P0 IMAD.MOV.U32 R8, RZ, RZ, R11.reuse ;  /* 0x000000ffff080224 */ /* 0x100fe200078e000b */
[----:B------:R-:W-:Y:S02]  /*02e0*/  @P0 SHF.R.S32.HI R9, RZ, 0x1f, R11 ;  /* 0x0000001fff090819 */ /* 0x000fe4000001140b */
[----:B------:R-:W-:Y:S01]  /*02f0*/  SHF.R.S32.HI R11, RZ, 0x1f, R13 ;  /* 0x0000001fff0b7819 */ /* 0x000fe2000001140d */
[----:B0-----:R-:W-:-:S05]  /*0300*/  IMAD.SHL.U32 R26, R22, 0x4, RZ ;  /* 0x00000004161a7824 */ /* 0x001fca00078e00ff */
[----:B------:R-:W-:Y:S01]  /*0310*/  IADD3 R8, P2, P3, R8, R26, R13 ;  /* 0x0000001a08087210 */ /* 0x000fe20007b5e00d */
[----:B--2---:R-:W-:Y:S01]  /*0320*/  IMAD R10, R4, UR9, RZ ;  /* 0x00000009040a7c24 */ /* 0x004fe2000f8e02ff */
[----:B------:R-:W-:-:S04]  /*0330*/  SHF.R.S32.HI R6, RZ, 0x1f, R26 ;  /* 0x0000001fff067819 */ /* 0x000fc8000001141a */
[----:B------:R-:W-:Y:S01]  /*0340*/  IADD3.X R9, R9, R6, R11, P2, P3 ;  /* 0x0000000609097210 */ /* 0x000fe200017e640b */
[----:B------:R-:W-:Y:S02]  /*0350*/  IMAD R11, R5, UR8, R10 ;  /* 0x00000008050b7c24 */ /* 0x000fe4000f8e020a */
[----:B------:R-:W-:-:S04]  /*0360*/  IMAD.WIDE.U32 R4, R4, UR8, R8 ;  /* 0x0000000804047c25 */ /* 0x000fc8000f8e0008 */
[----:B------:R-:W-:Y:S02]  /*0370*/  IMAD.IADD R5, R5, 0x1, R11 ;  /* 0x0000000105057824 */ /* 0x000fe400078e020b */
[----:B------:R-:W-:Y:S01]  /*0380*/  IMAD.WIDE.U32 R4, R20, UR4, R4 ;  /* 0x0000000414047c25 */ /* 0x000fe2000f8e0004 */
[----:B------:R-:W-:-:S03]  /*0390*/  ULDC.64 UR4, c[0x0][0x210] ;  /* 0x0000840000047ab9 */ /* 0x000fc60000000a00 */
[----:B------:R-:W-:Y:S01]  /*03a0*/  IMAD.IADD R5, R5, 0x1, R7 ;  /* 0x0000000105057824 */ /* 0x000fe200078e0207 */
[----:B------:R-:W-:-:S04]  /*03b0*/  LEA R34, P1, R4, UR4, 0x2 ;  /* 0x0000000404227c11 */ /* 0x000fc8000f8210ff */
[----:B------:R-:W-:-:S05]  /*03c0*/  LEA.HI.X R35, R4, UR5, R5, 0x2, P1 ;  /* 0x0000000504237c11 */ /* 0x000fca00088f1405 */
[----:B------:R-:W2:Y:S04]  /*03d0*/  LDG.E.128 R4, desc[UR6][R34.64] ;  /* 0x0000000622047981 */ /* 0x000ea8000c1e1d00 */
[----:B------:R-:W3:Y:S04]  /*03e0*/  LDG.E.128 R8, desc[UR6][R34.64+0x1000] ;  /* 0x0010000622087981 */ /* 0x000ee8000c1e1d00 */
[----:B------:R-:W4:Y:S04]  /*03f0*/  LDG.E.128 R12, desc[UR6][R34.64+0x2000] ;  /* 0x00200006220c7981 */ /* 0x000f28000c1e1d00 */
[----:B------:R0:W5:Y:S01]  /*0400*/  LDG.E.128 R16, desc[UR6][R34.64+0x3000] ;  /* 0x0030000622107981 */ /* 0x000162000c1e1d00 */
[----:B------:R-:W1:Y:S01]  /*0410*/  S2UR UR5, SR_CgaCtaId ;  /* 0x00000000000579c3 */ /* 0x000e620000008800 */
[----:B------:R-:W-:Y:S01]  /*0420*/  SHF.R.S32.HI R29, RZ, 0x1f, R22 ;  /* 0x0000001fff1d7819 */ /* 0x000fe20000011416 */
[----:B------:R-:W-:Y:S01]  /*0430*/  UMOV UR4, 0x400 ;  /* 0x0000040000047882 */ /* 0x000fe20000000000 */
[----:B------:R-:W-:Y:S01]  /*0440*/  VIADDMNMX R21, R0, -R21, 0x40, PT ;  /* 0x0000004000157446 */ /* 0x000fe20003800915 */
[----:B------:R-:W-:Y:S01]  /*0450*/  BSSY B0, `(.L_x_29) ;  /* 0x0000095000007945 */ /* 0x000fe20003800000 */
[----:B------:R-:W-:-:S02]  /*0460*/  LEA.HI R24, R29, R22, RZ, 0x3 ;  /* 0x000000161d187211 */ /* 0x000fc400078f18ff */
[-C--:B------:R-:W-:Y:S02]  /*0470*/  LEA.HI R25, R29, R22.reuse, RZ, 0x2 ;  /* 0x000000161d197211 */ /* 0x080fe400078f10ff */
[----:B0-----:R-:W-:Y:S02]  /*0480*/  LOP3.LUT R35, R24, 0xfffffff8, RZ, 0xc0, !PT ;  /* 0xfffffff818237812 */ /* 0x001fe400078ec0ff */
[--C-:B------:R-:W-:Y:S02]  /*0490*/  SHF.R.S32.HI R30, RZ, 0x2, R25.reuse ;  /* 0x00000002ff1e7819 */ /* 0x100fe40000011419 */
[----:B------:R-:W-:Y:S02]  /*04a0*/  LOP3.LUT R31, R25, 0x7ffffffc, RZ, 0xc0, !PT ;  /* 0x7ffffffc191f7812 */ /* 0x000fe400078ec0ff */
[----:B------:R-:W-:Y:S01]  /*04b0*/  SHF.R.S32.HI R33, RZ, 0x1f, R25 ;  /* 0x0000001fff217819 */ /* 0x000fe20000011419 */
[C---:B------:R-:W-:Y:S01]  /*04c0*/  IMAD.IADD R25, R22.reuse, 0x1, -R35 ;  /* 0x0000000116197824 */ /* 0x040fe200078e0a23 */
[CC--:B------:R-:W-:Y:S01]  /*04d0*/  LEA.HI R32, R29.reuse, R22.reuse, RZ, 0x7 ;  /* 0x000000161d207211 */ /* 0x0c0fe200078f38ff */
[----:B------:R-:W-:Y:S01]  /*04e0*/  IMAD.IADD R31, R22, 0x1, -R31 ;  /* 0x00000001161f7824 */ /* 0x000fe200078e0a1f */
[----:B------:R-:W-:-:S02]  /*04f0*/  LEA.HI R27, R29, R22, RZ, 0x5 ;  /* 0x000000161d1b7211 */ /* 0x000fc400078f28ff */
[----:B------:R-:W-:Y:S01]  /*0500*/  LEA.HI R29, R29, R22, RZ, 0x6 ;  /* 0x000000161d1d7211 */ /* 0x000fe200078f30ff */
[----:B------:R-:W-:Y:S01]  /*0510*/  IMAD.SHL.U32 R32, R32, 0x8, RZ ;  /* 0x0000000820207824 */ /* 0x000fe200078e00ff */
[----:B------:R-:W-:Y:S01]  /*0520*/  SHF.R.S32.HI R28, RZ, 0x5, R27 ;  /* 0x00000005ff1c7819 */ /* 0x000fe2000001141b */
[----:B-1----:R-:W-:Y:S01]  /*0530*/  ULEA UR4, UR5, UR4, 0x18 ;  /* 0x0000000405047291 */ /* 0x002fe2000f8ec03f */
[----:B------:R-:W-:Y:S02]  /*0540*/  SHF.R.S32.HI R34, RZ, 0x1f, R24 ;  /* 0x0000001fff227819 */ /* 0x000fe40000011418 */
[----:B------:R-:W-:Y:S01]  /*0550*/  LEA.HI R27, R27, R28, RZ, 0x1 ;  /* 0x0000001c1b1b7211 */ /* 0x000fe200078f08ff */
[----:B------:R-:W-:Y:S01]  /*0560*/  ULDC UR5, c[0x0][0x268] ;  /* 0x00009a0000057ab9 */ /* 0x000fe20000000800 */
[----:B------:R-:W-:Y:S02]  /*0570*/  LOP3.LUT R32, R32, 0x7ffffc00, RZ, 0xc0, !PT ;  /* 0x7ffffc0020207812 */ /* 0x000fe400078ec0ff */
[----:B------:R-:W-:-:S02]  /*0580*/  LEA R35, R22, UR4, 0x4 ;  /* 0x0000000416237c11 */ /* 0x000fc4000f8e20ff */
[----:B------:R-:W-:Y:S02]  /*0590*/  SHF.R.S32.HI R22, RZ, 0x3, R24 ;  /* 0x00000003ff167819 */ /* 0x000fe40000011418 */
[----:B------:R-:W-:Y:S02]  /*05a0*/  LEA.HI R33, R33, R30, RZ, 0x3 ;  /* 0x0000001e21217211 */ /* 0x000fe400078f18ff */
[----:B------:R-:W-:Y:S01]  /*05b0*/  LEA.HI R34, R34, R22, RZ, 0x2 ;  /* 0x0000001622227211 */ /* 0x000fe200078f10ff */
[----:B------:R-:W-:Y:S01]  /*05c0*/  VIADD R0, R22, 0x20 ;  /* 0x0000002016007836 */ /* 0x000fe20000000000 */
[----:B------:R-:W-:Y:S01]  /*05d0*/  LOP3.LUT R37, R27, 0xfffffffe, RZ, 0xc0, !PT ;  /* 0xfffffffe1b257812 */ /* 0x000fe200078ec0ff */
[----:B------:R-:W-:Y:S01]  /*05e0*/  IMAD R27, R31, 0x2, R32 ;  /* 0x000000021f1b7824 */ /* 0x000fe200078e0220 */
[----:B------:R-:W-:Y:S02]  /*05f0*/  LOP3.LUT R33, R33, 0xfffffff8, RZ, 0xc0, !PT ;  /* 0xfffffff821217812 */ /* 0x000fe400078ec0ff */
[----:B------:R-:W-:Y:S01]  /*0600*/  LOP3.LUT R31, R34, 0xffffffc, RZ, 0xc0, !PT ;  /* 0x0ffffffc221f7812 */ /* 0x000fe200078ec0ff */
[----:B------:R-:W-:Y:S01]  /*0610*/  IMAD.IADD R28, R28, 0x1, -R37 ;  /* 0x000000011c1c7824 */ /* 0x000fe200078e0a25 */
[----:B------:R-:W-:Y:S01]  /*0620*/  SHF.R.S32.HI R34, RZ, 0x6, R29 ;  /* 0x00000006ff227819 */ /* 0x000fe2000001141d */
[----:B------:R-:W-:Y:S01]  /*0630*/  IMAD.IADD R24, R30, 0x1, -R33 ;  /* 0x000000011e187824 */ /* 0x000fe200078e0a21 */
[----:B------:R-:W-:Y:S01]  /*0640*/  LEA.HI R36, R25, R25, RZ, 0x1 ;  /* 0x0000001919247211 */ /* 0x000fe200078f08ff */
[----:B------:R-:W-:-:S02]  /*0650*/  IMAD.IADD R37, R22, 0x1, -R31 ;  /* 0x0000000116257824 */ /* 0x000fc400078e0a1f */
[C---:B------:R-:W-:Y:S02]  /*0660*/  IMAD R27, R28.reuse, 0x100, R27 ;  /* 0x000001001c1b7824 */ /* 0x040fe400078e021b */
[----:B------:R-:W-:Y:S01]  /*0670*/  IMAD.SHL.U32 R28, R28, 0x40, RZ ;  /* 0x000000401c1c7824 */ /* 0x000fe200078e00ff */
[----:B--2---:R-:W-:Y:S04]  /*0680*/  STS.128 [R35], R4 ;  /* 0x0000000423007388 */ /* 0x004fe80000000c00 */
[----:B---3--:R0:W-:Y:S04]  /*0690*/  STS.128 [R35+0x1000], R8 ;  /* 0x0010000823007388 */ /* 0x0081e80000000c00 */
[----:B----4-:R-:W-:Y:S04]  /*06a0*/  STS.128 [R35+0x2000], R12 ;  /* 0x0020000c23007388 */ /* 0x010fe80000000c00 */
[----:B-----5:R1:W-:Y:S01]  /*06b0*/  STS.128 [R35+0x3000], R16 ;  /* 0x0030001023007388 */ /* 0x0203e20000000c00 */
[----:B------:R-:W-:Y:S01]  /*06c0*/  BAR.SYNC.DEFER_BLOCKING 0x0 ;  /* 0x0000000000007b1d */ /* 0x000fe20000010000 */
[----:B0-----:R-:W-:Y:S01]  /*06d0*/  IMAD.SHL.U32 R8, R25, 0x8, RZ ;  /* 0x0000000819087824 */ /* 0x001fe200078e00ff */
[----:B------:R-:W-:-:S02]  /*06e0*/  LOP3.LUT R25, R28, 0x40, RZ, 0xc0, !PT ;  /* 0x000000401c197812 */ /* 0x000fc400078ec0ff */
[----:B-1----:R-:W-:Y:S01]  /*06f0*/  SHF.R.S32.HI R19, RZ, 0x1f, R24 ;  /* 0x0000001fff137819 */ /* 0x002fe20000011418 */
[----:B------:R-:W-:Y:S02]  /*0700*/  IMAD.SHL.U32 R17, R34, 0x8, RZ ;  /* 0x0000000822117824 */ /* 0x000fe400078e00ff */
[----:B------:R-:W-:Y:S01]  /*0710*/  IMAD.SHL.U32 R18, R36, 0x200, RZ ;  /* 0x0000020024127824 */ /* 0x000fe200078e00ff */
[----:B------:R-:W-:Y:S01]  /*0720*/  LEA.HI R19, R19, R24, RZ, 0x2 ;  /* 0x0000001813137211 */ /* 0x000fe200078f10ff */
[----:B------:R-:W-:-:S03]  /*0730*/  IMAD R16, R34, 0x8, R37 ;  /* 0x0000000822107824 */ /* 0x000fc600078e0225 */
[----:B------:R-:W-:Y:S01]  /*0740*/  LOP3.LUT R35, R18, 0x7ffffc00, RZ, 0xc0, !PT ;  /* 0x7ffffc0012237812 */ /* 0x000fe200078ec0ff */
[C---:B------:R-:W-:Y:S01]  /*0750*/  IMAD.SHL.U32 R28, R19.reuse, 0x10, RZ ;  /* 0x00000010131c7824 */ /* 0x040fe200078e00ff */
[----:B------:R-:W-:Y:S01]  /*0760*/  LOP3.LUT R19, R19, 0x7fffffc, RZ, 0xc0, !PT ;  /* 0x07fffffc13137812 */ /* 0x000fe200078ec0ff */
[----:B------:R-:W0:Y:S01]  /*0770*/  LDS R15, [R26+UR4+0x1c00] ;  /* 0x001c00041a0f7984 */ /* 0x000e220008000800 */
[----:B------:R-:W-:Y:S01]  /*0780*/  LOP3.LUT R18, R25, 0x8, R8, 0xf8, !PT ;  /* 0x0000000819127812 */ /* 0x000fe200078ef808 */
[----:B------:R-:W-:Y:S01]  /*0790*/  IMAD.U32 R16, R16, 0x10, R35 ;  /* 0x0000001010107824 */ /* 0x000fe200078e0023 */
[----:B------:R-:W-:Y:S01]  /*07a0*/  LOP3.LUT R28, R28, 0x40, RZ, 0xc0, !PT ;  /* 0x000000401c1c7812 */ /* 0x000fe200078ec0ff */
[----:B------:R-:W1:Y:S01]  /*07b0*/  LDS R33, [R26+UR4] ;  /* 0x000000041a217984 */ /* 0x000e620008000800 */
[----:B------:R-:W-:Y:S01]  /*07c0*/  IMAD.IADD R24, R24, 0x1, -R19 ;  /* 0x0000000118187824 */ /* 0x000fe200078e0a13 */
[----:B------:R-:W-:Y:S02]  /*07d0*/  SHF.R.U32.HI R25, RZ, 0x3, R25 ;  /* 0x00000003ff197819 */ /* 0x000fe40000011619 */
[----:B------:R-:W2:Y:S01]  /*07e0*/  LDS R32, [R26+UR4+0x400] ;  /* 0x000400041a207984 */ /* 0x000ea20008000800 */
[----:B------:R-:W-:Y:S01]  /*07f0*/  LOP3.LUT R17, R28, 0x8, R17, 0xf8, !PT ;  /* 0x000000081c117812 */ /* 0x000fe200078ef811 */
[----:B------:R-:W-:Y:S01]  /*0800*/  IMAD R27, R24, 0x10, R27 ;  /* 0x00000010181b7824 */ /* 0x000fe200078e021b */
[----:B------:R-:W-:Y:S01]  /*0810*/  SHF.R.U32.HI R28, RZ, 0x3, R28 ;  /* 0x00000003ff1c7819 */ /* 0x000fe2000001161c */
[----:B------:R-:W3:Y:S01]  /*0820*/  LDS R29, [R26+UR4+0x800] ;  /* 0x000800041a1d7984 */ /* 0x000ee20008000800 */
[----:B------:R-:W-:-:S02]  /*0830*/  LOP3.LUT R25, R18, R25, RZ, 0x3c, !PT ;  /* 0x0000001912197212 */ /* 0x000fc400078e3cff */
[----:B------:R-:W-:Y:S01]  /*0840*/  LOP3.LUT R28, R17, R28, RZ, 0x3c, !PT ;  /* 0x0000001c111c7212 */ /* 0x000fe200078e3cff */
[----:B------:R-:W4:Y:S02]  /*0850*/  LDS R31, [R26+UR4+0xc00] ;  /* 0x000c00041a1f7984 */ /* 0x000f240008000800 */
[----:B------:R-:W-:Y:S02]  /*0860*/  IMAD.IADD R16, R16, 0x1, R25 ;  /* 0x0000000110107824 */ /* 0x000fe400078e0219 */
[----:B------:R-:W5:Y:S04]  /*0870*/  LDS R10, [R26+UR4+0x1000] ;  /* 0x001000041a0a7984 */ /* 0x000f680008000800 */
[----:B------:R-:W5:Y:S04]  /*0880*/  LDS R30, [R26+UR4+0x1400] ;  /* 0x001400041a1e7984 */ /* 0x000f680008000800 */
[----:B------:R-:W5:Y:S04]  /*0890*/  LDS R11, [R26+UR4+0x1800] ;  /* 0x001800041a0b7984 */ /* 0x000f680008000800 */
[----:B------:R-:W5:Y:S04]  /*08a0*/  LDS R4, [R26+UR4+0x2000] ;  /* 0x002000041a047984 */ /* 0x000f680008000800 */
[----:B------:R-:W5:Y:S04]  /*08b0*/  LDS R5, [R26+UR4+0x2400] ;  /* 0x002400041a057984 */ /* 0x000f680008000800 */
[----:B------:R-:W5:Y:S01]  /*08c0*/  LDS R6, [R26+UR4+0x2800] ;  /* 0x002800041a067984 */ /* 0x000f620008000800 */
[----:B0-----:R-:W-:Y:S01]  /*08d0*/  FMUL.FTZ R24, R15, UR5 ;  /* 0x000000050f187c20 */ /* 0x001fe20008410000 */
[----:B------:R-:W-:-:S02]  /*08e0*/  IMAD.IADD R15, R28, 0x1, R27 ;  /* 0x000000011c0f7824 */ /* 0x000fc400078e021b */
[----:B------:R-:W0:Y:S01]  /*08f0*/  LDS R7, [R26+UR4+0x2c00] ;  /* 0x002c00041a077984 */ /* 0x000e220008000800 */
[----:B-1----:R-:W-:Y:S02]  /*0900*/  FMUL.FTZ R17, R33, UR5 ;  /* 0x0000000521117c20 */ /* 0x002fe40008410000 */
[----:B------:R-:W-:Y:S01]  /*0910*/  LEA R27, R15, UR4, 0x1 ;  /* 0x000000040f1b7c11 */ /* 0x000fe2000f8e08ff */
[----:B------:R-:W1:Y:S01]  /*0920*/  LDS R9, [R26+UR4+0x3000] ;  /* 0x003000041a097984 */ /* 0x000e620008000800 */
[----:B--2---:R-:W-:-:S03]  /*0930*/  FMUL.FTZ R32, R32, UR5 ;  /* 0x0000000520207c20 */ /* 0x004fc60008410000 */
[----:B------:R-:W2:Y:S01]  /*0940*/  LDS R12, [R26+UR4+0x3400] ;  /* 0x003400041a0c7984 */ /* 0x000ea20008000800 */
[----:B---3--:R-:W-:Y:S01]  /*0950*/  FMUL.FTZ R18, R29, UR5 ;  /* 0x000000051d127c20 */ /* 0x008fe20008410000 */
[----:B------:R-:W-:Y:S02]  /*0960*/  F2FP.BF16.F32.PACK_AB R17, R32, R17 ;  /* 0x000000112011723e */ /* 0x000fe400000010ff */
[----:B------:R-:W3:Y:S01]  /*0970*/  LDS R13, [R26+UR4+0x3800] ;  /* 0x003800041a0d7984 */ /* 0x000ee20008000800 */
[----:B----4-:R-:W-:-:S03]  /*0980*/  FMUL.FTZ R31, R31, UR5 ;  /* 0x000000051f1f7c20 */ /* 0x010fc60008410000 */
[----:B------:R4:W4:Y:S01]  /*0990*/  LDS R14, [R26+UR4+0x3c00] ;  /* 0x003c00041a0e7984 */ /* 0x0009220008000800 */
[----:B-----5:R-:W-:Y:S01]  /*09a0*/  FMUL.FTZ R10, R10, UR5 ;  /* 0x000000050a0a7c20 */ /* 0x020fe20008410000 */
[----:B------:R-:W-:Y:S01]  /*09b0*/  F2FP.BF16.F32.PACK_AB R18, R31, R18 ;  /* 0x000000121f12723e */ /* 0x000fe200000010ff */
[----:B------:R-:W-:Y:S01]  /*09c0*/  FMUL.FTZ R19, R30, UR5 ;  /* 0x000000051e137c20 */ /* 0x000fe20008410000 */
[----:B------:R-:W-:Y:S01]  /*09d0*/  STS [R27+0x4000], R17 ;  /* 0x004000111b007388 */ /* 0x000fe20000000800 */
[----:B------:R-:W-:-:S03]  /*09e0*/  FMUL.FTZ R11, R11, UR5 ;  /* 0x000000050b0b7c20 */ /* 0x000fc60008410000 */
[----:B------:R-:W-:Y:S01]  /*09f0*/  F2FP.BF16.F32.PACK_AB R19, R19, R10 ;  /* 0x0000000a1313723e */ /* 0x000fe200000010ff */
[----:B------:R5:W-:Y:S01]  /*0a00*/  STS [R27+0x4100], R18 ;  /* 0x004100121b007388 */ /* 0x000be20000000800 */
[----:B------:R-:W-:Y:S01]  /*0a10*/  FMUL.FTZ R4, R4, UR5 ;  /* 0x0000000504047c20 */ /* 0x000fe20008410000 */
[----:B------:R-:W-:Y:S02]  /*0a20*/  F2FP.BF16.F32.PACK_AB R24, R24, R11 ;  /* 0x0000000b1818723e */ /* 0x000fe400000010ff */
[----:B------:R-:W-:Y:S01]  /*0a30*/  STS [R27+0x4400], R19 ;  /* 0x004400131b007388 */ /* 0x000fe20000000800 */
[----:B------:R-:W5:Y:S01]  /*0a40*/  LDC.64 R10, c[0x0][0x258] ;  /* 0x00009600ff0a7b82 */ /* 0x000f620000000a00 */
[----:B------:R-:W-:Y:S02]  /*0a50*/  FMUL.FTZ R5, R5, UR5 ;  /* 0x0000000505057c20 */ /* 0x000fe40008410000 */
[----:B------:R-:W-:Y:S01]  /*0a60*/  STS [R27+0x4500], R24 ;  /* 0x004500181b007388 */ /* 0x000fe20000000800 */
[----:B------:R-:W-:-:S02]  /*0a70*/  FMUL.FTZ R6, R6, UR5 ;  /* 0x0000000506067c20 */ /* 0x000fc40008410000 */
[----:B------:R-:W-:Y:S02]  /*0a80*/  F2FP.BF16.F32.PACK_AB R15, R5, R4 ;  /* 0x00000004050f723e */ /* 0x000fe400000010ff */
[----:B------:R-:W-:Y:S01]  /*0a90*/  LEA R4, R16, UR4, 0x1 ;  /* 0x0000000410047c11 */ /* 0x000fe2000f8e08ff */
[----:B0-----:R-:W-:Y:S01]  /*0aa0*/  FMUL.FTZ R7, R7, UR5 ;  /* 0x0000000507077c20 */ /* 0x001fe20008410000 */
[----:B------:R-:W-:Y:S01]  /*0ab0*/  UIADD3 UR4, UR4, 0x4000, URZ ;  /* 0x0000400004047890 */ /* 0x000fe2000fffe03f */
[----:B------:R0:W-:Y:S01]  /*0ac0*/  STS [R27+0x5000], R15 ;  /* 0x0050000f1b007388 */ /* 0x0001e20000000800 */
[----:B-1----:R-:W-:Y:S02]  /*0ad0*/  FMUL.FTZ R9, R9, UR5 ;  /* 0x0000000509097c20 */ /* 0x002fe40008410000 */
[----:B------:R-:W-:Y:S01]  /*0ae0*/  F2FP.BF16.F32.PACK_AB R25, R7, R6 ;  /* 0x000000060719723e */ /* 0x000fe200000010ff */
[----:B--2---:R-:W-:-:S04]  /*0af0*/  FMUL.FTZ R12, R12, UR5 ;  /* 0x000000050c0c7c20 */ /* 0x004fc80008410000 */
[----:B------:R1:W-:Y:S01]  /*0b00*/  STS [R27+0x5100], R25 ;  /* 0x005100191b007388 */ /* 0x0003e20000000800 */
[----:B---3--:R-:W-:Y:S01]  /*0b10*/  FMUL.FTZ R13, R13, UR5 ;  /* 0x000000050d0d7c20 */ /* 0x008fe20008410000 */
[----:B----4-:R-:W-:Y:S01]  /*0b20*/  F2FP.BF16.F32.PACK_AB R26, R12, R9 ;  /* 0x000000090c1a723e */ /* 0x010fe200000010ff */
[----:B-----5:R-:W-:Y:S02]  /*0b30*/  IMAD R18, R10, UR9, RZ ;  /* 0x000000090a127c24 */ /* 0x020fe4000f8e02ff */
[----:B------:R-:W-:Y:S01]  /*0b40*/  FMUL.FTZ R14, R14, UR5 ;  /* 0x000000050e0e7c20 */ /* 0x000fe20008410000 */
[----:B------:R-:W-:Y:S01]  /*0b50*/  ULDC UR5, c[0x0][0x244] ;  /* 0x0000910000057ab9 */ /* 0x000fe20000000800 */
[----:B------:R1:W-:Y:S01]  /*0b60*/  STS [R27+0x5400], R26 ;  /* 0x0054001a1b007388 */ /* 0x0003e20000000800 */
[----:B------:R-:W-:Y:S01]  /*0b70*/  SHF.R.S32.HI R9, RZ, 0x1f, R8 ;  /* 0x0000001fff097819 */ /* 0x000fe20000011408 */
[----:B0-----:R-:W-:Y:S01]  /*0b80*/  IMAD R15, R11, UR8, R18 ;  /* 0x000000080b0f7c24 */ /* 0x001fe2000f8e0212 */
[----:B------:R-:W-:-:S02]  /*0b90*/  F2FP.BF16.F32.PACK_AB R14, R14, R13 ;  /* 0x0000000d0e0e723e */ /* 0x000fc400000010ff */
[----:B------:R-:W-:Y:S02]  /*0ba0*/  CS2R R12, SRZ ;  /* 0x00000000000c7805 */ /* 0x000fe4000001ff00 */
[--C-:B------:R-:W-:Y:S01]  /*0bb0*/  @P0 IMAD.MOV.U32 R12, RZ, RZ, R2.reuse ;  /* 0x000000ffff0c0224 */ /* 0x100fe200078e0002 */
[----:B------:R-:W-:Y:S01]  /*0bc0*/  @P0 SHF.R.S32.HI R13, RZ, 0x1f, R2 ;  /* 0x0000001fff0d0819 */ /* 0x000fe20000011402 */
[----:B------:R1:W-:Y:S01]  /*0bd0*/  STS [R27+0x5500], R14 ;  /* 0x0055000e1b007388 */ /* 0x0003e20000000800 */
[----:B------:R-:W-:Y:S01]  /*0be0*/  IMAD.WIDE.U32 R10, R10, UR8, R8 ;  /* 0x000000080a0a7c25 */ /* 0x000fe2000f8e0008 */
[----:B------:R-:W-:Y:S01]  /*0bf0*/  ULDC.64 UR8, c[0x0][0x260] ;  /* 0x0000980000087ab9 */ /* 0x000fe20000000a00 */
[----:B------:R-:W-:Y:S01]  /*0c00*/  BAR.SYNC.DEFER_BLOCKING 0x0 ;  /* 0x0000000000007b1d */ /* 0x000fe20000010000 */
[C---:B------:R-:W-:Y:S01]  /*0c10*/  IADD3 R12, P0, R22.reuse, R12, RZ ;  /* 0x0000000c160c7210 */ /* 0x040fe20007f1e0ff */
[----:B------:R-:W-:Y:S02]  /*0c20*/  IMAD R23, R23, UR8, RZ ;  /* 0x0000000817177c24 */ /* 0x000fe4000f8e02ff */
[----:B------:R-:W-:Y:S01]  /*0c30*/  IMAD.IADD R11, R11, 0x1, R15 ;  /* 0x000000010b0b7824 */ /* 0x000fe200078e020f */
[----:B------:R-:W-:Y:S01]  /*0c40*/  LEA.HI.X.SX32 R13, R22, R13, 0x1, P0 ;  /* 0x0000000d160d7211 */ /* 0x000fe200000f0eff */
[----:B------:R-:W-:Y:S01]  /*0c50*/  IMAD R23, R20, UR9, R23 ;  /* 0x0000000914177c24 */ /* 0x000fe2000f8e0217 */
[----:B------:R-:W-:-:S02]  /*0c60*/  ISETP.GE.AND P0, PT, R8, UR5, PT ;  /* 0x0000000508007c0c */ /* 0x000fc4000bf06270 */
[----:B------:R-:W-:Y:S01]  /*0c70*/  LEA R8, R16, UR4, 0x1 ;  /* 0x0000000410087c11 */ /* 0x000fe2000f8e08ff */
[----:B------:R-:W-:Y:S01]  /*0c80*/  IMAD.WIDE R18, R3, 0x40, R12 ;  /* 0x0000004003127825 */ /* 0x000fe200078e020c */
[-C--:B------:R-:W-:Y:S02]  /*0c90*/  ISETP.GE.OR P1, PT, R22, R21.reuse, P0 ;  /* 0x000000151600720c */ /* 0x080fe40000726670 */
[----:B------:R-:W-:Y:S01]  /*0ca0*/  ISETP.GE.OR P0, PT, R0, R21, P0 ;  /* 0x000000150000720c */ /* 0x000fe20000706670 */
[----:B------:R-:W-:-:S04]  /*0cb0*/  IMAD.WIDE.U32 R20, R20, UR8, R10 ;  /* 0x0000000814147c25 */ /* 0x000fc8000f8e000a */
[----:B------:R-:W-:Y:S01]  /*0cc0*/  IMAD.IADD R13, R21, 0x1, R23 ;  /* 0x00000001150d7824 */ /* 0x000fe200078e0217 */
[----:B------:R-:W0:Y:S05]  /*0cd0*/  LDS.128 R4, [R4+0x4400] ;  /* 0x0044000004047984 */ /* 0x000e2a0000000c00 */
[----:B-1----:R-:W-:Y:S05]  /*0ce0*/  @P1 BRA `(.L_x_30) ;  /* 0x00000000002c1947 */ /* 0x002fea0003800000 */
[----:B------:R-:W1:Y:S01]  /*0cf0*/  LDS.128 R8, [R8] ;  /* 0x0000000008087984 */ /* 0x000e620000000c00 */
[----:B------:R-:W-:Y:S01]  /*0d00*/  ULDC.64 UR4, c[0x0][0x250] ;  /* 0x0000940000047ab9 */ /* 0x000fe20000000a00 */
[----:B------:R-:W-:Y:S02]  /*0d10*/  IMAD.MOV.U32 R12, RZ, RZ, R20 ;  /* 0x000000ffff0c7224 */ /* 0x000fe400078e0014 */
[----:B------:R-:W-:Y:S02]  /*0d20*/  IMAD R15, R19, UR4, RZ ;  /* 0x00000004130f7c24 */ /* 0x000fe4000f8e02ff */
[----:B------:R-:W-:-:S04]  /*0d30*/  IMAD.WIDE.U32 R2, R18, UR4, R12 ;  /* 0x0000000412027c25 */ /* 0x000fc8000f8e000c */
[----:B------:R-:W-:Y:S01]  /*0d40*/  IMAD R15, R18, UR5, R15 ;  /* 0x00000005120f7c24 */ /* 0x000fe2000f8e020f */
[----:B------:R-:W-:Y:S02]  /*0d50*/  ULDC.64 UR4, c[0x0][0x238] ;  /* 0x00008e0000047ab9 */ /* 0x000fe40000000a00 */
[----:B------:R-:W-:Y:S01]  /*0d60*/  LEA R14, P1, R2, UR4, 0x1 ;  /* 0x00000004020e7c11 */ /* 0x000fe2000f8208ff */
[----:B------:R-:W-:-:S05]  /*0d70*/  IMAD.IADD R3, R3, 0x1, R15 ;  /* 0x0000000103037824 */ /* 0x000fca00078e020f */
[----:B------:R-:W-:-:S05]  /*0d80*/  LEA.HI.X R15, R2, UR5, R3, 0x1, P1 ;  /* 0x00000005020f7c11 */ /* 0x000fca00088f0c03 */
[----:B-1----:R1:W-:Y:S02]  /*0d90*/  STG.E.128 desc[UR6][R14.64], R8 ;  /* 0x000000080e007986 */ /* 0x0023e4000c101d06 */
.L_x_30:
[----:B------:R-:W-:Y:S05]  /*0da0*/  BSYNC B0 ;  /* 0x0000000000007941 */ /* 0x000fea0003800000 */
.L_x_29:
[----:B------:R-:W-:Y:S05]  /*0db0*/  @P0 EXIT ;  /* 0x000000000000094d */ /* 0x000fea0003800000 */
[----:B-1----:R-:W-:Y:S01]  /*0dc0*/  IADD3 R9, P0, R18, 0x20, RZ ;  /* 0x0000002012097810 */ /* 0x002fe20007f1e0ff */
[----:B------:R-:W-:Y:S01]  /*0dd0*/  ULDC.64 UR4, c[0x0][0x250] ;  /* 0x0000940000047ab9 */ /* 0x000fe20000000a00 */
[----:B------:R-:W-:Y:S02]  /*0de0*/  IMAD.MOV.U32 R2, RZ, RZ, R20 ;  /* 0x000000ffff027224 */ /* 0x000fe400078e0014 */
[----:B------:R-:W-:Y:S02]  /*0df0*/  IMAD.MOV.U32 R3, RZ, RZ, R13 ;  /* 0x000000ffff037224 */ /* 0x000fe400078e000d */
[----:B------:R-:W-:Y:S02]  /*0e00*/  IMAD.X R18, RZ, RZ, R19, P0 ;  /* 0x000000ffff127224 */ /* 0x000fe400000e0613 */
[----:B------:R-:W-:-:S04]  /*0e10*/  IMAD.WIDE.U32 R2, R9, UR4, R2 ;  /* 0x0000000409027c25 */ /* 0x000fc8000f8e0002 */
[----:B------:R-:W-:-:S04]  /*0e20*/  IMAD R18, R18, UR4, RZ ;  /* 0x0000000412127c24 */ /* 0x000fc8000f8e02ff */
[----:B------:R-:W-:Y:S01]  /*0e30*/  IMAD R9, R9, UR5, R18 ;  /* 0x0000000509097c24 */ /* 0x000fe2000f8e0212 */
[----:B------:R-:W-:Y:S02]  /*0e40*/  ULDC.64 UR4, c[0x0][0x238] ;  /* 0x00008e0000047ab9 */ /* 0x000fe40000000a00 */
[----:B------:R-:W-:Y:S01]  /*0e50*/  LEA R8, P0, R2, UR4, 0x1 ;  /* 0x0000000402087c11 */ /* 0x000fe2000f8008ff */
[----:B------:R-:W-:-:S05]  /*0e60*/  IMAD.IADD R3, R3, 0x1, R9 ;  /* 0x0000000103037824 */ /* 0x000fca00078e0209 */
[----:B------:R-:W-:-:S05]  /*0e70*/  LEA.HI.X R9, R2, UR5, R3, 0x1, P0 ;  /* 0x0000000502097c11 */ /* 0x000fca00080f0c03 */
[----:B0-----:R-:W-:Y:S01]  /*0e80*/  STG.E.128 desc[UR6][R8.64], R4 ;  /* 0x0000000408007986 */ /* 0x001fe2000c101d06 */
[----:B------:R-:W-:Y:S05]  /*0e90*/  EXIT ;  /* 0x000000000000794d */ /* 0x000fea0003800000 */
.L_x_31:
        /* <DEDUP_REMOVED lines=14> */
.L_x_110:


//--------------------- .text._ZN7cutlass13device_kernelIN5flash19enable_sm80_to_sm89INS1_16FlashAttnBwdSm80INS1_25CollectiveMainloopBwdSm80ILi2ELi2EN4cute5tupleIJNS5_1CILi64EEENS7_ILi128EEES8_EEENS_10bfloat16_tEfNS_4arch4Sm80ELb1ELb0ELb0ELb1ELb1ELb0ELb0ELb0ELi2ELi2ELi4ELi2ELb1EEENS1_24CollectiveEpilogueBwdGQAISA_fSD_Li256ELb1ELb1EEENS1_25SingleTileBwdLPTSchedulerILb1ELi128ELb1EEEEEEEEEvNT_6ParamsE --------------------------
	.section	.text._ZN7cutlass13device_kernelIN5flash19enable_sm80_to_sm89INS1_16FlashAttnBwdSm80INS1_25CollectiveMainloopBwdSm80ILi2ELi2EN4cute5tupleIJNS5_1CILi64EEENS7_ILi128EEES8_EEENS_10bfloat16_tEfNS_4arch4Sm80ELb1ELb0ELb0ELb1ELb1ELb0ELb0ELb0ELi2ELi2ELi4ELi2ELb1EEENS1_24CollectiveEpilogueBwdGQAISA_fSD_Li256ELb1ELb1EEENS1_25SingleTileBwdLPTSchedulerILb1ELi128ELb1EEEEEEEEEvNT_6ParamsE,"ax",@progbits
	.align	128
.text._ZN7cutlass13device_kernelIN5flash19enable_sm80_to_sm89INS1_16FlashAttnBwdSm80INS1_25CollectiveMainloopBwdSm80ILi2ELi2EN4cute5tupleIJNS5_1CILi64EEENS7_ILi128EEES8_EEENS_10bfloat16_tEfNS_4arch4Sm80ELb1ELb0ELb0ELb1ELb1ELb0ELb0ELb0ELi2ELi2ELi4ELi2ELb1EEENS1_24CollectiveEpilogueBwdGQAISA_fSD_Li256ELb1ELb1EEENS1_25SingleTileBwdLPTSchedulerILb1ELi128ELb1EEEEEEEEEvNT_6ParamsE:
        .type           _ZN7cutlass13device_kernelIN5flash19enable_sm80_to_sm89INS1_16FlashAttnBwdSm80INS1_25CollectiveMainloopBwdSm80ILi2ELi2EN4cute5tupleIJNS5_1CILi64EEENS7_ILi128EEES8_EEENS_10bfloat16_tEfNS_4arch4Sm80ELb1ELb0ELb0ELb1ELb1ELb0ELb0ELb0ELi2ELi2ELi4ELi2ELb1EEENS1_24CollectiveEpilogueBwdGQAISA_fSD_Li256ELb1ELb1EEENS1_25SingleTileBwdLPTSchedulerILb1ELi128ELb1EEEEEEEEEvNT_6ParamsE,@function
        .size           _ZN7cutlass13device_kernelIN5flash19enable_sm80_to_sm89INS1_16FlashAttnBwdSm80INS1_25CollectiveMainloopBwdSm80ILi2ELi2EN4cute5tupleIJNS5_1CILi64EEENS7_ILi128EEES8_EEENS_10bfloat16_tEfNS_4arch4Sm80ELb1ELb0ELb0ELb1ELb1ELb0ELb0ELb0ELi2ELi2ELi4ELi2ELb1EEENS1_24CollectiveEpilogueBwdGQAISA_fSD_Li256ELb1ELb1EEENS1_25SingleTileBwdLPTSchedulerILb1ELi128ELb1EEEEEEEEEvNT_6ParamsE,(.L_x_111 - _ZN7cutlass13device_kernelIN5flash19enable_sm80_to_sm89INS1_16FlashAttnBwdSm80INS1_25CollectiveMainloopBwdSm80ILi2ELi2EN4cute5tupleIJNS5_1CILi64EEENS7_ILi128EEES8_EEENS_10bfloat16_tEfNS_4arch4Sm80ELb1ELb0ELb0ELb1ELb1ELb0ELb0ELb0ELi2ELi2ELi4ELi2ELb1EEENS1_24CollectiveEpilogueBwdGQAISA_fSD_Li256ELb1ELb1EEENS1_25SingleTileBwdLPTSchedulerILb1ELi128ELb1EEEEEEEEEvNT_6ParamsE)
        .other          _ZN7cutlass13device_kernelIN5flash19enable_sm80_to_sm89INS1_16FlashAttnBwdSm80INS1_25CollectiveMainloopBwdSm80ILi2ELi2EN4cute5tupleIJNS5_1CILi64EEENS7_ILi128EEES8_EEENS_10bfloat16_tEfNS_4arch4Sm80ELb1ELb0ELb0ELb1ELb1ELb0ELb0ELb0ELi2ELi2ELi4ELi2ELb1EEENS1_24CollectiveEpilogueBwdGQAISA_fSD_Li256ELb1ELb1EEENS1_25SingleTileBwdLPTSchedulerILb1ELi128ELb1EEEEEEEEEvNT_6ParamsE,@"STO_CUDA_ENTRY STV_DEFAULT"
_ZN7cutlass13device_kernelIN5flash19enable_sm80_to_sm89INS1_16FlashAttnBwdSm80INS1_25CollectiveMainloopBwdSm80ILi2ELi2EN4cute5tupleIJNS5_1CILi64EEENS7_ILi128EEES8_EEENS_10bfloat16_tEfNS_4arch4Sm80ELb1ELb0ELb0ELb1ELb1ELb0ELb0ELb0ELi2ELi2ELi4ELi2ELb1EEENS1_24CollectiveEpilogueBwdGQAISA_fSD_Li256ELb1ELb1EEENS1_25SingleTileBwdLPTSchedulerILb1ELi128ELb1EEEEEEEEEvNT_6ParamsE:
[----:B------:R-:W-:Y:S01]  /*0000*/  LDC R1, c[0x0][0x28] ;  /* 0x00000a00ff017b82 */ /* 0x000fe20000000800 */
[----:B------:R-:W-:Y:S05]  /*0010*/  EXIT ;  /* 0x000000000000794d */ /* 0x000fea0003800000 */
.L_x_32:
        /* <DEDUP_REMOVED lines=14> */
.L_x_111:


//--------------------- .text._ZN7cutlass13device_kernelIN5flash22FlashAttnBwdPreprocessIN4cute5tupleIJNS3_1CILi64EEES6_EEENS_10bfloat16_tEfNS_4arch4Sm80ELb1ELb1EEEEEvNT_6ParamsE --------------------------
	.section	.text._ZN7cutlass13device_kernelIN5flash22FlashAttnBwdPreprocessIN4cute5tupleIJNS3_1CILi64EEES6_EEENS_10bfloat16_tEfNS_4arch4Sm80ELb1ELb1EEEEEvNT_6ParamsE,"ax",@progbits
	.align	128
.text._ZN7cutlass13device_kernelIN5flash22FlashAttnBwdPreprocessIN4cute5tupleIJNS3_1CILi64EEES6_EEENS_10bfloat16_tEfNS_4arch4Sm80ELb1ELb1EEEEEvNT_6ParamsE:
        .type           _ZN7cutlass13device_kernelIN5flash22FlashAttnBwdPreprocessIN4cute5tupleIJNS3_1CILi64EEES6_EEENS_10bfloat16_tEfNS_4arch4Sm80ELb1ELb1EEEEEvNT_6ParamsE,@function
        .size           _ZN7cutlass13device_kernelIN5flash22FlashAttnBwdPreprocessIN4cute5tupleIJNS3_1CILi64EEES6_EEENS_10bfloat16_tEfNS_4arch4Sm80ELb1ELb1EEEEEvNT_6ParamsE,(.L_x_112 - _ZN7cutlass13device_kernelIN5flash22FlashAttnBwdPreprocessIN4cute5tupleIJNS3_1CILi64EEES6_EEENS_10bfloat16_tEfNS_4arch4Sm80ELb1ELb1EEEEEvNT_6ParamsE)
        .other          _ZN7cutlass13device_kernelIN5flash22FlashAttnBwdPreprocessIN4cute5tupleIJNS3_1CILi64EEES6_EEENS_10bfloat16_tEfNS_4arch4Sm80ELb1ELb1EEEEEvNT_6ParamsE,@"STO_CUDA_ENTRY STV_DEFAULT"
_ZN7cutlass13device_kernelIN5flash22FlashAttnBwdPreprocessIN4cute5tupleIJNS3_1CILi64EEES6_EEENS_10bfloat16_tEfNS_4arch4Sm80ELb1ELb1EEEEEvNT_6ParamsE:
[----:B------:R-:W-:Y:S08]  /*0000*/  LDC R1, c[0x0][0x28] ;  /* 0x00000a00ff017b82 */ /* 0x000ff00000000800 */
[----:B------:R-:W0:Y:S01]  /*0010*/  LDC.64 R2, c[0x0][0x2f8] ;  /* 0x0000be00ff027b82 */ /* 0x000e220000000a00 */
[----:B------:R-:W1:Y:S01]  /*0020*/  S2R R0, SR_CTAID.Z ;  /* 0x0000000000007919 */ /* 0x000e620000002700 */
[----:B------:R-:W-:-:S06]  /*0030*/  ULDC.64 UR4, c[0x0][0x208] ;  /* 0x0000820000047ab9 */ /* 0x000fcc0000000a00 */
[----:B------:R-:W2:Y:S08]  /*0040*/  LDC.64 R4, c[0x0][0x2f0] ;  /* 0x0000bc00ff047b82 */ /* 0x000eb00000000a00 */
[----:B------:R-:W1:Y:S01]  /*0050*/  LDC.64 R6, c[0x0][0x2f0] ;  /* 0x0000bc00ff067b82 */ /* 0x000e620000000a00 */
[----:B0-----:R-:W-:-:S04]  /*0060*/  ISETP.NE.U32.AND P1, PT, R2, RZ, PT ;  /* 0x000000ff0200720c */ /* 0x001fc80003f25070 */
[----:B------:R-:W-:Y:S02]  /*0070*/  ISETP.NE.AND.EX P1, PT, R3, RZ, PT, P1 ;  /* 0x000000ff0300720c */ /* 0x000fe40003f25310 */
[----:B--2---:R-:W-:-:S04]  /*0080*/  ISETP.NE.U32.AND P0, PT, R4, RZ, PT ;  /* 0x000000ff0400720c */ /* 0x004fc80003f05070 */
[----:B------:R-:W-:Y:S01]  /*0090*/  ISETP.NE.AND.EX P0, PT, R5, RZ, PT, P0 ;  /* 0x000000ff0500720c */ /* 0x000fe20003f05300 */
[----:B------:R-:W-:Y:S01]  /*00a0*/  ULDC UR6, c[0x0][0x218] ;  /* 0x0000860000067ab9 */ /* 0x000fe20000000800 */
[----:B------:R-:W-:Y:S01]  /*00b0*/  ISETP.NE.U32.AND P2, PT, R4, RZ, PT ;  /* 0x000000ff0400720c */ /* 0x000fe20003f45070 */
[----:B-1----:R-:W-:-:S04]  /*00c0*/  IMAD.WIDE R6, R0, 0x4, R6 ;  /* 0x0000000400067825 */ /* 0x002fc800078e0206 */
[----:B------:R-:W0:Y:S01]  /*00d0*/  @P1 LDC.64 R8, c[0x0][0x2f8] ;  /* 0x0000be00ff081b82 */ /* 0x000e220000000a00 */
[----:B------:R-:W-:-:S05]  /*00e0*/  IMAD.U32 R4, RZ, RZ, UR6 ;  /* 0x00000006ff047e24 */ /* 0x000fca000f8e00ff */
[----:B------:R1:W5:Y:S01]  /*00f0*/  @P0 LDG.E R27, desc[UR4][R6.64] ;  /* 0x00000004061b0981 */ /* 0x000362000c1e1900 */
[----:B------:R-:W-:Y:S01]  /*0100*/  ISETP.NE.AND.EX P2, PT, R5, RZ, PT, P2 ;  /* 0x000000ff0500720c */ /* 0x000fe20003f45320 */
[----:B------:R-:W2:Y:S01]  /*0110*/  S2R R3, SR_CTAID.X ;  /* 0x0000000000037919 */ /* 0x000ea20000002500 */
[----:B------:R-:W3:Y:S01]  /*0120*/  S2R R2, SR_TID.X ;  /* 0x0000000000027919 */ /* 0x000ee20000002100 */
[----:B0-----:R-:W-:-:S05]  /*0130*/  @P1 IMAD.WIDE R8, R0, 0x4, R8 ;  /* 0x0000000400081825 */ /* 0x001fca00078e0208 */
[----:B------:R1:W5:Y:S01]  /*0140*/  @P1 LDG.E R4, desc[UR4][R8.64] ;  /* 0x0000000408041981 */ /* 0x000362000c1e1900 */
[----:B--2---:R-:W-:Y:S01]  /*0150*/  IMAD.SHL.U32 R5, R3, 0x40, RZ ;  /* 0x0000004003057824 */ /* 0x004fe200078e00ff */
[----:B---3--:R-:W-:Y:S06]  /*0160*/  @P1 BRA `(.L_x_33) ;  /* 0x0000000000101947 */ /* 0x008fec0003800000 */
[----:B------:R-:W-:Y:S05]  /*0170*/  @!P0 BRA `(.L_x_33) ;  /* 0x00000000000c8947 */ /* 0x000fea0003800000 */
[----:B-1----:R-:W2:Y:S04]  /*0180*/  LDG.E R9, desc[UR4][R6.64] ;  /* 0x0000000406097981 */ /* 0x002ea8000c1e1900 */
[----:B-----5:R-:W2:Y:S02]  /*0190*/  LDG.E R4, desc[UR4][R6.64+0x4] ;  /* 0x0000040406047981 */ /* 0x020ea4000c1e1900 */
[----:B--2---:R-:W-:-:S07]  /*01a0*/  IMAD.IADD R4, R4, 0x1, -R9 ;  /* 0x0000000104047824 */ /* 0x004fce00078e0a09 */
.L_x_33:
[----:B-----5:R-:W-:-:S13]  /*01b0*/  ISETP.LE.AND P1, PT, R4, R5, PT ;  /* 0x000000050400720c */ /* 0x020fda0003f23270 */
[----:B------:R-:W-:Y:S05]  /*01c0*/  @P2 EXIT P1 ;  /* 0x000000000000294d */ /* 0x000fea0000800000 */
[----:B------:R-:W0:Y:S01]  /*01d0*/  S2UR UR6, SR_CTAID.Y ;  /* 0x00000000000679c3 */ /* 0x000e220000002600 */
[----:B-1----:R-:W-:Y:S01]  /*01e0*/  SHF.R.S32.HI R7, RZ, 0x1f, R2 ;  /* 0x0000001fff077819 */ /* 0x002fe20000011402 */
[----:B------:R-:W-:Y:S01]  /*01f0*/  BSSY B0, `(.L_x_34) ;  /* 0x0000026000007945 */ /* 0x000fe20003800000 */
[C---:B------:R-:W-:Y:S02]  /*0200*/  ISETP.GT.AND P1, PT, R2.reuse, 0x3f, PT ;  /* 0x0000003f0200780c */ /* 0x040fe40003f24270 */
[----:B------:R-:W-:Y:S02]  /*0210*/  CS2R R12, SRZ ;  /* 0x00000000000c7805 */ /* 0x000fe4000001ff00 */
[----:B------:R-:W-:Y:S01]  /*0220*/  IADD3 R19, -R5, R4, RZ ;  /* 0x0000000405137210 */ /* 0x000fe20007ffe1ff */
[----:B------:R-:W-:Y:S01]  /*0230*/  @P0 IMAD.MOV.U32 R12, RZ, RZ, R27 ;  /* 0x000000ffff0c0224 */ /* 0x000fe200078e001b */
[----:B------:R-:W-:Y:S01]  /*0240*/  LEA.HI R7, R7, R2, RZ, 0x3 ;  /* 0x0000000207077211 */ /* 0x000fe200078f18ff */
[----:B------:R-:W1:Y:S01]  /*0250*/  LDC.64 R14, c[0x0][0x230] ;  /* 0x00008c00ff0e7b82 */ /* 0x000e620000000a00 */
[----:B------:R-:W-:Y:S01]  /*0260*/  ISETP.GE.OR P4, PT, R2, R19, P1 ;  /* 0x000000130200720c */ /* 0x000fe20000f86670 */
[----:B------:R-:W-:Y:S01]  /*0270*/  IMAD.MOV.U32 R24, RZ, RZ, 0x7f800000 ;  /* 0x7f800000ff187424 */ /* 0x000fe200078e00ff */
[----:B------:R-:W-:-:S02]  /*0280*/  SHF.R.S32.HI R6, RZ, 0x3, R7 ;  /* 0x00000003ff067819 */ /* 0x000fc40000011407 */
[----:B------:R-:W-:Y:S02]  /*0290*/  LOP3.LUT R7, R7, 0xfffffff8, RZ, 0xc0, !PT ;  /* 0xfffffff807077812 */ /* 0x000fe400078ec0ff */
[----:B------:R-:W-:Y:S02]  /*02a0*/  SHF.R.S32.HI R25, RZ, 0x1f, R0 ;  /* 0x0000001fff197819 */ /* 0x000fe40000011400 */
[----:B------:R-:W-:Y:S01]  /*02b0*/  @P0 SHF.R.S32.HI R13, RZ, 0x1f, R27 ;  /* 0x0000001fff0d0819 */ /* 0x000fe2000001141b */
[----:B------:R-:W-:Y:S01]  /*02c0*/  IMAD.IADD R28, R2, 0x1, -R7 ;  /* 0x00000001021c7824 */ /* 0x000fe200078e0a07 */
[----:B------:R-:W-:Y:S02]  /*02d0*/  ISETP.GE.AND P3, PT, R6, R19, PT ;  /* 0x000000130600720c */ /* 0x000fe40003f66270 */
[----:B------:R-:W-:Y:S02]  /*02e0*/  SEL R7, R0, RZ, !P2 ;  /* 0x000000ff00077207 */ /* 0x000fe40005000000 */
[----:B------:R-:W-:Y:S01]  /*02f0*/  SHF.L.U32 R16, R28, 0x3, RZ ;  /* 0x000000031c107819 */ /* 0x000fe200000006ff */
[----:B0-----:R-:W-:Y:S01]  /*0300*/  USHF.R.S32.HI UR7, URZ, 0x1f, UR6 ;  /* 0x0000001f3f077899 */ /* 0x001fe20008011406 */
[----:B------:R-:W-:Y:S01]  /*0310*/  SEL R25, R25, RZ, !P2 ;  /* 0x000000ff19197207 */ /* 0x000fe20005000000 */
[----:B------:R-:W-:Y:S10]  /*0320*/  @P4 BRA `(.L_x_35) ;  /* 0x0000000000484947 */ /* 0x000ff40003800000 */
[----:B------:R-:W0:Y:S01]  /*0330*/  LDC.64 R20, c[0x0][0x290] ;  /* 0x0000a400ff147b82 */ /* 0x000e220000000a00 */
[----:B------:R-:W-:Y:S01]  /*0340*/  SHF.R.S32.HI R9, RZ, 0x1f, R5 ;  /* 0x0000001fff097819 */ /* 0x000fe20000011405 */
[----:B------:R-:W-:Y:S01]  /*0350*/  ULDC.64 UR8, c[0x0][0x298] ;  /* 0x0000a60000087ab9 */ /* 0x000fe20000000a00 */
[--C-:B------:R-:W-:Y:S02]  /*0360*/  SHF.R.S32.HI R10, RZ, 0x1f, R2.reuse ;  /* 0x0000001fff0a7819 */ /* 0x100fe40000011402 */
[----:B------:R-:W-:-:S04]  /*0370*/  IADD3 R8, P2, P4, R12, R5, R2 ;  /* 0x000000050c087210 */ /* 0x000fc80007c5e002 */
[----:B------:R-:W-:Y:S01]  /*0380*/  IADD3.X R9, R13, R9, R10, P2, P4 ;  /* 0x000000090d097210 */ /* 0x000fe200017e840a */
[C---:B0-----:R-:W-:Y:S02]  /*0390*/  IMAD R10, R20.reuse, UR7, RZ ;  /* 0x00000007140a7c24 */ /* 0x041fe4000f8e02ff */
[----:B------:R-:W-:-:S04]  /*03a0*/  IMAD.WIDE.U32 R8, R20, UR6, R8 ;  /* 0x0000000614087c25 */ /* 0x000fc8000f8e0008 */
[----:B------:R-:W-:Y:S02]  /*03b0*/  IMAD R11, R21, UR6, R10 ;  /* 0x00000006150b7c24 */ /* 0x000fe4000f8e020a */
[----:B------:R-:W-:Y:S02]  /*03c0*/  IMAD R10, R25, UR8, RZ ;  /* 0x00000008190a7c24 */ /* 0x000fe4000f8e02ff */
[----:B------:R-:W-:Y:S02]  /*03d0*/  IMAD.IADD R9, R9, 0x1, R11 ;  /* 0x0000000109097824 */ /* 0x000fe400078e020b */
[C---:B------:R-:W-:Y:S02]  /*03e0*/  IMAD R11, R7.reuse, UR9, R10 ;  /* 0x00000009070b7c24 */ /* 0x040fe4000f8e020a */
[----:B------:R-:W-:Y:S01]  /*03f0*/  IMAD.WIDE.U32 R8, R7, UR8, R8 ;  /* 0x0000000807087c25 */ /* 0x000fe2000f8e0008 */
[----:B------:R-:W-:-:S03]  /*0400*/  ULDC.64 UR8, c[0x0][0x288] ;  /* 0x0000a20000087ab9 */ /* 0x000fc60000000a00 */
[----:B------:R-:W-:Y:S01]  /*0410*/  IMAD.IADD R9, R9, 0x1, R11 ;  /* 0x0000000109097824 */ /* 0x000fe200078e020b */
[----:B------:R-:W-:-:S04]  /*0420*/  LEA R10, P2, R8, UR8, 0x2 ;  /* 0x00000008080a7c11 */ /* 0x000fc8000f8410ff */
[----:B------:R-:W-:-:S05]  /*0430*/  LEA.HI.X R11, R8, UR9, R9, 0x2, P2 ;  /* 0x00000009080b7c11 */ /* 0x000fca00090f1409 */
[----:B------:R0:W5:Y:S04]  /*0440*/  LDG.E R24, desc[UR4][R10.64] ;  /* 0x000000040a187981 */ /* 0x000168000c1e1900 */
.L_x_35:
[----:B------:R-:W-:Y:S05]  /*0450*/  BSYNC B0 ;  /* 0x0000000000007941 */ /* 0x000fea0003800000 */
.L_x_34:
[----:B------:R-:W-:Y:S01]  /*0460*/  ULDC UR8, c[0x0][0x21c] ;  /* 0x0000870000087ab9 */ /* 0x000fe20000000800 */
[----:B-1----:R-:W-:Y:S01]  /*0470*/  IMAD R8, R14, UR7, RZ ;  /* 0x000000070e087c24 */ /* 0x002fe2000f8e02ff */
[----:B------:R-:W-:Y:S01]  /*0480*/  ISETP.LT.AND P4, PT, R16, UR8, !P3 ;  /* 0x0000000810007c0c */ /* 0x000fe2000df81270 */
[----:B0-----:R-:W0:Y:S01]  /*0490*/  LDC.64 R10, c[0x0][0x250] ;  /* 0x00009400ff0a7b82 */ /* 0x001e220000000a00 */
[----:B------:R-:W-:Y:S01]  /*04a0*/  SHF.R.S32.HI R17, RZ, 0x1f, R16 ;  /* 0x0000001fff117819 */ /* 0x000fe20000011410 */
[----:B------:R-:W-:Y:S01]  /*04b0*/  IMAD R15, R15, UR6, R8 ;  /* 0x000000060f0f7c24 */ /* 0x000fe2000f8e0208 */
[----:B------:R-:W-:Y:S01]  /*04c0*/  SHF.R.S32.HI R26, RZ, 0x1f, R6 ;  /* 0x0000001fff1a7819 */ /* 0x000fe20000011406 */
[----:B------:R-:W-:Y:S02]  /*04d0*/  VIADD R18, R6, 0x20 ;  /* 0x0000002006127836 */ /* 0x000fe40000000000 */
[----:B------:R-:W-:Y:S01]  /*04e0*/  IMAD.WIDE.U32 R20, R14, UR6, R16 ;  /* 0x000000060e147c25 */ /* 0x000fe2000f8e0010 */
[----:B------:R-:W-:-:S02]  /*04f0*/  IADD3 R14, P5, R6, R12, RZ ;  /* 0x0000000c060e7210 */ /* 0x000fc40007fbe0ff */
[----:B------:R-:W-:Y:S02]  /*0500*/  ISETP.GE.AND P2, PT, R18, R19, PT ;  /* 0x000000131200720c */ /* 0x000fe40003f46270 */
[----:B------:R-:W-:Y:S01]  /*0510*/  IADD3 R21, R21, R15, RZ ;  /* 0x0000000f15157210 */ /* 0x000fe20007ffe0ff */
[----:B------:R-:W1:Y:S01]  /*0520*/  @P4 LDC.64 R8, c[0x0][0x228] ;  /* 0x00008a00ff084b82 */ /* 0x000e620000000a00 */
[----:B------:R-:W-:Y:S01]  /*0530*/  IMAD.X R15, R26, 0x1, R13, P5 ;  /* 0x000000011a0f7824 */ /* 0x000fe200028e060d */
[----:B------:R-:W-:Y:S01]  /*0540*/  ISETP.LT.AND P5, PT, R16, UR8, !P2 ;  /* 0x0000000810007c0c */ /* 0x000fe2000d7a1270 */
[----:B------:R-:W-:Y:S02]  /*0550*/  ULDC.64 UR8, c[0x0][0x238] ;  /* 0x00008e0000087ab9 */ /* 0x000fe40000000a00 */
[----:B------:R-:W-:Y:S02]  /*0560*/  IMAD R12, R25, UR8, RZ ;  /* 0x00000008190c7c24 */ /* 0x000fe4000f8e02ff */
[----:B------:R-:W-:Y:S01]  /*0570*/  IMAD.WIDE R14, R3, 0x40, R14 ;  /* 0x00000040030e7825 */ /* 0x000fe200078e020e */
[----:B------:R-:W2:Y:S03]  /*0580*/  @P4 LDC.64 R34, c[0x0][0x210] ;  /* 0x00008400ff224b82 */ /* 0x000ea60000000a00 */
[----:B------:R-:W-:-:S02]  /*0590*/  IMAD R23, R7, UR9, R12 ;  /* 0x0000000907177c24 */ /* 0x000fc4000f8e020c */
[----:B------:R-:W-:Y:S01]  /*05a0*/  IMAD.WIDE.U32 R12, R7, UR8, R20 ;  /* 0x00000008070c7c25 */ /* 0x000fe2000f8e0014 */
[----:B------:R-:W-:Y:S02]  /*05b0*/  ULDC.64 UR8, c[0x0][0x258] ;  /* 0x0000960000087ab9 */ /* 0x000fe40000000a00 */
[----:B------:R-:W3:Y:S01]  /*05c0*/  @P4 LDC.64 R18, c[0x0][0x248] ;  /* 0x00009200ff124b82 */ /* 0x000ee20000000a00 */
[C---:B0-----:R-:W-:Y:S02]  /*05d0*/  IMAD R22, R10.reuse, UR7, RZ ;  /* 0x000000070a167c24 */ /* 0x041fe4000f8e02ff */
[----:B------:R-:W-:Y:S02]  /*05e0*/  IMAD.IADD R13, R13, 0x1, R23 ;  /* 0x000000010d0d7824 */ /* 0x000fe400078e0217 */
[----:B------:R-:W-:Y:S02]  /*05f0*/  IMAD R29, R11, UR6, R22 ;  /* 0x000000060b1d7c24 */ /* 0x000fe4000f8e0216 */
[----:B------:R-:W-:Y:S01]  /*0600*/  IMAD.WIDE.U32 R10, R10, UR6, R16 ;  /* 0x000000060a0a7c25 */ /* 0x000fe2000f8e0010 */
[----:B------:R-:W0:Y:S03]  /*0610*/  @P4 LDC.64 R36, c[0x0][0x240] ;  /* 0x00009000ff244b82 */ /* 0x000e260000000a00 */
[----:B-1----:R-:W-:-:S02]  /*0620*/  @P4 IMAD R20, R15, R8, RZ ;  /* 0x000000080f144224 */ /* 0x002fc400078e02ff */
[----:B------:R-:W-:Y:S02]  /*0630*/  IMAD.IADD R11, R11, 0x1, R29 ;  /* 0x000000010b0b7824 */ /* 0x000fe400078e021d */
[C---:B------:R-:W-:Y:S01]  /*0640*/  @P4 IMAD R21, R14.reuse, R9, R20 ;  /* 0x000000090e154224 */ /* 0x040fe200078e0214 */
[----:B------:R-:W1:Y:S01]  /*0650*/  @P5 LDC.64 R16, c[0x0][0x228] ;  /* 0x00008a00ff105b82 */ /* 0x000e620000000a00 */
[----:B------:R-:W-:-:S04]  /*0660*/  @P4 IMAD.WIDE.U32 R8, R14, R8, R12 ;  /* 0x000000080e084225 */ /* 0x000fc800078e000c */
[----:B------:R-:W-:Y:S01]  /*0670*/  IMAD R20, R25, UR8, RZ ;  /* 0x0000000819147c24 */ /* 0x000fe2000f8e02ff */
[----:B------:R-:W-:Y:S01]  /*0680*/  @P4 IADD3 R9, R9, R21, RZ ;  /* 0x0000001509094210 */ /* 0x000fe20007ffe0ff */
[C---:B------:R-:W-:Y:S01]  /*0690*/  IMAD.WIDE.U32 R10, R7.reuse, UR8, R10 ;  /* 0x00000008070a7c25 */ /* 0x040fe2000f8e000a */
[C---:B--2---:R-:W-:Y:S01]  /*06a0*/  @P4 LEA R34, P6, R8.reuse, R34, 0x1 ;  /* 0x0000002208224211 */ /* 0x044fe200078c08ff */
[----:B------:R-:W2:Y:S02]  /*06b0*/  @P5 LDC.64 R30, c[0x0][0x210] ;  /* 0x00008400ff1e5b82 */ /* 0x000ea40000000a00 */
[----:B------:R-:W-:Y:S01]  /*06c0*/  IMAD R23, R7, UR9, R20 ;  /* 0x0000000907177c24 */ /* 0x000fe2000f8e0214 */
[----:B------:R-:W-:Y:S01]  /*06d0*/  @P4 LEA.HI.X R35, R8, R35, R9, 0x1, P6 ;  /* 0x0000002308234211 */ /* 0x000fe200030f0c09 */
[----:B---3--:R-:W-:Y:S01]  /*06e0*/  @P4 IMAD R20, R15, R18, RZ ;  /* 0x000000120f144224 */ /* 0x008fe200078e02ff */
[----:B------:R-:W-:Y:S01]  /*06f0*/  @P5 IADD3 R21, P6, R14, 0x20, RZ ;  /* 0x000000200e155810 */ /* 0x000fe20007fde0ff */
[----:B------:R-:W-:-:S02]  /*0700*/  IMAD.IADD R11, R11, 0x1, R23 ;  /* 0x000000010b0b7824 */ /* 0x000fc400078e0217 */
[----:B------:R-:W3:Y:S01]  /*0710*/  @P5 LDC.64 R8, c[0x0][0x248] ;  /* 0x00009200ff085b82 */ /* 0x000ee20000000a00 */
[C---:B------:R-:W-:Y:S02]  /*0720*/  @P4 IMAD R29, R14.reuse, R19, R20 ;  /* 0x000000130e1d4224 */ /* 0x040fe400078e0214 */
[----:B------:R-:W-:-:S04]  /*0730*/  @P4 IMAD.WIDE.U32 R18, R14, R18, R10 ;  /* 0x000000120e124225 */ /* 0x000fc800078e000a */
[----:B------:R-:W-:Y:S01]  /*0740*/  @P5 IMAD.X R23, RZ, RZ, R15, P6 ;  /* 0x000000ffff175224 */ /* 0x000fe200030e060f */
[----:B------:R-:W4:Y:S01]  /*0750*/  @P5 LDC.64 R32, c[0x0][0x240] ;  /* 0x00009000ff205b82 */ /* 0x000f220000000a00 */
[----:B------:R-:W-:Y:S01]  /*0760*/  @P4 IMAD.IADD R19, R19, 0x1, R29 ;  /* 0x0000000113134824 */ /* 0x000fe200078e021d */
[C---:B0-----:R-:W-:Y:S01]  /*0770*/  @P4 LEA R36, P6, R18.reuse, R36, 0x1 ;  /* 0x0000002412244211 */ /* 0x041fe200078c08ff */
[-C--:B-1----:R-:W-:Y:S02]  /*0780*/  @P5 IMAD R20, R23, R16.reuse, RZ ;  /* 0x0000001017145224 */ /* 0x082fe400078e02ff */
[C---:B------:R-:W-:Y:S01]  /*0790*/  @P5 IMAD.WIDE.U32 R12, R21.reuse, R16, R12 ;  /* 0x00000010150c5225 */ /* 0x040fe200078e000c */
[----:B------:R-:W-:Y:S02]  /*07a0*/  @P4 LEA.HI.X R37, R18, R37, R19, 0x1, P6 ;  /* 0x0000002512254211 */ /* 0x000fe400030f0c13 */
[----:B------:R-:W-:Y:S01]  /*07b0*/  @P5 IADD3 R19, P6, R14, 0x20, RZ ;  /* 0x000000200e135810 */ /* 0x000fe20007fde0ff */
[----:B------:R-:W-:-:S03]  /*07c0*/  @P5 IMAD R17, R21, R17, R20 ;  /* 0x0000001115115224 */ /* 0x000fc600078e0214 */
[----:B------:R-:W-:Y:S01]  /*07d0*/  @P5 IADD3.X R15, RZ, R15, RZ, P6, !PT ;  /* 0x0000000fff0f5210 */ /* 0x000fe200037fe4ff */
[----:B------:R-:W-:Y:S01]  /*07e0*/  @P5 IMAD.IADD R13, R13, 0x1, R17 ;  /* 0x000000010d0d5824 */ /* 0x000fe200078e0211 */
[C---:B--2---:R-:W-:Y:S01]  /*07f0*/  @P5 LEA R30, P6, R12.reuse, R30, 0x1 ;  /* 0x0000001e0c1e5211 */ /* 0x044fe200078c08ff */
[-C--:B---3--:R-:W-:Y:S01]  /*0800*/  @P5 IMAD.WIDE.U32 R16, R19, R8.reuse, R10 ;  /* 0x0000000813105225 */ /* 0x088fe200078e000a */
[----:B------:R-:W-:Y:S02]  /*0810*/  CS2R R10, SRZ ;  /* 0x00000000000a7805 */ /* 0x000fe4000001ff00 */
[----:B------:R-:W-:Y:S02]  /*0820*/  @P5 LEA.HI.X R31, R12, R31, R13, 0x1, P6 ;  /* 0x0000001f0c1f5211 */ /* 0x000fe400030f0c0d */
[----:B------:R-:W-:Y:S01]  /*0830*/  CS2R R12, SRZ ;  /* 0x00000000000c7805 */ /* 0x000fe2000001ff00 */
[----:B------:R-:W-:-:S04]  /*0840*/  @P5 IMAD R14, R15, R8, RZ ;  /* 0x000000080f0e5224 */ /* 0x000fc800078e02ff */
[----:B------:R-:W-:Y:S01]  /*0850*/  @P5 IMAD R15, R19, R9, R14 ;  /* 0x00000009130f5224 */ /* 0x000fe200078e020e */
[----:B----4-:R-:W-:Y:S02]  /*0860*/  @P5 LEA R32, P6, R16, R32, 0x1 ;  /* 0x0000002010205211 */ /* 0x010fe400078c08ff */
[----:B------:R-:W-:Y:S01]  /*0870*/  CS2R R8, SRZ ;  /* 0x0000000000087805 */ /* 0x000fe2000001ff00 */
[----:B------:R-:W-:Y:S01]  /*0880*/  @P5 IMAD.IADD R17, R17, 0x1, R15 ;  /* 0x0000000111115824 */ /* 0x000fe200078e020f */
[----:B------:R-:W-:Y:S02]  /*0890*/  CS2R R14, SRZ ;  /* 0x00000000000e7805 */ /* 0x000fe4000001ff00 */
[----:B------:R-:W-:Y:S02]  /*08a0*/  CS2R R18, SRZ ;  /* 0x0000000000127805 */ /* 0x000fe4000001ff00 */
[----:B------:R-:W-:Y:S02]  /*08b0*/  CS2R R20, SRZ ;  /* 0x0000000000147805 */ /* 0x000fe4000001ff00 */
[----:B------:R-:W-:-:S02]  /*08c0*/  CS2R R22, SRZ ;  /* 0x0000000000167805 */ /* 0x000fc4000001ff00 */
[----:B------:R-:W-:Y:S02]  /*08d0*/  @P5 LEA.HI.X R33, R16, R33, R17, 0x1, P6 ;  /* 0x0000002110215211 */ /* 0x000fe400030f0c11 */
[----:B------:R-:W-:Y:S01]  /*08e0*/  CS2R R16, SRZ ;  /* 0x0000000000107805 */ /* 0x000fe2000001ff00 */
[----:B------:R-:W2:Y:S04]  /*08f0*/  @P4 LDG.E.128 R8, desc[UR4][R34.64] ;  /* 0x0000000422084981 */ /* 0x000ea8000c1e1d00 */
[----:B------:R2:W3:Y:S04]  /*0900*/  @P4 LDG.E.128 R12, desc[UR4][R36.64] ;  /* 0x00000004240c4981 */ /* 0x0004e8000c1e1d00 */
[----:B------:R-:W4:Y:S04]  /*0910*/  @P5 LDG.E.128 R16, desc[UR4][R30.64] ;  /* 0x000000041e105981 */ /* 0x000f28000c1e1d00 */
[----:B------:R0:W4:Y:S01]  /*0920*/  @P5 LDG.E.128 R20, desc[UR4][R32.64] ;  /* 0x0000000420145981 */ /* 0x000122000c1e1d00 */
[----:B------:R-:W-:Y:S01]  /*0930*/  ISETP.NE.AND P4, PT, R28, RZ, PT ;  /* 0x000000ff1c00720c */ /* 0x000fe20003f85270 */
[----:B------:R-:W-:Y:S01]  /*0940*/  @P0 IMAD R27, R0, 0x40, R27 ;  /* 0x00000040001b0824 */ /* 0x000fe200078e021b */
[----:B------:R-:W-:Y:S01]  /*0950*/  BSSY B0, `(.L_x_36) ;  /* 0x0000058000007945 */ /* 0x000fe20003800000 */
[C---:B--2---:R-:W-:Y:S01]  /*0960*/  LOP3.LUT R36, R8.reuse, 0xffff0000, RZ, 0xc0, !PT ;  /* 0xffff000008247812 */ /* 0x044fe200078ec0ff */
[----:B------:R-:W-:Y:S01]  /*0970*/  IMAD.U32 R35, R9, 0x10000, RZ ;  /* 0x0001000009237824 */ /* 0x000fe200078e00ff */
[----:B------:R-:W-:Y:S01]  /*0980*/  SHF.L.U32 R34, R8, 0x10, RZ ;  /* 0x0000001008227819 */ /* 0x000fe200000006ff */
[----:B------:R-:W-:Y:S01]  /*0990*/  IMAD.U32 R8, R10, 0x10000, RZ ;  /* 0x000100000a087824 */ /* 0x000fe200078e00ff */
[C---:B---3--:R-:W-:Y:S01]  /*09a0*/  LOP3.LUT R39, R12.reuse, 0xffff0000, RZ, 0xc0, !PT ;  /* 0xffff00000c277812 */ /* 0x048fe200078ec0ff */
[C---:B0-----:R-:W-:Y:S01]  /*09b0*/  IMAD.U32 R32, R13.reuse, 0x10000, RZ ;  /* 0x000100000d207824 */ /* 0x041fe200078e00ff */
[----:B------:R-:W-:Y:S01]  /*09c0*/  LOP3.LUT R30, R13, 0xffff0000, RZ, 0xc0, !PT ;  /* 0xffff00000d1e7812 */ /* 0x000fe200078ec0ff */
[----:B------:R-:W-:Y:S01]  /*09d0*/  IMAD.U32 R37, R12, 0x10000, RZ ;  /* 0x000100000c257824 */ /* 0x000fe200078e00ff */
[----:B----4-:R-:W-:Y:S01]  /*09e0*/  LOP3.LUT R33, R16, 0xffff0000, RZ, 0xc0, !PT ;  /* 0xffff000010217812 */ /* 0x010fe200078ec0ff */
[----:B------:R-:W-:Y:S01]  /*09f0*/  IMAD.U32 R12, R15, 0x10000, RZ ;  /* 0x000100000f0c7824 */ /* 0x000fe200078e00ff */
[----:B------:R-:W-:Y:S01]  /*0a00*/  SHF.L.U32 R31, R14, 0x10, RZ ;  /* 0x000000100e1f7819 */ /* 0x000fe200000006ff */
[----:B------:R-:W-:Y:S01]  /*0a10*/  IMAD.U32 R16, R16, 0x10000, RZ ;  /* 0x0001000010107824 */ /* 0x000fe200078e00ff */
[----:B------:R-:W-:-:S02]  /*0a20*/  LOP3.LUT R38, R20, 0xffff0000, RZ, 0xc0, !PT ;  /* 0xffff000014267812 */ /* 0x000fc400078ec0ff */
[----:B------:R-:W-:Y:S02]  /*0a30*/  LOP3.LUT R13, R14, 0xffff0000, RZ, 0xc0, !PT ;  /* 0xffff00000e0d7812 */ /* 0x000fe400078ec0ff */
[----:B------:R-:W-:Y:S01]  /*0a40*/  LOP3.LUT R14, R15, 0xffff0000, RZ, 0xc0, !PT ;  /* 0xffff00000f0e7812 */ /* 0x000fe200078ec0ff */
[----:B------:R-:W-:Y:S01]  /*0a50*/  FMUL.FTZ R15, R36, R39 ;  /* 0x00000027240f7220 */ /* 0x000fe20000410000 */
[----:B------:R-:W-:Y:S01]  /*0a60*/  SHF.L.U32 R39, R20, 0x10, RZ ;  /* 0x0000001014277819 */ /* 0x000fe200000006ff */
[----:B------:R-:W-:Y:S01]  /*0a70*/  FMUL.FTZ R33, R33, R38 ;  /* 0x0000002621217220 */ /* 0x000fe20000410000 */
[----:B------:R-:W-:Y:S02]  /*0a80*/  IMAD.U32 R20, R21, 0x10000, RZ ;  /* 0x0001000015147824 */ /* 0x000fe400078e00ff */
[----:B------:R-:W-:Y:S01]  /*0a90*/  FFMA.FTZ R34, R34, R37, R15 ;  /* 0x0000002522227223 */ /* 0x000fe2000001000f */
[----:B------:R-:W-:Y:S02]  /*0aa0*/  IMAD.U32 R15, R17, 0x10000, RZ ;  /* 0x00010000110f7824 */ /* 0x000fe400078e00ff */
[----:B------:R-:W-:Y:S01]  /*0ab0*/  FFMA.FTZ R36, R16, R39, R33 ;  /* 0x0000002710247223 */ /* 0x000fe20000010021 */
[----:B------:R-:W-:Y:S01]  /*0ac0*/  LOP3.LUT R29, R9, 0xffff0000, RZ, 0xc0, !PT ;  /* 0xffff0000091d7812 */ /* 0x000fe200078ec0ff */
[----:B------:R-:W-:Y:S01]  /*0ad0*/  FFMA.FTZ R32, R35, R32, R34 ;  /* 0x0000002023207223 */ /* 0x000fe20000010022 */
[----:B------:R-:W-:Y:S01]  /*0ae0*/  LOP3.LUT R17, R17, 0xffff0000, RZ, 0xc0, !PT ;  /* 0xffff000011117812 */ /* 0x000fe200078ec0ff */
[----:B------:R-:W-:Y:S01]  /*0af0*/  FFMA.FTZ R36, R15, R20, R36 ;  /* 0x000000140f247223 */ /* 0x000fe20000010024 */
[----:B------:R-:W-:Y:S01]  /*0b00*/  LOP3.LUT R16, R21, 0xffff0000, RZ, 0xc0, !PT ;  /* 0xffff000015107812 */ /* 0x000fe200078ec0ff */
[----:B------:R-:W-:Y:S01]  /*0b10*/  FFMA.FTZ R29, R29, R30, R32 ;  /* 0x0000001e1d1d7223 */ /* 0x000fe20000010020 */
[----:B------:R-:W-:Y:S01]  /*0b20*/  SHF.L.U32 R15, R18, 0x10, RZ ;  /* 0x00000010120f7819 */ /* 0x000fe200000006ff */
[----:B------:R-:W-:Y:S01]  /*0b30*/  IMAD.U32 R20, R22, 0x10000, RZ ;  /* 0x0001000016147824 */ /* 0x000fe200078e00ff */
[----:B------:R-:W-:Y:S01]  /*0b40*/  LOP3.LUT R10, R10, 0xffff0000, RZ, 0xc0, !PT ;  /* 0xffff00000a0a7812 */ /* 0x000fe200078ec0ff */
[----:B------:R-:W-:Y:S01]  /*0b50*/  FFMA.FTZ R16, R17, R16, R36 ;  /* 0x0000001011107223 */ /* 0x000fe20000010024 */
[----:B------:R-:W-:Y:S01]  /*0b60*/  FFMA.FTZ R29, R8, R31, R29 ;  /* 0x0000001f081d7223 */ /* 0x000fe2000001001d */
[----:B------:R-:W-:Y:S01]  /*0b70*/  LOP3.LUT R18, R18, 0xffff0000, RZ, 0xc0, !PT ;  /* 0xffff000012127812 */ /* 0x000fe200078ec0ff */
[----:B------:R-:W-:Y:S01]  /*0b80*/  IMAD.U32 R8, R19, 0x10000, RZ ;  /* 0x0001000013087824 */ /* 0x000fe200078e00ff */
[----:B------:R-:W-:Y:S01]  /*0b90*/  LOP3.LUT R17, R22, 0xffff0000, RZ, 0xc0, !PT ;  /* 0xffff000016117812 */ /* 0x000fe200078ec0ff */
[----:B------:R-:W-:Y:S01]  /*0ba0*/  FFMA.FTZ R15, R15, R20, R16 ;  /* 0x000000140f0f7223 */ /* 0x000fe20000010010 */
[----:B------:R-:W-:Y:S01]  /*0bb0*/  SHF.L.U32 R9, R11, 0x10, RZ ;  /* 0x000000100b097819 */ /* 0x000fe200000006ff */
[----:B------:R-:W-:Y:S01]  /*0bc0*/  FFMA.FTZ R10, R10, R13, R29 ;  /* 0x0000000d0a0a7223 */ /* 0x000fe2000001001d */
        /* <DEDUP_REMOVED lines=8> */
[----:B------:R-:W-:Y:S02]  /*0c50*/  FFMA.FTZ R10, R19, R10, R8 ;  /* 0x0000000a130a7223 */ /* 0x000fe40000010008 */
[----:B------:R-:W0:Y:S04]  /*0c60*/  SHFL.BFLY PT, R8, R11, 0x4, 0x1f ;  /* 0x0c801f000b087f89 */ /* 0x000e2800000e0000 */
[----:B------:R-:W1:Y:S01]  /*0c70*/  SHFL.BFLY PT, R9, R10, 0x4, 0x1f ;  /* 0x0c801f000a097f89 */ /* 0x000e6200000e0000 */
[----:B0-----:R-:W-:Y:S01]  /*0c80*/  FADD.FTZ R12, R11, R8 ;  /* 0x000000080b0c7221 */ /* 0x001fe20000010000 */
[----:B-1----:R-:W-:Y:S01]  /*0c90*/  FADD.FTZ R15, R10, R9 ;  /* 0x000000090a0f7221 */ /* 0x002fe20000010000 */
[----:B------:R-:W-:-:S03]  /*0ca0*/  @P0 SHF.R.S32.HI R10, RZ, 0x1f, R27 ;  /* 0x0000001fff0a0819 */ /* 0x000fc6000001141b */
[----:B------:R-:W0:Y:S01]  /*0cb0*/  SHFL.BFLY PT, R9, R12, 0x2, 0x1f ;  /* 0x0c401f000c097f89 */ /* 0x000e2200000e0000 */
[----:B------:R-:W-:-:S03]  /*0cc0*/  @P0 LEA.HI R27, R10, R27, RZ, 0x6 ;  /* 0x0000001b0a1b0211 */ /* 0x000fc600078f30ff */
[----:B------:R-:W1:Y:S01]  /*0cd0*/  SHFL.BFLY PT, R8, R15, 0x2, 0x1f ;  /* 0x0c401f000f087f89 */ /* 0x000e6200000e0000 */
[----:B------:R-:W-:Y:S01]  /*0ce0*/  IMAD.MOV.U32 R10, RZ, RZ, RZ ;  /* 0x000000ffff0a7224 */ /* 0x000fe200078e00ff */
[----:B------:R-:W-:Y:S01]  /*0cf0*/  @P0 LOP3.LUT R10, R27, 0xffffffc0, RZ, 0xc0, !PT ;  /* 0xffffffc01b0a0812 */ /* 0x000fe200078ec0ff */
[----:B0-----:R-:W-:Y:S01]  /*0d00*/  FADD.FTZ R13, R12, R9 ;  /* 0x000000090c0d7221 */ /* 0x001fe20000010000 */
[----:B-1----:R-:W-:-:S04]  /*0d10*/  FADD.FTZ R16, R15, R8 ;  /* 0x000000080f107221 */ /* 0x002fc80000010000 */
[----:B------:R-:W0:Y:S01]  /*0d20*/  SHFL.BFLY PT, R14, R13, 0x1, 0x1f ;  /* 0x0c201f000d0e7f89 */ /* 0x000e2200000e0000 */
[----:B------:R-:W1:Y:S03]  /*0d30*/  LDC.64 R8, c[0x0][0x2d0] ;  /* 0x0000b400ff087b82 */ /* 0x000e660000000a00 */
[----:B------:R-:W2:Y:S01]  /*0d40*/  SHFL.BFLY PT, R17, R16, 0x1, 0x1f ;  /* 0x0c201f0010117f89 */ /* 0x000ea200000e0000 */
[----:B0-----:R-:W-:Y:S01]  /*0d50*/  FADD.FTZ R15, R13, R14 ;  /* 0x0000000e0d0f7221 */ /* 0x001fe20000010000 */
[----:B--2---:R-:W-:Y:S01]  /*0d60*/  FADD.FTZ R18, R16, R17 ;  /* 0x0000001110127221 */ /* 0x004fe20000010000 */
[----:B------:R-:W-:Y:S06]  /*0d70*/  @P4 BRA `(.L_x_37) ;  /* 0x0000000000544947 */ /* 0x000fec0003800000 */
[----:B------:R-:W0:Y:S01]  /*0d80*/  LDC.64 R16, c[0x0][0x278] ;  /* 0x00009e00ff107b82 */ /* 0x000e220000000a00 */
[----:B------:R-:W-:Y:S01]  /*0d90*/  SHF.R.S32.HI R14, RZ, 0x1f, R10 ;  /* 0x0000001fff0e7819 */ /* 0x000fe2000001140a */
[----:B------:R-:W-:Y:S01]  /*0da0*/  ULDC.64 UR8, c[0x0][0x280] ;  /* 0x0000a00000087ab9 */ /* 0x000fe20000000a00 */
[----:B------:R-:W-:-:S04]  /*0db0*/  IADD3 R12, P0, R5, R10, RZ ;  /* 0x0000000a050c7210 */ /* 0x000fc80007f1e0ff */
[----:B------:R-:W-:Y:S01]  /*0dc0*/  LEA.HI.X.SX32 R13, R5, R14, 0x1, P0 ;  /* 0x0000000e050d7211 */ /* 0x000fe200000f0eff */
[C---:B0-----:R-:W-:Y:S02]  /*0dd0*/  IMAD R14, R16.reuse, UR7, RZ ;  /* 0x00000007100e7c24 */ /* 0x041fe4000f8e02ff */
[----:B------:R-:W-:-:S04]  /*0de0*/  IMAD.WIDE.U32 R12, R16, UR6, R12 ;  /* 0x00000006100c7c25 */ /* 0x000fc8000f8e000c */
[----:B------:R-:W-:Y:S02]  /*0df0*/  IMAD R11, R17, UR6, R14 ;  /* 0x00000006110b7c24 */ /* 0x000fe4000f8e020e */
[----:B------:R-:W-:-:S03]  /*0e00*/  IMAD R14, R25, UR8, RZ ;  /* 0x00000008190e7c24 */ /* 0x000fc6000f8e02ff */
[----:B------:R-:W-:Y:S01]  /*0e10*/  IADD3 R13, R13, R11, RZ ;  /* 0x0000000b0d0d7210 */ /* 0x000fe20007ffe0ff */
[C---:B------:R-:W-:Y:S02]  /*0e20*/  IMAD R11, R7.reuse, UR9, R14 ;  /* 0x00000009070b7c24 */ /* 0x040fe4000f8e020e */
[----:B------:R-:W-:Y:S01]  /*0e30*/  IMAD.WIDE.U32 R12, R7, UR8, R12 ;  /* 0x00000008070c7c25 */ /* 0x000fe2000f8e000c */
[----:B------:R-:W-:Y:S02]  /*0e40*/  ULDC.64 UR8, c[0x0][0x260] ;  /* 0x0000980000087ab9 */ /* 0x000fe40000000a00 */
        /* <DEDUP_REMOVED lines=8> */
.L_x_37:
[----:B------:R-:W-:Y:S05]  /*0ed0*/  BSYNC B0 ;  /* 0x0000000000007941 */ /* 0x000fea0003800000 */
.L_x_36:
[----:B------:R-:W-:Y:S01]  /*0ee0*/  VIADD R4, R4, 0x3f ;  /* 0x0000003f04047836 */ /* 0x000fe20000000000 */
[----:B0-----:R-:W-:Y:S01]  /*0ef0*/  SHF.L.U32 R13, R3, 0xc, RZ ;  /* 0x0000000c030d7819 */ /* 0x001fe200000006ff */
[----:B------:R-:W-:Y:S01]  /*0f00*/  IMAD.SHL.U32 R12, R10, 0x40, RZ ;  /* 0x000000400a0c7824 */ /* 0x000fe200078e00ff */
[----:B------:R-:W-:Y:S01]  /*0f10*/  BSSY B0, `(.L_x_38) ;  /* 0x0000027000007945 */ /* 0x000fe20003800000 */
[----:B------:R-:W-:Y:S01]  /*0f20*/  IMAD.SHL.U32 R6, R2, 0x4, RZ ;  /* 0x0000000402067824 */ /* 0x000fe200078e00ff */
[----:B------:R-:W-:Y:S02]  /*0f30*/  SHF.R.S32.HI R11, RZ, 0x1f, R4 ;  /* 0x0000001fff0b7819 */ /* 0x000fe40000011404 */
[----:B------:R-:W-:Y:S02]  /*0f40*/  SHF.R.S32.HI R14, RZ, 0x1f, R12 ;  /* 0x0000001fff0e7819 */ /* 0x000fe4000001140c */
[----:B------:R-:W-:Y:S02]  /*0f50*/  LEA.HI R11, R11, R4, RZ, 0x6 ;  /* 0x000000040b0b7211 */ /* 0x000fe400078f30ff */
[----:B------:R-:W-:-:S02]  /*0f60*/  IADD3 R12, P0, P2, R12, R6, R13 ;  /* 0x000000060c0c7210 */ /* 0x000fc40007a1e00d */
[----:B------:R-:W-:Y:S02]  /*0f70*/  LOP3.LUT R4, R11, 0xffffffc0, RZ, 0xc0, !PT ;  /* 0xffffffc00b047812 */ /* 0x000fe400078ec0ff */
[----:B------:R-:W-:Y:S02]  /*0f80*/  SHF.R.S32.HI R13, RZ, 0x1f, R13 ;  /* 0x0000001fff0d7819 */ /* 0x000fe4000001140d */
[----:B------:R-:W-:Y:S01]  /*0f90*/  SHF.R.S32.HI R6, RZ, 0x1f, R6 ;  /* 0x0000001fff067819 */ /* 0x000fe20000011406 */
[----:B------:R-:W-:-:S03]  /*0fa0*/  IMAD.IADD R11, R4, 0x1, -R5 ;  /* 0x00000001040b7824 */ /* 0x000fc600078e0a05 */
[----:B------:R-:W-:Y:S01]  /*0fb0*/  IADD3.X R13, R14, R6, R13, P0, P2 ;  /* 0x000000060e0d7210 */ /* 0x000fe200007e440d */
[----:B-1----:R-:W-:Y:S01]  /*0fc0*/  IMAD R6, R8, UR7, RZ ;  /* 0x0000000708067c24 */ /* 0x002fe2000f8e02ff */
[----:B------:R-:W-:-:S03]  /*0fd0*/  ISETP.GE.OR P1, PT, R2, R11, P1 ;  /* 0x0000000b0200720c */ /* 0x000fc60000f26670 */
[----:B------:R-:W-:Y:S02]  /*0fe0*/  IMAD R15, R9, UR6, R6 ;  /* 0x00000006090f7c24 */ /* 0x000fe4000f8e0206 */
[----:B------:R-:W-:-:S05]  /*0ff0*/  IMAD.WIDE.U32 R8, R8, UR6, R12 ;  /* 0x0000000608087c25 */ /* 0x000fca000f8e000c */
[----:B------:R-:W-:-:S03]  /*1000*/  IADD3 R11, R9, R15, RZ ;  /* 0x0000000f090b7210 */ /* 0x000fc60007ffe0ff */
[----:B------:R-:W-:Y:S05]  /*1010*/  @P1 BRA `(.L_x_39) ;  /* 0x0000000000581947 */ /* 0x000fea0003800000 */
[----:B------:R-:W0:Y:S01]  /*1020*/  LDC.64 R12, c[0x0][0x2a8] ;  /* 0x0000aa00ff0c7b82 */ /* 0x000e220000000a00 */
[----:B------:R-:W-:Y:S01]  /*1030*/  SHF.R.S32.HI R6, RZ, 0x1f, R5 ;  /* 0x0000001fff067819 */ /* 0x000fe20000011405 */
[----:B------:R-:W-:Y:S01]  /*1040*/  ULDC.64 UR8, c[0x0][0x2b0] ;  /* 0x0000ac0000087ab9 */ /* 0x000fe20000000a00 */
[----:B------:R-:W-:Y:S02]  /*1050*/  IADD3 R4, P0, P1, R10, R5, R2 ;  /* 0x000000050a047210 */ /* 0x000fe4000791e002 */
[----:B------:R-:W-:Y:S02]  /*1060*/  SHF.R.S32.HI R14, RZ, 0x1f, R10 ;  /* 0x0000001fff0e7819 */ /* 0x000fe4000001140a */
[----:B------:R-:W-:-:S04]  /*1070*/  SHF.R.S32.HI R5, RZ, 0x1f, R2 ;  /* 0x0000001fff057819 */ /* 0x000fc80000011402 */
[----:B------:R-:W-:Y:S02]  /*1080*/  IADD3.X R5, R14, R6, R5, P0, P1 ;  /* 0x000000060e057210 */ /* 0x000fe400007e2405 */
[----:B-----5:R-:W-:Y:S01]  /*1090*/  FSETP.NEU.FTZ.AND P0, PT, R24, -INF , PT ;  /* 0xff8000001800780b */ /* 0x020fe20003f1d000 */
[C---:B0-----:R-:W-:Y:S02]  /*10a0*/  IMAD R6, R12.reuse, UR7, RZ ;  /* 0x000000070c067c24 */ /* 0x041fe4000f8e02ff */
[----:B------:R-:W-:-:S04]  /*10b0*/  IMAD.WIDE.U32 R4, R12, UR6, R4 ;  /* 0x000000060c047c25 */ /* 0x000fc8000f8e0004 */
[----:B------:R-:W-:Y:S02]  /*10c0*/  IMAD R13, R13, UR6, R6 ;  /* 0x000000060d0d7c24 */ /* 0x000fe4000f8e0206 */
[----:B------:R-:W-:Y:S02]  /*10d0*/  IMAD R6, R25, UR8, RZ ;  /* 0x0000000819067c24 */ /* 0x000fe4000f8e02ff */
[----:B------:R-:W-:Y:S02]  /*10e0*/  IMAD.IADD R5, R5, 0x1, R13 ;  /* 0x0000000105057824 */ /* 0x000fe400078e020d */
[C---:B------:R-:W-:Y:S02]  /*10f0*/  IMAD R13, R7.reuse, UR9, R6 ;  /* 0x00000009070d7c24 */ /* 0x040fe4000f8e0206 */
[----:B------:R-:W-:Y:S01]  /*1100*/  FMUL.FTZ R6, R24, 1.4426950216293334961 ;  /* 0x3fb8aa3b18067820 */ /* 0x000fe20000410000 */
[----:B------:R-:W-:Y:S01]  /*1110*/  IMAD.WIDE.U32 R4, R7, UR8, R4 ;  /* 0x0000000807047c25 */ /* 0x000fe2000f8e0004 */
[----:B------:R-:W-:-:S03]  /*1120*/  ULDC.64 UR8, c[0x0][0x2a0] ;  /* 0x0000a80000087ab9 */ /* 0x000fc60000000a00 */
[----:B------:R-:W-:Y:S01]  /*1130*/  IMAD.IADD R5, R5, 0x1, R13 ;  /* 0x0000000105057824 */ /* 0x000fe200078e020d */
[----:B------:R-:W-:-:S04]  /*1140*/  LEA R12, P1, R4, UR8, 0x2 ;  /* 0x00000008040c7c11 */ /* 0x000fc8000f8210ff */
[----:B------:R-:W-:Y:S02]  /*1150*/  LEA.HI.X R13, R4, UR9, R5, 0x2, P1 ;  /* 0x00000009040d7c11 */ /* 0x000fe400088f1405 */
[----:B------:R-:W-:-:S05]  /*1160*/  FSEL R5, R6, RZ, P0 ;  /* 0x000000ff06057208 */ /* 0x000fca0000000000 */
[----:B------:R0:W-:Y:S02]  /*1170*/  STG.E desc[UR4][R12.64], R5 ;  /* 0x000000050c007986 */ /* 0x0001e4000c101904 */
.L_x_39:
[----:B------:R-:W-:Y:S05]  /*1180*/  BSYNC B0 ;  /* 0x0000000000007941 */ /* 0x000fea0003800000 */
.L_x_38:
[----:B------:R-:W-:Y:S01]  /*1190*/  ULDC.64 UR10, c[0x0][0x2e8] ;  /* 0x0000ba00000a7ab9 */ /* 0x000fe20000000a00 */
[----:B------:R-:W-:Y:S01]  /*11a0*/  ULDC.64 UR8, c[0x0][0x2d8] ;  /* 0x0000b60000087ab9 */ /* 0x000fe20000000a00 */
[----:B------:R-:W-:Y:S01]  /*11b0*/  ISETP.NE.U32.AND P0, PT, RZ, UR10, PT ;  /* 0x0000000aff007c0c */ /* 0x000fe2000bf05070 */
[----:B------:R-:W-:Y:S01]  /*11c0*/  IMAD R4, R25, UR8, RZ ;  /* 0x0000000819047c24 */ /* 0x000fe2000f8e02ff */
[----:B------:R-:W-:Y:S02]  /*11d0*/  MOV R10, R8 ;  /* 0x00000008000a7202 */ /* 0x000fe40000000f00 */
[----:B------:R-:W-:Y:S01]  /*11e0*/  ISETP.NE.AND.EX P0, PT, RZ, UR11, PT, P0 ;  /* 0x0000000bff007c0c */ /* 0x000fe2000bf05300 */
[C---:B0-----:R-:W-:Y:S02]  /*11f0*/  IMAD R5, R7.reuse, UR9, R4 ;  /* 0x0000000907057c24 */ /* 0x041fe4000f8e0204 */
[----:B------:R-:W-:Y:S01]  /*1200*/  IMAD.WIDE.U32 R10, R7, UR8, R10 ;  /* 0x00000008070a7c25 */ /* 0x000fe2000f8e000a */
[----:B------:R-:W-:Y:S01]  /*1210*/  ISETP.NE.OR P0, PT, R2, RZ, !P0 ;  /* 0x000000ff0200720c */ /* 0x000fe20004705670 */
[----:B------:R-:W-:-:S02]  /*1220*/  ULDC.64 UR8, c[0x0][0x2b8] ;  /* 0x0000ae0000087ab9 */ /* 0x000fc40000000a00 */
[----:B------:R-:W-:Y:S01]  /*1230*/  IMAD.IADD R5, R11, 0x1, R5 ;  /* 0x000000010b057824 */ /* 0x000fe200078e0205 */
[----:B------:R-:W-:-:S04]  /*1240*/  LEA R4, P1, R10, UR8, 0x2 ;  /* 0x000000080a047c11 */ /* 0x000fc8000f8210ff */
[----:B------:R-:W-:-:S05]  /*1250*/  LEA.HI.X R5, R10, UR9, R5, 0x2, P1 ;  /* 0x000000090a057c11 */ /* 0x000fca00088f1405 */
[----:B------:R0:W-:Y:S04]  /*1260*/  STG.E.128 desc[UR4][R4.64], RZ ;  /* 0x000000ff04007986 */ /* 0x0001e8000c101d04 */
[----:B------:R0:W-:Y:S04]  /*1270*/  STG.E.128 desc[UR4][R4.64+0x1000], RZ ;  /* 0x001000ff04007986 */ /* 0x0001e8000c101d04 */
[----:B------:R0:W-:Y:S04]  /*1280*/  STG.E.128 desc[UR4][R4.64+0x2000], RZ ;  /* 0x002000ff04007986 */ /* 0x0001e8000c101d04 */
[----:B------:R0:W-:Y:S01]  /*1290*/  STG.E.128 desc[UR4][R4.64+0x3000], RZ ;  /* 0x003000ff04007986 */ /* 0x0001e2000c101d04 */
[----:B------:R-:W-:Y:S05]  /*12a0*/  @P0 EXIT ;  /* 0x000000000000094d */ /* 0x000fea0003800000 */
[----:B------:R-:W1:Y:S08]  /*12b0*/  LDC R2, c[0x0][0x2e0] ;  /* 0x0000b800ff027b82 */ /* 0x000e700000000800 */
[----:B------:R-:W2:Y:S08]  /*12c0*/  LDC R7, c[0x0][0x220] ;  /* 0x00008800ff077b82 */ /* 0x000eb00000000800 */
[----:B0-----:R-:W0:Y:S01]  /*12d0*/  LDC.64 R4, c[0x0][0x2e8] ;  /* 0x0000ba00ff047b82 */ /* 0x001e220000000a00 */
[----:B-1----:R-:W-:-:S04]  /*12e0*/  IMAD R0, R3, R2, R0 ;  /* 0x0000000203007224 */ /* 0x002fc800078e0200 */
[----:B--2---:R-:W-:-:S04]  /*12f0*/  IMAD R3, R0, R7, UR6 ;  /* 0x0000000600037e24 */ /* 0x004fc8000f8e0207 */
[----:B0-----:R-:W-:-:S05]  /*1300*/  IMAD.WIDE R2, R3, 0x4, R4 ;  /* 0x0000000403027825 */ /* 0x001fca00078e0204 */
[----:B------:R-:W-:Y:S01]  /*1310*/  STG.E desc[UR4][R2.64], RZ ;  /* 0x000000ff02007986 */ /* 0x000fe2000c101904 */
[----:B------:R-:W-:Y:S05]  /*1320*/  EXIT ;  /* 0x000000000000794d */ /* 0x000fea0003800000 */
.L_x_40:
        /* <DEDUP_REMOVED lines=13> */
.L_x_112:


//--------------------- .text._ZN7cutlass13device_kernelIN5flash19enable_sm80_to_sm89INS1_16FlashAttnBwdSm80INS1_25CollectiveMainloopBwdSm80ILi2ELi2EN4cute5tupleIJNS5_1CILi128EEES8_NS7_ILi64EEEEEENS_10bfloat16_tEfNS_4arch4Sm80ELb0ELb0ELb0ELb0ELb0ELb0ELb0ELb0ELi2ELi4ELi4ELi4ELb0EEENS1_21CollectiveEpilogueBwdISA_SB_SD_Li256ELb0ELb0ELi2EEENS1_19SingleTileSchedulerILb0ELb0ELb0ELi128EEEEEEEEEvNT_6ParamsE --------------------------
	.section	.text._ZN7cutlass13device_kernelIN5flash19enable_sm80_to_sm89INS1_16FlashAttnBwdSm80INS1_25CollectiveMainloopBwdSm80ILi2ELi2EN4cute5tupleIJNS5_1CILi128EEES8_NS7_ILi64EEEEEENS_10bfloat16_tEfNS_4arch4Sm80ELb0ELb0ELb0ELb0ELb0ELb0ELb0ELb0ELi2ELi4ELi4ELi4ELb0EEENS1_21CollectiveEpilogueBwdISA_SB_SD_Li256ELb0ELb0ELi2EEENS1_19SingleTileSchedulerILb0ELb0ELb0ELi128EEEEEEEEEvNT_6ParamsE,"ax",@progbits
	.align	128
.text._ZN7cutlass13device_kernelIN5flash19enable_sm80_to_sm89INS1_16FlashAttnBwdSm80INS1_25CollectiveMainloopBwdSm80ILi2ELi2EN4cute5tupleIJNS5_1CILi128EEES8_NS7_ILi64EEEEEENS_10bfloat16_tEfNS_4arch4Sm80ELb0ELb0ELb0ELb0ELb0ELb0ELb0ELb0ELi2ELi4ELi4ELi4ELb0EEENS1_21CollectiveEpilogueBwdISA_SB_SD_Li256ELb0ELb0ELi2EEENS1_19SingleTileSchedulerILb0ELb0ELb0ELi128EEEEEEEEEvNT_6ParamsE:
        .type           _ZN7cutlass13device_kernelIN5flash19enable_sm80_to_sm89INS1_16FlashAttnBwdSm80INS1_25CollectiveMainloopBwdSm80ILi2ELi2EN4cute5tupleIJNS5_1CILi128EEES8_NS7_ILi64EEEEEENS_10bfloat16_tEfNS_4arch4Sm80ELb0ELb0ELb0ELb0ELb0ELb0ELb0ELb0ELi2ELi4ELi4ELi4ELb0EEENS1_21CollectiveEpilogueBwdISA_SB_SD_Li256ELb0ELb0ELi2EEENS1_19SingleTileSchedulerILb0ELb0ELb0ELi128EEEEEEEEEvNT_6ParamsE,@function
        .size           _ZN7cutlass13device_kernelIN5flash19enable_sm80_to_sm89INS1_16FlashAttnBwdSm80INS1_25CollectiveMainloopBwdSm80ILi2ELi2EN4cute5tupleIJNS5_1CILi128EEES8_NS7_ILi64EEEEEENS_10bfloat16_tEfNS_4arch4Sm80ELb0ELb0ELb0ELb0ELb0ELb0ELb0ELb0ELi2ELi4ELi4ELi4ELb0EEENS1_21CollectiveEpilogueBwdISA_SB_SD_Li256ELb0ELb0ELi2EEENS1_19SingleTileSchedulerILb0ELb0ELb0ELi128EEEEEEEEEvNT_6ParamsE,(.L_x_113 - _ZN7cutlass13device_kernelIN5flash19enable_sm80_to_sm89INS1_16FlashAttnBwdSm80INS1_25CollectiveMainloopBwdSm80ILi2ELi2EN4cute5tupleIJNS5_1CILi128EEES8_NS7_ILi64EEEEEENS_10bfloat16_tEfNS_4arch4Sm80ELb0ELb0ELb0ELb0ELb0ELb0ELb0ELb0ELi2ELi4ELi4ELi4ELb0EEENS1_21CollectiveEpilogueBwdISA_SB_SD_Li256ELb0ELb0ELi2EEENS1_19SingleTileSchedulerILb0ELb0ELb0ELi128EEEEEEEEEvNT_6ParamsE)
        .other          _ZN7cutlass13device_kernelIN5flash19enable_sm80_to_sm89INS1_16FlashAttnBwdSm80INS1_25CollectiveMainloopBwdSm80ILi2ELi2EN4cute5tupleIJNS5_1CILi128EEES8_NS7_ILi64EEEEEENS_10bfloat16_tEfNS_4arch4Sm80ELb0ELb0ELb0ELb0ELb0ELb0ELb0ELb0ELi2ELi4ELi4ELi4ELb0EEENS1_21CollectiveEpilogueBwdISA_SB_SD_Li256ELb0ELb0ELi2EEENS1_19SingleTileSchedulerILb0ELb0ELb0ELi128EEEEEEEEEvNT_6ParamsE,@"STO_CUDA_ENTRY STV_DEFAULT"
_ZN7cutlass13device_kernelIN5flash19enable_sm80_to_sm89INS1_16FlashAttnBwdSm80INS1_25CollectiveMainloopBwdSm80ILi2ELi2EN4cute5tupleIJNS5_1CILi128EEES8_NS7_ILi64EEEEEENS_10bfloat16_tEfNS_4arch4Sm80ELb0ELb0ELb0ELb0ELb0ELb0ELb0ELb0ELi2ELi4ELi4ELi4ELb0EEENS1_21CollectiveEpilogueBwdISA_SB_SD_Li256ELb0ELb0ELi2EEENS1_19SingleTileSchedulerILb0ELb0ELb0ELi128EEEEEEEEEvNT_6ParamsE:
[----:B------:R-:W-:Y:S01]  /*0000*/  LDC R1, c[0x0][0x28] ;  /* 0x00000a00ff017b82 */ /* 0x000fe20000000800 */
[----:B------:R-:W-:Y:S05]  /*0010*/  EXIT ;  /* 0x000000000000794d */ /* 0x000fea0003800000 */
.L_x_41:
        /* <DEDUP_REMOVED lines=14> */
.L_x_113:


//--------------------- .text._ZN7cutlass13device_kernelIN5flash19enable_sm80_to_sm89INS1_16FlashAttnBwdSm80INS1_25CollectiveMainloopBwdSm80ILi2ELi2EN4cute5tupleIJNS5_1CILi128EEES8_NS7_ILi64EEEEEENS_10bfloat16_tEfNS_4arch4Sm80ELb0ELb0ELb0ELb0ELb1ELb0ELb0ELb0ELi2ELi4ELi4ELi4ELb0EEENS1_21CollectiveEpilogueBwdISA_SB_SD_Li256ELb0ELb0ELi2EEENS1_19SingleTileSchedulerILb0ELb0ELb0ELi128EEEEEEEEEvNT_6ParamsE --------------------------
	.section	.text._ZN7cutlass13device_kernelIN5flash19enable_sm80_to_sm89INS1_16FlashAttnBwdSm80INS1_25CollectiveMainloopBwdSm80ILi2ELi2EN4cute5tupleIJNS5_1CILi128EEES8_NS7_ILi64EEEEEENS_10bfloat16_tEfNS_4arch4Sm80ELb0ELb0ELb0ELb0ELb1ELb0ELb0ELb0ELi2ELi4ELi4ELi4ELb0EEENS1_21CollectiveEpilogueBwdISA_SB_SD_Li256ELb0ELb0ELi2EEENS1_19SingleTileSchedulerILb0ELb0ELb0ELi128EEEEEEEEEvNT_6ParamsE,"ax",@progbits
	.align	128
.text._ZN7cutlass13device_kernelIN5flash19enable_sm80_to_sm89INS1_16FlashAttnBwdSm80INS1_25CollectiveMainloopBwdSm80ILi2ELi2EN4cute5tupleIJNS5_1CILi128EEES8_NS7_ILi64EEEEEENS_10bfloat16_tEfNS_4arch4Sm80ELb0ELb0ELb0ELb0ELb1ELb0ELb0ELb0ELi2ELi4ELi4ELi4ELb0EEENS1_21CollectiveEpilogueBwdISA_SB_SD_Li256ELb0ELb0ELi2EEENS1_19SingleTileSchedulerILb0ELb0ELb0ELi128EEEEEEEEEvNT_6ParamsE:
        .type           _ZN7cutlass13device_kernelIN5flash19enable_sm80_to_sm89INS1_16FlashAttnBwdSm80INS1_25CollectiveMainloopBwdSm80ILi2ELi2EN4cute5tupleIJNS5_1CILi128EEES8_NS7_ILi64EEEEEENS_10bfloat16_tEfNS_4arch4Sm80ELb0ELb0ELb0ELb0ELb1ELb0ELb0ELb0ELi2ELi4ELi4ELi4ELb0EEENS1_21CollectiveEpilogueBwdISA_SB_SD_Li256ELb0ELb0ELi2EEENS1_19SingleTileSchedulerILb0ELb0ELb0ELi128EEEEEEEEEvNT_6ParamsE,@function
        .size           _ZN7cutlass13device_kernelIN5flash19enable_sm80_to_sm89INS1_16FlashAttnBwdSm80INS1_25CollectiveMainloopBwdSm80ILi2ELi2EN4cute5tupleIJNS5_1CILi128EEES8_NS7_ILi64EEEEEENS_10bfloat16_tEfNS_4arch4Sm80ELb0ELb0ELb0ELb0ELb1ELb0ELb0ELb0ELi2ELi4ELi4ELi4ELb0EEENS1_21CollectiveEpilogueBwdISA_SB_SD_Li256ELb0ELb0ELi2EEENS1_19SingleTileSchedulerILb0ELb0ELb0ELi128EEEEEEEEEvNT_6ParamsE,(.L_x_114 - _ZN7cutlass13device_kernelIN5flash19enable_sm80_to_sm89INS1_16FlashAttnBwdSm80INS1_25CollectiveMainloopBwdSm80ILi2ELi2EN4cute5tupleIJNS5_1CILi128EEES8_NS7_ILi64EEEEEENS_10bfloat16_tEfNS_4arch4Sm80ELb0ELb0ELb0ELb0ELb1ELb0ELb0ELb0ELi2ELi4ELi4ELi4ELb0EEENS1_21CollectiveEpilogueBwdISA_SB_SD_Li256ELb0ELb0ELi2EEENS1_19SingleTileSchedulerILb0ELb0ELb0ELi128EEEEEEEEEvNT_6ParamsE)
        .other          _ZN7cutlass13device_kernelIN5flash19enable_sm80_to_sm89INS1_16FlashAttnBwdSm80INS1_25CollectiveMainloopBwdSm80ILi2ELi2EN4cute5tupleIJNS5_1CILi128EEES8_NS7_ILi64EEEEEENS_10bfloat16_tEfNS_4arch4Sm80ELb0ELb0ELb0ELb0ELb1ELb0ELb0ELb0ELi2ELi4ELi4ELi4ELb0EEENS1_21CollectiveEpilogueBwdISA_SB_SD_Li256ELb0ELb0ELi2EEENS1_19SingleTileSchedulerILb0ELb0ELb0ELi128EEEEEEEEEvNT_6ParamsE,@"STO_CUDA_ENTRY STV_DEFAULT"
_ZN7cutlass13device_kernelIN5flash19enable_sm80_to_sm89INS1_16FlashAttnBwdSm80INS1_25CollectiveMainloopBwdSm80ILi2ELi2EN4cute5tupleIJNS5_1CILi128EEES8_NS7_ILi64EEEEEENS_10bfloat16_tEfNS_4arch4Sm80ELb0ELb0ELb0ELb0ELb1ELb0ELb0ELb0ELi2ELi4ELi4ELi4ELb0EEENS1_21CollectiveEpilogueBwdISA_SB_SD_Li256ELb0ELb0ELi2EEENS1_19SingleTileSchedulerILb0ELb0ELb0ELi128EEEEEEEEEvNT_6ParamsE:
[----:B------:R-:W-:Y:S01]  /*0000*/  LDC R1, c[0x0][0x28] ;  /* 0x00000a00ff017b82 */ /* 0x000fe20000000800 */
[----:B------:R-:W-:Y:S05]  /*0010*/  EXIT ;  /* 0x000000000000794d */ /* 0x000fea0003800000 */
.L_x_42:
        /* <DEDUP_REMOVED lines=14> */
.L_x_114:


//--------------------- .text._ZN7cutlass13device_kernelIN5flash19enable_sm80_to_sm89INS1_16FlashAttnBwdSm80INS1_25CollectiveMainloopBwdSm80ILi2ELi2EN4cute5tupleIJNS5_1CILi128EEES8_NS7_ILi64EEEEEENS_10bfloat16_tEfNS_4arch4Sm80ELb0ELb0ELb0ELb0ELb0ELb0ELb0ELb0ELi2ELi4ELi4ELi4ELb0EEENS1_24CollectiveEpilogueBwdGQAISA_fSD_Li256ELb0ELb0EEENS1_19SingleTileSchedulerILb0ELb0ELb0ELi128EEEEEEEEEvNT_6ParamsE --------------------------
	.section	.text._ZN7cutlass13device_kernelIN5flash19enable_sm80_to_sm89INS1_16FlashAttnBwdSm80INS1_25CollectiveMainloopBwdSm80ILi2ELi2EN4cute5tupleIJNS5_1CILi128EEES8_NS7_ILi64EEEEEENS_10bfloat16_tEfNS_4arch4Sm80ELb0ELb0ELb0ELb0ELb0ELb0ELb0ELb0ELi2ELi4ELi4ELi4ELb0EEENS1_24CollectiveEpilogueBwdGQAISA_fSD_Li256ELb0ELb0EEENS1_19SingleTileSchedulerILb0ELb0ELb0ELi128EEEEEEEEEvNT_6ParamsE,"ax",@progbits
	.align	128
.text._ZN7cutlass13device_kernelIN5flash19enable_sm80_to_sm89INS1_16FlashAttnBwdSm80INS1_25CollectiveMainloopBwdSm80ILi2ELi2EN4cute5tupleIJNS5_1CILi128EEES8_NS7_ILi64EEEEEENS_10bfloat16_tEfNS_4arch4Sm80ELb0ELb0ELb0ELb0ELb0ELb0ELb0ELb0ELi2ELi4ELi4ELi4ELb0EEENS1_24CollectiveEpilogueBwdGQAISA_fSD_Li256ELb0ELb0EEENS1_19SingleTileSchedulerILb0ELb0ELb0ELi128EEEEEEEEEvNT_6ParamsE:
        .type           _ZN7cutlass13device_kernelIN5flash19enable_sm80_to_sm89INS1_16FlashAttnBwdSm80INS1_25CollectiveMainloopBwdSm80ILi2ELi2EN4cute5tupleIJNS5_1CILi128EEES8_NS7_ILi64EEEEEENS_10bfloat16_tEfNS_4arch4Sm80ELb0ELb0ELb0ELb0ELb0ELb0ELb0ELb0ELi2ELi4ELi4ELi4ELb0EEENS1_24CollectiveEpilogueBwdGQAISA_fSD_Li256ELb0ELb0EEENS1_19SingleTileSchedulerILb0ELb0ELb0ELi128EEEEEEEEEvNT_6ParamsE,@function
        .size           _ZN7cutlass13device_kernelIN5flash19enable_sm80_to_sm89INS1_16FlashAttnBwdSm80INS1_25CollectiveMainloopBwdSm80ILi2ELi2EN4cute5tupleIJNS5_1CILi128EEES8_NS7_ILi64EEEEEENS_10bfloat16_tEfNS_4arch4Sm80ELb0ELb0ELb0ELb0ELb0ELb0ELb0ELb0ELi2ELi4ELi4ELi4ELb0EEENS1_24CollectiveEpilogueBwdGQAISA_fSD_Li256ELb0ELb0EEENS1_19SingleTileSchedulerILb0ELb0ELb0ELi128EEEEEEEEEvNT_6ParamsE,(.L_x_115 - _ZN7cutlass13device_kernelIN5flash19enable_sm80_to_sm89INS1_16FlashAttnBwdSm80INS1_25CollectiveMainloopBwdSm80ILi2ELi2EN4cute5tupleIJNS5_1CILi128EEES8_NS7_ILi64EEEEEENS_10bfloat16_tEfNS_4arch4Sm80ELb0ELb0ELb0ELb0ELb0ELb0ELb0ELb0ELi2ELi4ELi4ELi4ELb0EEENS1_24CollectiveEpilogueBwdGQAISA_fSD_Li256ELb0ELb0EEENS1_19SingleTileSchedulerILb0ELb0ELb0ELi128EEEEEEEEEvNT_6ParamsE)
        .other          _ZN7cutlass13device_kernelIN5flash19enable_sm80_to_sm89INS1_16FlashAttnBwdSm80INS1_25CollectiveMainloopBwdSm80ILi2ELi2EN4cute5tupleIJNS5_1CILi128EEES8_NS7_ILi64EEEEEENS_10bfloat16_tEfNS_4arch4Sm80ELb0ELb0ELb0ELb0ELb0ELb0ELb0ELb0ELi2ELi4ELi4ELi4ELb0EEENS1_24CollectiveEpilogueBwdGQAISA_fSD_Li256ELb0ELb0EEENS1_19SingleTileSchedulerILb0ELb0ELb0ELi128EEEEEEEEEvNT_6ParamsE,@"STO_CUDA_ENTRY STV_DEFAULT"
_ZN7cutlass13device_kernelIN5flash19enable_sm80_to_sm89INS1_16FlashAttnBwdSm80INS1_25CollectiveMainloopBwdSm80ILi2ELi2EN4cute5tupleIJNS5_1CILi128EEES8_NS7_ILi64EEEEEENS_10bfloat16_tEfNS_4arch4Sm80ELb0ELb0ELb0ELb0ELb0ELb0ELb0ELb0ELi2ELi4ELi4ELi4ELb0EEENS1_24CollectiveEpilogueBwdGQAISA_fSD_Li256ELb0ELb0EEENS1_19SingleTileSchedulerILb0ELb0ELb0ELi128EEEEEEEEEvNT_6ParamsE:
[----:B------:R-:W-:Y:S01]  /*0000*/  LDC R1, c[0x0][0x28] ;  /* 0x00000a00ff017b82 */ /* 0x000fe20000000800 */
[----:B------:R-:W-:Y:S05]  /*0010*/  EXIT ;  /* 0x000000000000794d */ /* 0x000fea0003800000 */
.L_x_43:
        /* <DEDUP_REMOVED lines=14> */
.L_x_115:


//--------------------- .text._ZN7cutlass13device_kernelIN5flash19enable_sm80_to_sm89INS1_16FlashAttnBwdSm80INS1_25CollectiveMainloopBwdSm80ILi2ELi2EN4cute5tupleIJNS5_1CILi128EEES8_NS7_ILi64EEEEEENS_10bfloat16_tEfNS_4arch4Sm80ELb0ELb0ELb0ELb0ELb1ELb0ELb0ELb0ELi2ELi4ELi4ELi4ELb0EEENS1_24CollectiveEpilogueBwdGQAISA_fSD_Li256ELb0ELb1EEENS1_19SingleTileSchedulerILb0ELb0ELb0ELi128EEEEEEEEEvNT_6ParamsE --------------------------
	.section	.text._ZN7cutlass13device_kernelIN5flash19enable_sm80_to_sm89INS1_16FlashAttnBwdSm80INS1_25CollectiveMainloopBwdSm80ILi2ELi2EN4cute5tupleIJNS5_1CILi128EEES8_NS7_ILi64EEEEEENS_10bfloat16_tEfNS_4arch4Sm80ELb0ELb0ELb0ELb0ELb1ELb0ELb0ELb0ELi2ELi4ELi4ELi4ELb0EEENS1_24CollectiveEpilogueBwdGQAISA_fSD_Li256ELb0ELb1EEENS1_19SingleTileSchedulerILb0ELb0ELb0ELi128EEEEEEEEEvNT_6ParamsE,"ax",@progbits
	.align	128
.text._ZN7cutlass13device_kernelIN5flash19enable_sm80_to_sm89INS1_16FlashAttnBwdSm80INS1_25CollectiveMainloopBwdSm80ILi2ELi2EN4cute5tupleIJNS5_1CILi128EEES8_NS7_ILi64EEEEEENS_10bfloat16_tEfNS_4arch4Sm80ELb0ELb0ELb0ELb0ELb1ELb0ELb0ELb0ELi2ELi4ELi4ELi4ELb0EEENS1_24CollectiveEpilogueBwdGQAISA_fSD_Li256ELb0ELb1EEENS1_19SingleTileSchedulerILb0ELb0ELb0ELi128EEEEEEEEEvNT_6ParamsE:
        .type           _ZN7cutlass13device_kernelIN5flash19enable_sm80_to_sm89INS1_16FlashAttnBwdSm80INS1_25CollectiveMainloopBwdSm80ILi2ELi2EN4cute5tupleIJNS5_1CILi128EEES8_NS7_ILi64EEEEEENS_10bfloat16_tEfNS_4arch4Sm80ELb0ELb0ELb0ELb0ELb1ELb0ELb0ELb0ELi2ELi4ELi4ELi4ELb0EEENS1_24CollectiveEpilogueBwdGQAISA_fSD_Li256ELb0ELb1EEENS1_19SingleTileSchedulerILb0ELb0ELb0ELi128EEEEEEEEEvNT_6ParamsE,@function
        .size           _ZN7cutlass13device_kernelIN5flash19enable_sm80_to_sm89INS1_16FlashAttnBwdSm80INS1_25CollectiveMainloopBwdSm80ILi2ELi2EN4cute5tupleIJNS5_1CILi128EEES8_NS7_ILi64EEEEEENS_10bfloat16_tEfNS_4arch4Sm80ELb0ELb0ELb0ELb0ELb1ELb0ELb0ELb0ELi2ELi4ELi4ELi4ELb0EEENS1_24CollectiveEpilogueBwdGQAISA_fSD_Li256ELb0ELb1EEENS1_19SingleTileSchedulerILb0ELb0ELb0ELi128EEEEEEEEEvNT_6ParamsE,(.L_x_116 - _ZN7cutlass13device_kernelIN5flash19enable_sm80_to_sm89INS1_16FlashAttnBwdSm80INS1_25CollectiveMainloopBwdSm80ILi2ELi2EN4cute5tupleIJNS5_1CILi128EEES8_NS7_ILi64EEEEEENS_10bfloat16_tEfNS_4arch4Sm80ELb0ELb0ELb0ELb0ELb1ELb0ELb0ELb0ELi2ELi4ELi4ELi4ELb0EEENS1_24CollectiveEpilogueBwdGQAISA_fSD_Li256ELb0ELb1EEENS1_19SingleTileSchedulerILb0ELb0ELb0ELi128EEEEEEEEEvNT_6ParamsE)
        .other          _ZN7cutlass13device_kernelIN5flash19enable_sm80_to_sm89INS1_16FlashAttnBwdSm80INS1_25CollectiveMainloopBwdSm80ILi2ELi2EN4cute5tupleIJNS5_1CILi128EEES8_NS7_ILi64EEEEEENS_10bfloat16_tEfNS_4arch4Sm80ELb0ELb0ELb0ELb0ELb1ELb0ELb0ELb0ELi2ELi4ELi4ELi4ELb0EEENS1_24CollectiveEpilogueBwdGQAISA_fSD_Li256ELb0ELb1EEENS1_19SingleTileSchedulerILb0ELb0ELb0ELi128EEEEEEEEEvNT_6ParamsE,@"STO_CUDA_ENTRY STV_DEFAULT"
_ZN7cutlass13device_kernelIN5flash19enable_sm80_to_sm89INS1_16FlashAttnBwdSm80INS1_25CollectiveMainloopBwdSm80ILi2ELi2EN4cute5tupleIJNS5_1CILi128EEES8_NS7_ILi64EEEEEENS_10bfloat16_tEfNS_4arch4Sm80ELb0ELb0ELb0ELb0ELb1ELb0ELb0ELb0ELi2ELi4ELi4ELi4ELb0EEENS1_24CollectiveEpilogueBwdGQAISA_fSD_Li256ELb0ELb1EEENS1_19SingleTileSchedulerILb0ELb0ELb0ELi128EEEEEEEEEvNT_6ParamsE:
[----:B------:R-:W-:Y:S01]  /*0000*/  LDC R1, c[0x0][0x28] ;  /* 0x00000a00ff017b82 */ /* 0x000fe20000000800 */
[----:B------:R-:W-:Y:S05]  /*0010*/  EXIT ;  /* 0x000000000000794d */ /* 0x000fea0003800000 */
.L_x_44:
        /* <DEDUP_REMOVED lines=14> */
.L_x_116:


//--------------------- .text._ZN7cutlass13device_kernelIN5flash19enable_sm80_to_sm89INS1_16FlashAttnBwdSm80INS1_25CollectiveMainloopBwdSm80ILi2ELi2EN4cute5tupleIJNS5_1CILi128EEES8_NS7_ILi64EEEEEENS_10bfloat16_tEfNS_4arch4Sm80ELb0ELb0ELb0ELb1ELb0ELb0ELb0ELb0ELi2ELi4ELi4ELi4ELb0EEENS1_21CollectiveEpilogueBwdISA_SB_SD_Li256ELb1ELb0ELi2EEENS1_19SingleTileSchedulerILb1ELb0ELb0ELi128EEEEEEEEEvNT_6ParamsE --------------------------
	.section	.text._ZN7cutlass13device_kernelIN5flash19enable_sm80_to_sm89INS1_16FlashAttnBwdSm80INS1_25CollectiveMainloopBwdSm80ILi2ELi2EN4cute5tupleIJNS5_1CILi128EEES8_NS7_ILi64EEEEEENS_10bfloat16_tEfNS_4arch4Sm80ELb0ELb0ELb0ELb1ELb0ELb0ELb0ELb0ELi2ELi4ELi4ELi4ELb0EEENS1_21CollectiveEpilogueBwdISA_SB_SD_Li256ELb1ELb0ELi2EEENS1_19SingleTileSchedulerILb1ELb0ELb0ELi128EEEEEEEEEvNT_6ParamsE,"ax",@progbits
	.align	128
.text._ZN7cutlass13device_kernelIN5flash19enable_sm80_to_sm89INS1_16FlashAttnBwdSm80INS1_25CollectiveMainloopBwdSm80ILi2ELi2EN4cute5tupleIJNS5_1CILi128EEES8_NS7_ILi64EEEEEENS_10bfloat16_tEfNS_4arch4Sm80ELb0ELb0ELb0ELb1ELb0ELb0ELb0ELb0ELi2ELi4ELi4ELi4ELb0EEENS1_21CollectiveEpilogueBwdISA_SB_SD_Li256ELb1ELb0ELi2EEENS1_19SingleTileSchedulerILb1ELb0ELb0ELi128EEEEEEEEEvNT_6ParamsE:
        .type           _ZN7cutlass13device_kernelIN5flash19enable_sm80_to_sm89INS1_16FlashAttnBwdSm80INS1_25CollectiveMainloopBwdSm80ILi2ELi2EN4cute5tupleIJNS5_1CILi128EEES8_NS7_ILi64EEEEEENS_10bfloat16_tEfNS_4arch4Sm80ELb0ELb0ELb0ELb1ELb0ELb0ELb0ELb0ELi2ELi4ELi4ELi4ELb0EEENS1_21CollectiveEpilogueBwdISA_SB_SD_Li256ELb1ELb0ELi2EEENS1_19SingleTileSchedulerILb1ELb0ELb0ELi128EEEEEEEEEvNT_6ParamsE,@function
        .size           _ZN7cutlass13device_kernelIN5flash19enable_sm80_to_sm89INS1_16FlashAttnBwdSm80INS1_25CollectiveMainloopBwdSm80ILi2ELi2EN4cute5tupleIJNS5_1CILi128EEES8_NS7_ILi64EEEEEENS_10bfloat16_tEfNS_4arch4Sm80ELb0ELb0ELb0ELb1ELb0ELb0ELb0ELb0ELi2ELi4ELi4ELi4ELb0EEENS1_21CollectiveEpilogueBwdISA_SB_SD_Li256ELb1ELb0ELi2EEENS1_19SingleTileSchedulerILb1ELb0ELb0ELi128EEEEEEEEEvNT_6ParamsE,(.L_x_117 - _ZN7cutlass13device_kernelIN5flash19enable_sm80_to_sm89INS1_16FlashAttnBwdSm80INS1_25CollectiveMainloopBwdSm80ILi2ELi2EN4cute5tupleIJNS5_1CILi128EEES8_NS7_ILi64EEEEEENS_10bfloat16_tEfNS_4arch4Sm80ELb0ELb0ELb0ELb1ELb0ELb0ELb0ELb0ELi2ELi4ELi4ELi4ELb0EEENS1_21CollectiveEpilogueBwdISA_SB_SD_Li256ELb1ELb0ELi2EEENS1_19SingleTileSchedulerILb1ELb0ELb0ELi128EEEEEEEEEvNT_6ParamsE)
        .other          _ZN7cutlass13device_kernelIN5flash19enable_sm80_to_sm89INS1_16FlashAttnBwdSm80INS1_25CollectiveMainloopBwdSm80ILi2ELi2EN4cute5tupleIJNS5_1CILi128EEES8_NS7_ILi64EEEEEENS_10bfloat16_tEfNS_4arch4Sm80ELb0ELb0ELb0ELb1ELb0ELb0ELb0ELb0ELi2ELi4ELi4ELi4ELb0EEENS1_21CollectiveEpilogueBwdISA_SB_SD_Li256ELb1ELb0ELi2EEENS1_19SingleTileSchedulerILb1ELb0ELb0ELi128EEEEEEEEEvNT_6ParamsE,@"STO_CUDA_ENTRY STV_DEFAULT"
_ZN7cutlass13device_kernelIN5flash19enable_sm80_to_sm89INS1_16FlashAttnBwdSm80INS1_25CollectiveMainloopBwdSm80ILi2ELi2EN4cute5tupleIJNS5_1CILi128EEES8_NS7_ILi64EEEEEENS_10bfloat16_tEfNS_4arch4Sm80ELb0ELb0ELb0ELb1ELb0ELb0ELb0ELb0ELi2ELi4ELi4ELi4ELb0EEENS1_21CollectiveEpilogueBwdISA_SB_SD_Li256ELb1ELb0ELi2EEENS1_19SingleTileSchedulerILb1ELb0ELb0ELi128EEEEEEEEEvNT_6ParamsE:
[----:B------:R-:W-:Y:S01]  /*0000*/  LDC R1, c[0x0][0x28] ;  /* 0x00000a00ff017b82 */ /* 0x000fe20000000800 */
[----:B------:R-:W-:Y:S05]  /*0010*/  EXIT ;  /* 0x000000000000794d */ /* 0x000fea0003800000 */
.L_x_45:
        /* <DEDUP_REMOVED lines=14> */
.L_x_117:


//--------------------- .text._ZN7cutlass13device_kernelIN5flash19enable_sm80_to_sm89INS1_16FlashAttnBwdSm80INS1_25CollectiveMainloopBwdSm80ILi2ELi2EN4cute5tupleIJNS5_1CILi128EEES8_NS7_ILi64EEEEEENS_10bfloat16_tEfNS_4arch4Sm80ELb0ELb0ELb0ELb1ELb1ELb0ELb0ELb0ELi2ELi4ELi4ELi4ELb0EEENS1_21CollectiveEpilogueBwdISA_SB_SD_Li256ELb1ELb0ELi2EEENS1_19SingleTileSchedulerILb1ELb0ELb0ELi128EEEEEEEEEvNT_6ParamsE --------------------------
	.section	.text._ZN7cutlass13device_kernelIN5flash19enable_sm80_to_sm89INS1_16FlashAttnBwdSm80INS1_25CollectiveMainloopBwdSm80ILi2ELi2EN4cute5tupleIJNS5_1CILi128EEES8_NS7_ILi64EEEEEENS_10bfloat16_tEfNS_4arch4Sm80ELb0ELb0ELb0ELb1ELb1ELb0ELb0ELb0ELi2ELi4ELi4ELi4ELb0EEENS1_21CollectiveEpilogueBwdISA_SB_SD_Li256ELb1ELb0ELi2EEENS1_19SingleTileSchedulerILb1ELb0ELb0ELi128EEEEEEEEEvNT_6ParamsE,"ax",@progbits
	.align	128
.text._ZN7cutlass13device_kernelIN5flash19enable_sm80_to_sm89INS1_16FlashAttnBwdSm80INS1_25CollectiveMainloopBwdSm80ILi2ELi2EN4cute5tupleIJNS5_1CILi128EEES8_NS7_ILi64EEEEEENS_10bfloat16_tEfNS_4arch4Sm80ELb0ELb0ELb0ELb1ELb1ELb0ELb0ELb0ELi2ELi4ELi4ELi4ELb0EEENS1_21CollectiveEpilogueBwdISA_SB_SD_Li256ELb1ELb0ELi2EEENS1_19SingleTileSchedulerILb1ELb0ELb0ELi128EEEEEEEEEvNT_6ParamsE:
        .type           _ZN7cutlass13device_kernelIN5flash19enable_sm80_to_sm89INS1_16FlashAttnBwdSm80INS1_25CollectiveMainloopBwdSm80ILi2ELi2EN4cute5tupleIJNS5_1CILi128EEES8_NS7_ILi64EEEEEENS_10bfloat16_tEfNS_4arch4Sm80ELb0ELb0ELb0ELb1ELb1ELb0ELb0ELb0ELi2ELi4ELi4ELi4ELb0EEENS1_21CollectiveEpilogueBwdISA_SB_SD_Li256ELb1ELb0ELi2EEENS1_19SingleTileSchedulerILb1ELb0ELb0ELi128EEEEEEEEEvNT_6ParamsE,@function
        .size           _ZN7cutlass13device_kernelIN5flash19enable_sm80_to_sm89INS1_16FlashAttnBwdSm80INS1_25CollectiveMainloopBwdSm80ILi2ELi2EN4cute5tupleIJNS5_1CILi128EEES8_NS7_ILi64EEEEEENS_10bfloat16_tEfNS_4arch4Sm80ELb0ELb0ELb0ELb1ELb1ELb0ELb0ELb0ELi2ELi4ELi4ELi4ELb0EEENS1_21CollectiveEpilogueBwdISA_SB_SD_Li256ELb1ELb0ELi2EEENS1_19SingleTileSchedulerILb1ELb0ELb0ELi128EEEEEEEEEvNT_6ParamsE,(.L_x_118 - _ZN7cutlass13device_kernelIN5flash19enable_sm80_to_sm89INS1_16FlashAttnBwdSm80INS1_25CollectiveMainloopBwdSm80ILi2ELi2EN4cute5tupleIJNS5_1CILi128EEES8_NS7_ILi64EEEEEENS_10bfloat16_tEfNS_4arch4Sm80ELb0ELb0ELb0ELb1ELb1ELb0ELb0ELb0ELi2ELi4ELi4ELi4ELb0EEENS1_21CollectiveEpilogueBwdISA_SB_SD_Li256ELb1ELb0ELi2EEENS1_19SingleTileSchedulerILb1ELb0ELb0ELi128EEEEEEEEEvNT_6ParamsE)
        .other          _ZN7cutlass13device_kernelIN5flash19enable_sm80_to_sm89INS1_16FlashAttnBwdSm80INS1_25CollectiveMainloopBwdSm80ILi2ELi2EN4cute5tupleIJNS5_1CILi128EEES8_NS7_ILi64EEEEEENS_10bfloat16_tEfNS_4arch4Sm80ELb0ELb0ELb0ELb1ELb1ELb0ELb0ELb0ELi2ELi4ELi4ELi4ELb0EEENS1_21CollectiveEpilogueBwdISA_SB_SD_Li256ELb1ELb0ELi2EEENS1_19SingleTileSchedulerILb1ELb0ELb0ELi128EEEEEEEEEvNT_6ParamsE,@"STO_CUDA_ENTRY STV_DEFAULT"
_ZN7cutlass13device_kernelIN5flash19enable_sm80_to_sm89INS1_16FlashAttnBwdSm80INS1_25CollectiveMainloopBwdSm80ILi2ELi2EN4cute5tupleIJNS5_1CILi128EEES8_NS7_ILi64EEEEEENS_10bfloat16_tEfNS_4arch4Sm80ELb0ELb0ELb0ELb1ELb1ELb0ELb0ELb0ELi2ELi4ELi4ELi4ELb0EEENS1_21CollectiveEpilogueBwdISA_SB_SD_Li256ELb1ELb0ELi2EEENS1_19SingleTileSchedulerILb1ELb0ELb0ELi128EEEEEEEEEvNT_6ParamsE:
[----:B------:R-:W-:Y:S01]  /*0000*/  LDC R1, c[0x0][0x28] ;  /* 0x00000a00ff017b82 */ /* 0x000fe20000000800 */
[----:B------:R-:W-:Y:S05]  /*0010*/  EXIT ;  /* 0x000000000000794d */ /* 0x000fea0003800000 */
.L_x_46:
        /* <DEDUP_REMOVED lines=14> */
.L_x_118:


//--------------------- .text._ZN7cutlass13device_kernelIN5flash19enable_sm80_to_sm89INS1_16FlashAttnBwdSm80INS1_25CollectiveMainloopBwdSm80ILi2ELi2EN4cute5tupleIJNS5_1CILi128EEES8_NS7_ILi64EEEEEENS_10bfloat16_tEfNS_4arch4Sm80ELb0ELb0ELb0ELb1ELb0ELb0ELb0ELb0ELi2ELi4ELi4ELi4ELb0EEENS1_24CollectiveEpilogueBwdGQAISA_fSD_Li256ELb1ELb0EEENS1_19SingleTileSchedulerILb1ELb0ELb0ELi128EEEEEEEEEvNT_6ParamsE --------------------------
	.section	.text._ZN7cutlass13device_kernelIN5flash19enable_sm80_to_sm89INS1_16FlashAttnBwdSm80INS1_25CollectiveMainloopBwdSm80ILi2ELi2EN4cute5tupleIJNS5_1CILi128EEES8_NS7_ILi64EEEEEENS_10bfloat16_tEfNS_4arch4Sm80ELb0ELb0ELb0ELb1ELb0ELb0ELb0ELb0ELi2ELi4ELi4ELi4ELb0EEENS1_24CollectiveEpilogueBwdGQAISA_fSD_Li256ELb1ELb0EEENS1_19SingleTileSchedulerILb1ELb0ELb0ELi128EEEEEEEEEvNT_6ParamsE,"ax",@progbits
	.align	128
.text._ZN7cutlass13device_kernelIN5flash19enable_sm80_to_sm89INS1_16FlashAttnBwdSm80INS1_25CollectiveMainloopBwdSm80ILi2ELi2EN4cute5tupleIJNS5_1CILi128EEES8_NS7_ILi64EEEEEENS_10bfloat16_tEfNS_4arch4Sm80ELb0ELb0ELb0ELb1ELb0ELb0ELb0ELb0ELi2ELi4ELi4ELi4ELb0EEENS1_24CollectiveEpilogueBwdGQAISA_fSD_Li256ELb1ELb0EEENS1_19SingleTileSchedulerILb1ELb0ELb0ELi128EEEEEEEEEvNT_6ParamsE:
        .type           _ZN7cutlass13device_kernelIN5flash19enable_sm80_to_sm89INS1_16FlashAttnBwdSm80INS1_25CollectiveMainloopBwdSm80ILi2ELi2EN4cute5tupleIJNS5_1CILi128EEES8_NS7_ILi64EEEEEENS_10bfloat16_tEfNS_4arch4Sm80ELb0ELb0ELb0ELb1ELb0ELb0ELb0ELb0ELi2ELi4ELi4ELi4ELb0EEENS1_24CollectiveEpilogueBwdGQAISA_fSD_Li256ELb1ELb0EEENS1_19SingleTileSchedulerILb1ELb0ELb0ELi128EEEEEEEEEvNT_6ParamsE,@function
        .size           _ZN7cutlass13device_kernelIN5flash19enable_sm80_to_sm89INS1_16FlashAttnBwdSm80INS1_25CollectiveMainloopBwdSm80ILi2ELi2EN4cute5tupleIJNS5_1CILi128EEES8_NS7_ILi64EEEEEENS_10bfloat16_tEfNS_4arch4Sm80ELb0ELb0ELb0ELb1ELb0ELb0ELb0ELb0ELi2ELi4ELi4ELi4ELb0EEENS1_24CollectiveEpilogueBwdGQAISA_fSD_Li256ELb1ELb0EEENS1_19SingleTileSchedulerILb1ELb0ELb0ELi128EEEEEEEEEvNT_6ParamsE,(.L_x_119 - _ZN7cutlass13device_kernelIN5flash19enable_sm80_to_sm89INS1_16FlashAttnBwdSm80INS1_25CollectiveMainloopBwdSm80ILi2ELi2EN4cute5tupleIJNS5_1CILi128EEES8_NS7_ILi64EEEEEENS_10bfloat16_tEfNS_4arch4Sm80ELb0ELb0ELb0ELb1ELb0ELb0ELb0ELb0ELi2ELi4ELi4ELi4ELb0EEENS1_24CollectiveEpilogueBwdGQAISA_fSD_Li256ELb1ELb0EEENS1_19SingleTileSchedulerILb1ELb0ELb0ELi128EEEEEEEEEvNT_6ParamsE)
        .other          _ZN7cutlass13device_kernelIN5flash19enable_sm80_to_sm89INS1_16FlashAttnBwdSm80INS1_25CollectiveMainloopBwdSm80ILi2ELi2EN4cute5tupleIJNS5_1CILi128EEES8_NS7_ILi64EEEEEENS_10bfloat16_tEfNS_4arch4Sm80ELb0ELb0ELb0ELb1ELb0ELb0ELb0ELb0ELi2ELi4ELi4ELi4ELb0EEENS1_24CollectiveEpilogueBwdGQAISA_fSD_Li256ELb1ELb0EEENS1_19SingleTileSchedulerILb1ELb0ELb0ELi128EEEEEEEEEvNT_6ParamsE,@"STO_CUDA_ENTRY STV_DEFAULT"
_ZN7cutlass13device_kernelIN5flash19enable_sm80_to_sm89INS1_16FlashAttnBwdSm80INS1_25CollectiveMainloopBwdSm80ILi2ELi2EN4cute5tupleIJNS5_1CILi128EEES8_NS7_ILi64EEEEEENS_10bfloat16_tEfNS_4arch4Sm80ELb0ELb0ELb0ELb1ELb0ELb0ELb0ELb0ELi2ELi4ELi4ELi4ELb0EEENS1_24CollectiveEpilogueBwdGQAISA_fSD_Li256ELb1ELb0EEENS1_19SingleTileSchedulerILb1ELb0ELb0ELi128EEEEEEEEEvNT_6ParamsE:
[----:B------:R-:W-:Y:S01]  /*0000*/  LDC R1, c[0x0][0x28] ;  /* 0x00000a00ff017b82 */ /* 0x000fe20000000800 */
[----:B------:R-:W-:Y:S05]  /*0010*/  EXIT ;  /* 0x000000000000794d */ /* 0x000fea0003800000 */
.L_x_47:
        /* <DEDUP_REMOVED lines=14> */
.L_x_119:


//--------------------- .text._ZN7cutlass13device_kernelIN5flash19enable_sm80_to_sm89INS1_16FlashAttnBwdSm80INS1_25CollectiveMainloopBwdSm80ILi2ELi2EN4cute5tupleIJNS5_1CILi128EEES8_NS7_ILi64EEEEEENS_10bfloat16_tEfNS_4arch4Sm80ELb0ELb0ELb0ELb1ELb1ELb0ELb0ELb0ELi2ELi4ELi4ELi4ELb0EEENS1_24CollectiveEpilogueBwdGQAISA_fSD_Li256ELb1ELb1EEENS1_19SingleTileSchedulerILb1ELb0ELb0ELi128EEEEEEEEEvNT_6ParamsE --------------------------
	.section	.text._ZN7cutlass13device_kernelIN5flash19enable_sm80_to_sm89INS1_16FlashAttnBwdSm80INS1_25CollectiveMainloopBwdSm80ILi2ELi2EN4cute5tupleIJNS5_1CILi128EEES8_NS7_ILi64EEEEEENS_10bfloat16_tEfNS_4arch4Sm80ELb0ELb0ELb0ELb1ELb1ELb0ELb0ELb0ELi2ELi4ELi4ELi4ELb0EEENS1_24CollectiveEpilogueBwdGQAISA_fSD_Li256ELb1ELb1EEENS1_19SingleTileSchedulerILb1ELb0ELb0ELi128EEEEEEEEEvNT_6ParamsE,"ax",@progbits
	.align	128
.text._ZN7cutlass13device_kernelIN5flash19enable_sm80_to_sm89INS1_16FlashAttnBwdSm80INS1_25CollectiveMainloopBwdSm80ILi2ELi2EN4cute5tupleIJNS5_1CILi128EEES8_NS7_ILi64EEEEEENS_10bfloat16_tEfNS_4arch4Sm80ELb0ELb0ELb0ELb1ELb1ELb0ELb0ELb0ELi2ELi4ELi4ELi4ELb0EEENS1_24CollectiveEpilogueBwdGQAISA_fSD_Li256ELb1ELb1EEENS1_19SingleTileSchedulerILb1ELb0ELb0ELi128EEEEEEEEEvNT_6ParamsE:
        .type           _ZN7cutlass13device_kernelIN5flash19enable_sm80_to_sm89INS1_16FlashAttnBwdSm80INS1_25CollectiveMainloopBwdSm80ILi2ELi2EN4cute5tupleIJNS5_1CILi128EEES8_NS7_ILi64EEEEEENS_10bfloat16_tEfNS_4arch4Sm80ELb0ELb0ELb0ELb1ELb1ELb0ELb0ELb0ELi2ELi4ELi4ELi4ELb0EEENS1_24CollectiveEpilogueBwdGQAISA_fSD_Li256ELb1ELb1EEENS1_19SingleTileSchedulerILb1ELb0ELb0ELi128EEEEEEEEEvNT_6ParamsE,@function
        .size           _ZN7cutlass13device_kernelIN5flash19enable_sm80_to_sm89INS1_16FlashAttnBwdSm80INS1_25CollectiveMainloopBwdSm80ILi2ELi2EN4cute5tupleIJNS5_1CILi128EEES8_NS7_ILi64EEEEEENS_10bfloat16_tEfNS_4arch4Sm80ELb0ELb0ELb0ELb1ELb1ELb0ELb0ELb0ELi2ELi4ELi4ELi4ELb0EEENS1_24CollectiveEpilogueBwdGQAISA_fSD_Li256ELb1ELb1EEENS1_19SingleTileSchedulerILb1ELb0ELb0ELi128EEEEEEEEEvNT_6ParamsE,(.L_x_120 - _ZN7cutlass13device_kernelIN5flash19enable_sm80_to_sm89INS1_16FlashAttnBwdSm80INS1_25CollectiveMainloopBwdSm80ILi2ELi2EN4cute5tupleIJNS5_1CILi128EEES8_NS7_ILi64EEEEEENS_10bfloat16_tEfNS_4arch4Sm80ELb0ELb0ELb0ELb1ELb1ELb0ELb0ELb0ELi2ELi4ELi4ELi4ELb0EEENS1_24CollectiveEpilogueBwdGQAISA_fSD_Li256ELb1ELb1EEENS1_19SingleTileSchedulerILb1ELb0ELb0ELi128EEEEEEEEEvNT_6ParamsE)
        .other          _ZN7cutlass13device_kernelIN5flash19enable_sm80_to_sm89INS1_16FlashAttnBwdSm80INS1_25CollectiveMainloopBwdSm80ILi2ELi2EN4cute5tupleIJNS5_1CILi128EEES8_NS7_ILi64EEEEEENS_10bfloat16_tEfNS_4arch4Sm80ELb0ELb0ELb0ELb1ELb1ELb0ELb0ELb0ELi2ELi4ELi4ELi4ELb0EEENS1_24CollectiveEpilogueBwdGQAISA_fSD_Li256ELb1ELb1EEENS1_19SingleTileSchedulerILb1ELb0ELb0ELi128EEEEEEEEEvNT_6ParamsE,@"STO_CUDA_ENTRY STV_DEFAULT"
_ZN7cutlass13device_kernelIN5flash19enable_sm80_to_sm89INS1_16FlashAttnBwdSm80INS1_25CollectiveMainloopBwdSm80ILi2ELi2EN4cute5tupleIJNS5_1CILi128EEES8_NS7_ILi64EEEEEENS_10bfloat16_tEfNS_4arch4Sm80ELb0ELb0ELb0ELb1ELb1ELb0ELb0ELb0ELi2ELi4ELi4ELi4ELb0EEENS1_24CollectiveEpilogueBwdGQAISA_fSD_Li256ELb1ELb1EEENS1_19SingleTileSchedulerILb1ELb0ELb0ELi128EEEEEEEEEvNT_6ParamsE:
[----:B------:R-:W-:Y:S01]  /*0000*/  LDC R1, c[0x0][0x28] ;  /* 0x00000a00ff017b82 */ /* 0x000fe20000000800 */
[----:B------:R-:W-:Y:S05]  /*0010*/  EXIT ;  /* 0x000000000000794d */ /* 0x000fea0003800000 */
.L_x_48:
        /* <DEDUP_REMOVED lines=14> */
.L_x_120:


//--------------------- .text._ZN7cutlass13device_kernelIN5flash19enable_sm80_to_sm89INS1_16FlashAttnBwdSm80INS1_25CollectiveMainloopBwdSm80ILi2ELi2EN4cute5tupleIJNS5_1CILi128EEES8_NS7_ILi64EEEEEENS_10bfloat16_tEfNS_4arch4Sm80ELb0ELb1ELb0ELb0ELb0ELb0ELb0ELb0ELi2ELi4ELi4ELi4ELb0EEENS1_21CollectiveEpilogueBwdISA_SB_SD_Li256ELb0ELb0ELi2EEENS1_19SingleTileSchedulerILb0ELb0ELb0ELi128EEEEEEEEEvNT_6ParamsE --------------------------
	.section	.text._ZN7cutlass13device_kernelIN5flash19enable_sm80_to_sm89INS1_16FlashAttnBwdSm80INS1_25CollectiveMainloopBwdSm80ILi2ELi2EN4cute5tupleIJNS5_1CILi128EEES8_NS7_ILi64EEEEEENS_10bfloat16_tEfNS_4arch4Sm80ELb0ELb1ELb0ELb0ELb0ELb0ELb0ELb0ELi2ELi4ELi4ELi4ELb0EEENS1_21CollectiveEpilogueBwdISA_SB_SD_Li256ELb0ELb0ELi2EEENS1_19SingleTileSchedulerILb0ELb0ELb0ELi128EEEEEEEEEvNT_6ParamsE,"ax",@progbits
	.align	128
.text._ZN7cutlass13device_kernelIN5flash19enable_sm80_to_sm89INS1_16FlashAttnBwdSm80INS1_25CollectiveMainloopBwdSm80ILi2ELi2EN4cute5tupleIJNS5_1CILi128EEES8_NS7_ILi64EEEEEENS_10bfloat16_tEfNS_4arch4Sm80ELb0ELb1ELb0ELb0ELb0ELb0ELb0ELb0ELi2ELi4ELi4ELi4ELb0EEENS1_21CollectiveEpilogueBwdISA_SB_SD_Li256ELb0ELb0ELi2EEENS1_19SingleTileSchedulerILb0ELb0ELb0ELi128EEEEEEEEEvNT_6ParamsE:
        .type           _ZN7cutlass13device_kernelIN5flash19enable_sm80_to_sm89INS1_16FlashAttnBwdSm80INS1_25CollectiveMainloopBwdSm80ILi2ELi2EN4cute5tupleIJNS5_1CILi128EEES8_NS7_ILi64EEEEEENS_10bfloat16_tEfNS_4arch4Sm80ELb0ELb1ELb0ELb0ELb0ELb0ELb0ELb0ELi2ELi4ELi4ELi4ELb0EEENS1_21CollectiveEpilogueBwdISA_SB_SD_Li256ELb0ELb0ELi2EEENS1_19SingleTileSchedulerILb0ELb0ELb0ELi128EEEEEEEEEvNT_6ParamsE,@function
        .size           _ZN7cutlass13device_kernelIN5flash19enable_sm80_to_sm89INS1_16FlashAttnBwdSm80INS1_25CollectiveMainloopBwdSm80ILi2ELi2EN4cute5tupleIJNS5_1CILi128EEES8_NS7_ILi64EEEEEENS_10bfloat16_tEfNS_4arch4Sm80ELb0ELb1ELb0ELb0ELb0ELb0ELb0ELb0ELi2ELi4ELi4ELi4ELb0EEENS1_21CollectiveEpilogueBwdISA_SB_SD_Li256ELb0ELb0ELi2EEENS1_19SingleTileSchedulerILb0ELb0ELb0ELi128EEEEEEEEEvNT_6ParamsE,(.L_x_121 - _ZN7cutlass13device_kernelIN5flash19enable_sm80_to_sm89INS1_16FlashAttnBwdSm80INS1_25CollectiveMainloopBwdSm80ILi2ELi2EN4cute5tupleIJNS5_1CILi128EEES8_NS7_ILi64EEEEEENS_10bfloat16_tEfNS_4arch4Sm80ELb0ELb1ELb0ELb0ELb0ELb0ELb0ELb0ELi2ELi4ELi4ELi4ELb0EEENS1_21CollectiveEpilogueBwdISA_SB_SD_Li256ELb0ELb0ELi2EEENS1_19SingleTileSchedulerILb0ELb0ELb0ELi128EEEEEEEEEvNT_6ParamsE)
        .other          _ZN7cutlass13device_kernelIN5flash19enable_sm80_to_sm89INS1_16FlashAttnBwdSm80INS1_25CollectiveMainloopBwdSm80ILi2ELi2EN4cute5tupleIJNS5_1CILi128EEES8_NS7_ILi64EEEEEENS_10bfloat16_tEfNS_4arch4Sm80ELb0ELb1ELb0ELb0ELb0ELb0ELb0ELb0ELi2ELi4ELi4ELi4ELb0EEENS1_21CollectiveEpilogueBwdISA_SB_SD_Li256ELb0ELb0ELi2EEENS1_19SingleTileSchedulerILb0ELb0ELb0ELi128EEEEEEEEEvNT_6ParamsE,@"STO_CUDA_ENTRY STV_DEFAULT"
_ZN7cutlass13device_kernelIN5flash19enable_sm80_to_sm89INS1_16FlashAttnBwdSm80INS1_25CollectiveMainloopBwdSm80ILi2ELi2EN4cute5tupleIJNS5_1CILi128EEES8_NS7_ILi64EEEEEENS_10bfloat16_tEfNS_4arch4Sm80ELb0ELb1ELb0ELb0ELb0ELb0ELb0ELb0ELi2ELi4ELi4ELi4ELb0EEENS1_21CollectiveEpilogueBwdISA_SB_SD_Li256ELb0ELb0ELi2EEENS1_19SingleTileSchedulerILb0ELb0ELb0ELi128EEEEEEEEEvNT_6ParamsE:
[----:B------:R-:W-:Y:S01]  /*0000*/  LDC R1, c[0x0][0x28] ;  /* 0x00000a00ff017b82 */ /* 0x000fe20000000800 */
[----:B------:R-:W-:Y:S05]  /*0010*/  EXIT ;  /* 0x000000000000794d */ /* 0x000fea0003800000 */
.L_x_49:
        /* <DEDUP_REMOVED lines=14> */
.L_x_121:


//--------------------- .text._ZN7cutlass13device_kernelIN5flash19enable_sm80_to_sm89INS1_16FlashAttnBwdSm80INS1_25CollectiveMainloopBwdSm80ILi2ELi2EN4cute5tupleIJNS5_1CILi128EEES8_NS7_ILi64EEEEEENS_10bfloat16_tEfNS_4arch4Sm80ELb0ELb1ELb0ELb0ELb1ELb0ELb0ELb0ELi2ELi4ELi4ELi4ELb0EEENS1_21CollectiveEpilogueBwdISA_SB_SD_Li256ELb0ELb0ELi2EEENS1_19SingleTileSchedulerILb0ELb0ELb0ELi128EEEEEEEEEvNT_6ParamsE --------------------------
	.section	.text._ZN7cutlass13device_kernelIN5flash19enable_sm80_to_sm89INS1_16FlashAttnBwdSm80INS1_25CollectiveMainloopBwdSm80ILi2ELi2EN4cute5tupleIJNS5_1CILi128EEES8_NS7_ILi64EEEEEENS_10bfloat16_tEfNS_4arch4Sm80ELb0ELb1ELb0ELb0ELb1ELb0ELb0ELb0ELi2ELi4ELi4ELi4ELb0EEENS1_21CollectiveEpilogueBwdISA_SB_SD_Li256ELb0ELb0ELi2EEENS1_19SingleTileSchedulerILb0ELb0ELb0ELi128EEEEEEEEEvNT_6ParamsE,"ax",@progbits
	.align	128
.text._ZN7cutlass13device_kernelIN5flash19enable_sm80_to_sm89INS1_16FlashAttnBwdSm80INS1_25CollectiveMainloopBwdSm80ILi2ELi2EN4cute5tupleIJNS5_1CILi128EEES8_NS7_ILi64EEEEEENS_10bfloat16_tEfNS_4arch4Sm80ELb0ELb1ELb0ELb0ELb1ELb0ELb0ELb0ELi2ELi4ELi4ELi4ELb0EEENS1_21CollectiveEpilogueBwdISA_SB_SD_Li256ELb0ELb0ELi2EEENS1_19SingleTileSchedulerILb0ELb0ELb0ELi128EEEEEEEEEvNT_6ParamsE:
        .type           _ZN7cutlass13device_kernelIN5flash19enable_sm80_to_sm89INS1_16FlashAttnBwdSm80INS1_25CollectiveMainloopBwdSm80ILi2ELi2EN4cute5tupleIJNS5_1CILi128EEES8_NS7_ILi64EEEEEENS_10bfloat16_tEfNS_4arch4Sm80ELb0ELb1ELb0ELb0ELb1ELb0ELb0ELb0ELi2ELi4ELi4ELi4ELb0EEENS1_21CollectiveEpilogueBwdISA_SB_SD_Li256ELb0ELb0ELi2EEENS1_19SingleTileSchedulerILb0ELb0ELb0ELi128EEEEEEEEEvNT_6ParamsE,@function
        .size           _ZN7cutlass13device_kernelIN5flash19enable_sm80_to_sm89INS1_16FlashAttnBwdSm80INS1_25CollectiveMainloopBwdSm80ILi2ELi2EN4cute5tupleIJNS5_1CILi128EEES8_NS7_ILi64EEEEEENS_10bfloat16_tEfNS_4arch4Sm80ELb0ELb1ELb0ELb0ELb1ELb0ELb0ELb0ELi2ELi4ELi4ELi4ELb0EEENS1_21CollectiveEpilogueBwdISA_SB_SD_Li256ELb0ELb0ELi2EEENS1_19SingleTileSchedulerILb0ELb0ELb0ELi128EEEEEEEEEvNT_6ParamsE,(.L_x_122 - _ZN7cutlass13device_kernelIN5flash19enable_sm80_to_sm89INS1_16FlashAttnBwdSm80INS1_25CollectiveMainloopBwdSm80ILi2ELi2EN4cute5tupleIJNS5_1CILi128EEES8_NS7_ILi64EEEEEENS_10bfloat16_tEfNS_4arch4Sm80ELb0ELb1ELb0ELb0ELb1ELb0ELb0ELb0ELi2ELi4ELi4ELi4ELb0EEENS1_21CollectiveEpilogueBwdISA_SB_SD_Li256ELb0ELb0ELi2EEENS1_19SingleTileSchedulerILb0ELb0ELb0ELi128EEEEEEEEEvNT_6ParamsE)
        .other          _ZN7cutlass13device_kernelIN5flash19enable_sm80_to_sm89INS1_16FlashAttnBwdSm80INS1_25CollectiveMainloopBwdSm80ILi2ELi2EN4cute5tupleIJNS5_1CILi128EEES8_NS7_ILi64EEEEEENS_10bfloat16_tEfNS_4arch4Sm80ELb0ELb1ELb0ELb0ELb1ELb0ELb0ELb0ELi2ELi4ELi4ELi4ELb0EEENS1_21CollectiveEpilogueBwdISA_SB_SD_Li256ELb0ELb0ELi2EEENS1_19SingleTileSchedulerILb0ELb0ELb0ELi128EEEEEEEEEvNT_6ParamsE,@"STO_CUDA_ENTRY STV_DEFAULT"
_ZN7cutlass13device_kernelIN5flash19enable_sm80_to_sm89INS1_16FlashAttnBwdSm80INS1_25CollectiveMainloopBwdSm80ILi2ELi2EN4cute5tupleIJNS5_1CILi128EEES8_NS7_ILi64EEEEEENS_10bfloat16_tEfNS_4arch4Sm80ELb0ELb1ELb0ELb0ELb1ELb0ELb0ELb0ELi2ELi4ELi4ELi4ELb0EEENS1_21CollectiveEpilogueBwdISA_SB_SD_Li256ELb0ELb0ELi2EEENS1_19SingleTileSchedulerILb0ELb0ELb0ELi128EEEEEEEEEvNT_6ParamsE:
[----:B------:R-:W-:Y:S01]  /*0000*/  LDC R1, c[0x0][0x28] ;  /* 0x00000a00ff017b82 */ /* 0x000fe20000000800 */
[----:B------:R-:W-:Y:S05]  /*0010*/  EXIT ;  /* 0x000000000000794d */ /* 0x000fea0003800000 */
.L_x_50:
        /* <DEDUP_REMOVED lines=14> */
.L_x_122:


//--------------------- .text._ZN7cutlass13device_kernelIN5flash19enable_sm80_to_sm89INS1_16FlashAttnBwdSm80INS1_25CollectiveMainloopBwdSm80ILi2ELi2EN4cute5tupleIJNS5_1CILi128EEES8_NS7_ILi64EEEEEENS_10bfloat16_tEfNS_4arch4Sm80ELb0ELb1ELb0ELb0ELb0ELb0ELb0ELb0ELi2ELi4ELi4ELi4ELb0EEENS1_24CollectiveEpilogueBwdGQAISA_fSD_Li256ELb0ELb0EEENS1_19SingleTileSchedulerILb0ELb0ELb0ELi128EEEEEEEEEvNT_6ParamsE --------------------------
	.section	.text._ZN7cutlass13device_kernelIN5flash19enable_sm80_to_sm89INS1_16FlashAttnBwdSm80INS1_25CollectiveMainloopBwdSm80ILi2ELi2EN4cute5tupleIJNS5_1CILi128EEES8_NS7_ILi64EEEEEENS_10bfloat16_tEfNS_4arch4Sm80ELb0ELb1ELb0ELb0ELb0ELb0ELb0ELb0ELi2ELi4ELi4ELi4ELb0EEENS1_24CollectiveEpilogueBwdGQAISA_fSD_Li256ELb0ELb0EEENS1_19SingleTileSchedulerILb0ELb0ELb0ELi128EEEEEEEEEvNT_6ParamsE,"ax",@progbits
	.align	128
.text._ZN7cutlass13device_kernelIN5flash19enable_sm80_to_sm89INS1_16FlashAttnBwdSm80INS1_25CollectiveMainloopBwdSm80ILi2ELi2EN4cute5tupleIJNS5_1CILi128EEES8_NS7_ILi64EEEEEENS_10bfloat16_tEfNS_4arch4Sm80ELb0ELb1ELb0ELb0ELb0ELb0ELb0ELb0ELi2ELi4ELi4ELi4ELb0EEENS1_24CollectiveEpilogueBwdGQAISA_fSD_Li256ELb0ELb0EEENS1_19SingleTileSchedulerILb0ELb0ELb0ELi128EEEEEEEEEvNT_6ParamsE:
        .type           _ZN7cutlass13device_kernelIN5flash19enable_sm80_to_sm89INS1_16FlashAttnBwdSm80INS1_25CollectiveMainloopBwdSm80ILi2ELi2EN4cute5tupleIJNS5_1CILi128EEES8_NS7_ILi64EEEEEENS_10bfloat16_tEfNS_4arch4Sm80ELb0ELb1ELb0ELb0ELb0ELb0ELb0ELb0ELi2ELi4ELi4ELi4ELb0EEENS1_24CollectiveEpilogueBwdGQAISA_fSD_Li256ELb0ELb0EEENS1_19SingleTileSchedulerILb0ELb0ELb0ELi128EEEEEEEEEvNT_6ParamsE,@function
        .size           _ZN7cutlass13device_kernelIN5flash19enable_sm80_to_sm89INS1_16FlashAttnBwdSm80INS1_25CollectiveMainloopBwdSm80ILi2ELi2EN4cute5tupleIJNS5_1CILi128EEES8_NS7_ILi64EEEEEENS_10bfloat16_tEfNS_4arch4Sm80ELb0ELb1ELb0ELb0ELb0ELb0ELb0ELb0ELi2ELi4ELi4ELi4ELb0EEENS1_24CollectiveEpilogueBwdGQAISA_fSD_Li256ELb0ELb0EEENS1_19SingleTileSchedulerILb0ELb0ELb0ELi128EEEEEEEEEvNT_6ParamsE,(.L_x_123 - _ZN7cutlass13device_kernelIN5flash19enable_sm80_to_sm89INS1_16FlashAttnBwdSm80INS1_25CollectiveMainloopBwdSm80ILi2ELi2EN4cute5tupleIJNS5_1CILi128EEES8_NS7_ILi64EEEEEENS_10bfloat16_tEfNS_4arch4Sm80ELb0ELb1ELb0ELb0ELb0ELb0ELb0ELb0ELi2ELi4ELi4ELi4ELb0EEENS1_24CollectiveEpilogueBwdGQAISA_fSD_Li256ELb0ELb0EEENS1_19SingleTileSchedulerILb0ELb0ELb0ELi128EEEEEEEEEvNT_6ParamsE)
        .other          _ZN7cutlass13device_kernelIN5flash19enable_sm80_to_sm89INS1_16FlashAttnBwdSm80INS1_25CollectiveMainloopBwdSm80ILi2ELi2EN4cute5tupleIJNS5_1CILi128EEES8_NS7_ILi64EEEEEENS_10bfloat16_tEfNS_4arch4Sm80ELb0ELb1ELb0ELb0ELb0ELb0ELb0ELb0ELi2ELi4ELi4ELi4ELb0EEENS1_24CollectiveEpilogueBwdGQAISA_fSD_Li256ELb0ELb0EEENS1_19SingleTileSchedulerILb0ELb0ELb0ELi128EEEEEEEEEvNT_6ParamsE,@"STO_CUDA_ENTRY STV_DEFAULT"
_ZN7cutlass13device_kernelIN5flash19enable_sm80_to_sm89INS1_16FlashAttnBwdSm80INS1_25CollectiveMainloopBwdSm80ILi2ELi2EN4cute5tupleIJNS5_1CILi128EEES8_NS7_ILi64EEEEEENS_10bfloat16_tEfNS_4arch4Sm80ELb0ELb1ELb0ELb0ELb0ELb0ELb0ELb0ELi2ELi4ELi4ELi4ELb0EEENS1_24CollectiveEpilogueBwdGQAISA_fSD_Li256ELb0ELb0EEENS1_19SingleTileSchedulerILb0ELb0ELb0ELi128EEEEEEEEEvNT_6ParamsE:
[----:B------:R-:W-:Y:S01]  /*0000*/  LDC R1, c[0x0][0x28] ;  /* 0x00000a00ff017b82 */ /* 0x000fe20000000800 */
[----:B------:R-:W-:Y:S05]  /*0010*/  EXIT ;  /* 0x000000000000794d */ /* 0x000fea0003800000 */
.L_x_51:
        /* <DEDUP_REMOVED lines=14> */
.L_x_123:


//--------------------- .text._ZN7cutlass13device_kernelIN5flash19enable_sm80_to_sm89INS1_16FlashAttnBwdSm80INS1_25CollectiveMainloopBwdSm80ILi2ELi2EN4cute5tupleIJNS5_1CILi128EEES8_NS7_ILi64EEEEEENS_10bfloat16_tEfNS_4arch4Sm80ELb0ELb1ELb0ELb0ELb1ELb0ELb0ELb0ELi2ELi4ELi4ELi4ELb0EEENS1_24CollectiveEpilogueBwdGQAISA_fSD_Li256ELb0ELb1EEENS1_19SingleTileSchedulerILb0ELb0ELb0ELi128EEEEEEEEEvNT_6ParamsE --------------------------
	.section	.text._ZN7cutlass13device_kernelIN5flash19enable_sm80_to_sm89INS1_16FlashAttnBwdSm80INS1_25CollectiveMainloopBwdSm80ILi2ELi2EN4cute5tupleIJNS5_1CILi128EEES8_NS7_ILi64EEEEEENS_10bfloat16_tEfNS_4arch4Sm80ELb0ELb1ELb0ELb0ELb1ELb0ELb0ELb0ELi2ELi4ELi4ELi4ELb0EEENS1_24CollectiveEpilogueBwdGQAISA_fSD_Li256ELb0ELb1EEENS1_19SingleTileSchedulerILb0ELb0ELb0ELi128EEEEEEEEEvNT_6ParamsE,"ax",@progbits
	.align	128
.text._ZN7cutlass13device_kernelIN5flash19enable_sm80_to_sm89INS1_16FlashAttnBwdSm80INS1_25CollectiveMainloopBwdSm80ILi2ELi2EN4cute5tupleIJNS5_1CILi128EEES8_NS7_ILi64EEEEEENS_10bfloat16_tEfNS_4arch4Sm80ELb0ELb1ELb0ELb0ELb1ELb0ELb0ELb0ELi2ELi4ELi4ELi4ELb0EEENS1_24CollectiveEpilogueBwdGQAISA_fSD_Li256ELb0ELb1EEENS1_19SingleTileSchedulerILb0ELb0ELb0ELi128EEEEEEEEEvNT_6ParamsE:
        .type           _ZN7cutlass13device_kernelIN5flash19enable_sm80_to_sm89INS1_16FlashAttnBwdSm80INS1_25CollectiveMainloopBwdSm80ILi2ELi2EN4cute5tupleIJNS5_1CILi128EEES8_NS7_ILi64EEEEEENS_10bfloat16_tEfNS_4arch4Sm80ELb0ELb1ELb0ELb0ELb1ELb0ELb0ELb0ELi2ELi4ELi4ELi4ELb0EEENS1_24CollectiveEpilogueBwdGQAISA_fSD_Li256ELb0ELb1EEENS1_19SingleTileSchedulerILb0ELb0ELb0ELi128EEEEEEEEEvNT_6ParamsE,@function
        .size           _ZN7cutlass13device_kernelIN5flash19enable_sm80_to_sm89INS1_16FlashAttnBwdSm80INS1_25CollectiveMainloopBwdSm80ILi2ELi2EN4cute5tupleIJNS5_1CILi128EEES8_NS7_ILi64EEEEEENS_10bfloat16_tEfNS_4arch4Sm80ELb0ELb1ELb0ELb0ELb1ELb0ELb0ELb0ELi2ELi4ELi4ELi4ELb0EEENS1_24CollectiveEpilogueBwdGQAISA_fSD_Li256ELb0ELb1EEENS1_19SingleTileSchedulerILb0ELb0ELb0ELi128EEEEEEEEEvNT_6ParamsE,(.L_x_124 - _ZN7cutlass13device_kernelIN5flash19enable_sm80_to_sm89INS1_16FlashAttnBwdSm80INS1_25CollectiveMainloopBwdSm80ILi2ELi2EN4cute5tupleIJNS5_1CILi128EEES8_NS7_ILi64EEEEEENS_10bfloat16_tEfNS_4arch4Sm80ELb0ELb1ELb0ELb0ELb1ELb0ELb0ELb0ELi2ELi4ELi4ELi4ELb0EEENS1_24CollectiveEpilogueBwdGQAISA_fSD_Li256ELb0ELb1EEENS1_19SingleTileSchedulerILb0ELb0ELb0ELi128EEEEEEEEEvNT_6ParamsE)
        .other          _ZN7cutlass13device_kernelIN5flash19enable_sm80_to_sm89INS1_16FlashAttnBwdSm80INS1_25CollectiveMainloopBwdSm80ILi2ELi2EN4cute5tupleIJNS5_1CILi128EEES8_NS7_ILi64EEEEEENS_10bfloat16_tEfNS_4arch4Sm80ELb0ELb1ELb0ELb0ELb1ELb0ELb0ELb0ELi2ELi4ELi4ELi4ELb0EEENS1_24CollectiveEpilogueBwdGQAISA_fSD_Li256ELb0ELb1EEENS1_19SingleTileSchedulerILb0ELb0ELb0ELi128EEEEEEEEEvNT_6ParamsE,@"STO_CUDA_ENTRY STV_DEFAULT"
_ZN7cutlass13device_kernelIN5flash19enable_sm80_to_sm89INS1_16FlashAttnBwdSm80INS1_25CollectiveMainloopBwdSm80ILi2ELi2EN4cute5tupleIJNS5_1CILi128EEES8_NS7_ILi64EEEEEENS_10bfloat16_tEfNS_4arch4Sm80ELb0ELb1ELb0ELb0ELb1ELb0ELb0ELb0ELi2ELi4ELi4ELi4ELb0EEENS1_24CollectiveEpilogueBwdGQAISA_fSD_Li256ELb0ELb1EEENS1_19SingleTileSchedulerILb0ELb0ELb0ELi128EEEEEEEEEvNT_6ParamsE:
[----:B------:R-:W-:Y:S01]  /*0000*/  LDC R1, c[0x0][0x28] ;  /* 0x00000a00ff017b82 */ /* 0x000fe20000000800 */
[----:B------:R-:W-:Y:S05]  /*0010*/  EXIT ;  /* 0x000000000000794d */ /* 0x000fea0003800000 */
.L_x_52:
        /* <DEDUP_REMOVED lines=14> */
.L_x_124:


//--------------------- .text._ZN7cutlass13device_kernelIN5flash19enable_sm80_to_sm89INS1_16FlashAttnBwdSm80INS1_25CollectiveMainloopBwdSm80ILi2ELi2EN4cute5tupleIJNS5_1CILi128EEES8_NS7_ILi64EEEEEENS_10bfloat16_tEfNS_4arch4Sm80ELb0ELb1ELb0ELb1ELb0ELb0ELb0ELb0ELi2ELi4ELi4ELi4ELb0EEENS1_21CollectiveEpilogueBwdISA_SB_SD_Li256ELb1ELb0ELi2EEENS1_19SingleTileSchedulerILb1ELb0ELb0ELi128EEEEEEEEEvNT_6ParamsE --------------------------
	.section	.text._ZN7cutlass13device_kernelIN5flash19enable_sm80_to_sm89INS1_16FlashAttnBwdSm80INS1_25CollectiveMainloopBwdSm80ILi2ELi2EN4cute5tupleIJNS5_1CILi128EEES8_NS7_ILi64EEEEEENS_10bfloat16_tEfNS_4arch4Sm80ELb0ELb1ELb0ELb1ELb0ELb0ELb0ELb0ELi2ELi4ELi4ELi4ELb0EEENS1_21CollectiveEpilogueBwdISA_SB_SD_Li256ELb1ELb0ELi2EEENS1_19SingleTileSchedulerILb1ELb0ELb0ELi128EEEEEEEEEvNT_6ParamsE,"ax",@progbits
	.align	128
.text._ZN7cutlass13device_kernelIN5flash19enable_sm80_to_sm89INS1_16FlashAttnBwdSm80INS1_25CollectiveMainloopBwdSm80ILi2ELi2EN4cute5tupleIJNS5_1CILi128EEES8_NS7_ILi64EEEEEENS_10bfloat16_tEfNS_4arch4Sm80ELb0ELb1ELb0ELb1ELb0ELb0ELb0ELb0ELi2ELi4ELi4ELi4ELb0EEENS1_21CollectiveEpilogueBwdISA_SB_SD_Li256ELb1ELb0ELi2EEENS1_19SingleTileSchedulerILb1ELb0ELb0ELi128EEEEEEEEEvNT_6ParamsE:
        .type           _ZN7cutlass13device_kernelIN5flash19enable_sm80_to_sm89INS1_16FlashAttnBwdSm80INS1_25CollectiveMainloopBwdSm80ILi2ELi2EN4cute5tupleIJNS5_1CILi128EEES8_NS7_ILi64EEEEEENS_10bfloat16_tEfNS_4arch4Sm80ELb0ELb1ELb0ELb1ELb0ELb0ELb0ELb0ELi2ELi4ELi4ELi4ELb0EEENS1_21CollectiveEpilogueBwdISA_SB_SD_Li256ELb1ELb0ELi2EEENS1_19SingleTileSchedulerILb1ELb0ELb0ELi128EEEEEEEEEvNT_6ParamsE,@function
        .size           _ZN7cutlass13device_kernelIN5flash19enable_sm80_to_sm89INS1_16FlashAttnBwdSm80INS1_25CollectiveMainloopBwdSm80ILi2ELi2EN4cute5tupleIJNS5_1CILi128EEES8_NS7_ILi64EEEEEENS_10bfloat16_tEfNS_4arch4Sm80ELb0ELb1ELb0ELb1ELb0ELb0ELb0ELb0ELi2ELi4ELi4ELi4ELb0EEENS1_21CollectiveEpilogueBwdISA_SB_SD_Li256ELb1ELb0ELi2EEENS1_19SingleTileSchedulerILb1ELb0ELb0ELi128EEEEEEEEEvNT_6ParamsE,(.L_x_125 - _ZN7cutlass13device_kernelIN5flash19enable_sm80_to_sm89INS1_16FlashAttnBwdSm80INS1_25CollectiveMainloopBwdSm80ILi2ELi2EN4cute5tupleIJNS5_1CILi128EEES8_NS7_ILi64EEEEEENS_10bfloat16_tEfNS_4arch4Sm80ELb0ELb1ELb0ELb1ELb0ELb0ELb0ELb0ELi2ELi4ELi4ELi4ELb0EEENS1_21CollectiveEpilogueBwdISA_SB_SD_Li256ELb1ELb0ELi2EEENS1_19SingleTileSchedulerILb1ELb0ELb0ELi128EEEEEEEEEvNT_6ParamsE)
        .other          _ZN7cutlass13device_kernelIN5flash19enable_sm80_to_sm89INS1_16FlashAttnBwdSm80INS1_25CollectiveMainloopBwdSm80ILi2ELi2EN4cute5tupleIJNS5_1CILi128EEES8_NS7_ILi64EEEEEENS_10bfloat16_tEfNS_4arch4Sm80ELb0ELb1ELb0ELb1ELb0ELb0ELb0ELb0ELi2ELi4ELi4ELi4ELb0EEENS1_21CollectiveEpilogueBwdISA_SB_SD_Li256ELb1ELb0ELi2EEENS1_19SingleTileSchedulerILb1ELb0ELb0ELi128EEEEEEEEEvNT_6ParamsE,@"STO_CUDA_ENTRY STV_DEFAULT"
_ZN7cutlass13device_kernelIN5flash19enable_sm80_to_sm89INS1_16FlashAttnBwdSm80INS1_25CollectiveMainloopBwdSm80ILi2ELi2EN4cute5tupleIJNS5_1CILi128EEES8_NS7_ILi64EEEEEENS_10bfloat16_tEfNS_4arch4Sm80ELb0ELb1ELb0ELb1ELb0ELb0ELb0ELb0ELi2ELi4ELi4ELi4ELb0EEENS1_21CollectiveEpilogueBwdISA_SB_SD_Li256ELb1ELb0ELi2EEENS1_19SingleTileSchedulerILb1ELb0ELb0ELi128EEEEEEEEEvNT_6ParamsE:
[----:B------:R-:W-:Y:S01]  /*0000*/  LDC R1, c[0x0][0x28] ;  /* 0x00000a00ff017b82 */ /* 0x000fe20000000800 */
[----:B------:R-:W-:Y:S05]  /*0010*/  EXIT ;  /* 0x000000000000794d */ /* 0x000fea0003800000 */
.L_x_53:
        /* <DEDUP_REMOVED lines=14> */
.L_x_125:


//--------------------- .text._ZN7cutlass13device_kernelIN5flash19enable_sm80_to_sm89INS1_16FlashAttnBwdSm80INS1_25CollectiveMainloopBwdSm80ILi2ELi2EN4cute5tupleIJNS5_1CILi128EEES8_NS7_ILi64EEEEEENS_10bfloat16_tEfNS_4arch4Sm80ELb0ELb1ELb0ELb1ELb1ELb0ELb0ELb0ELi2ELi4ELi4ELi4ELb0EEENS1_21CollectiveEpilogueBwdISA_SB_SD_Li256ELb1ELb0ELi2EEENS1_19SingleTileSchedulerILb1ELb0ELb0ELi128EEEEEEEEEvNT_6ParamsE --------------------------
	.section	.text._ZN7cutlass13device_kernelIN5flash19enable_sm80_to_sm89INS1_16FlashAttnBwdSm80INS1_25CollectiveMainloopBwdSm80ILi2ELi2EN4cute5tupleIJNS5_1CILi128EEES8_NS7_ILi64EEEEEENS_10bfloat16_tEfNS_4arch4Sm80ELb0ELb1ELb0ELb1ELb1ELb0ELb0ELb0ELi2ELi4ELi4ELi4ELb0EEENS1_21CollectiveEpilogueBwdISA_SB_SD_Li256ELb1ELb0ELi2EEENS1_19SingleTileSchedulerILb1ELb0ELb0ELi128EEEEEEEEEvNT_6ParamsE,"ax",@progbits
	.align	128
.text._ZN7cutlass13device_kernelIN5flash19enable_sm80_to_sm89INS1_16FlashAttnBwdSm80INS1_25CollectiveMainloopBwdSm80ILi2ELi2EN4cute5tupleIJNS5_1CILi128EEES8_NS7_ILi64EEEEEENS_10bfloat16_tEfNS_4arch4Sm80ELb0ELb1ELb0ELb1ELb1ELb0ELb0ELb0ELi2ELi4ELi4ELi4ELb0EEENS1_21CollectiveEpilogueBwdISA_SB_SD_Li256ELb1ELb0ELi2EEENS1_19SingleTileSchedulerILb1ELb0ELb0ELi128EEEEEEEEEvNT_6ParamsE:
        .type           _ZN7cutlass13device_kernelIN5flash19enable_sm80_to_sm89INS1_16FlashAttnBwdSm80INS1_25CollectiveMainloopBwdSm80ILi2ELi2EN4cute5tupleIJNS5_1CILi128EEES8_NS7_ILi64EEEEEENS_10bfloat16_tEfNS_4arch4Sm80ELb0ELb1ELb0ELb1ELb1ELb0ELb0ELb0ELi2ELi4ELi4ELi4ELb0EEENS1_21CollectiveEpilogueBwdISA_SB_SD_Li256ELb1ELb0ELi2EEENS1_19SingleTileSchedulerILb1ELb0ELb0ELi128EEEEEEEEEvNT_6ParamsE,@function
        .size           _ZN7cutlass13device_kernelIN5flash19enable_sm80_to_sm89INS1_16FlashAttnBwdSm80INS1_25CollectiveMainloopBwdSm80ILi2ELi2EN4cute5tupleIJNS5_1CILi128EEES8_NS7_ILi64EEEEEENS_10bfloat16_tEfNS_4arch4Sm80ELb0ELb1ELb0ELb1ELb1ELb0ELb0ELb0ELi2ELi4ELi4ELi4ELb0EEENS1_21CollectiveEpilogueBwdISA_SB_SD_Li256ELb1ELb0ELi2EEENS1_19SingleTileSchedulerILb1ELb0ELb0ELi128EEEEEEEEEvNT_6ParamsE,(.L_x_126 - _ZN7cutlass13device_kernelIN5flash19enable_sm80_to_sm89INS1_16FlashAttnBwdSm80INS1_25CollectiveMainloopBwdSm80ILi2ELi2EN4cute5tupleIJNS5_1CILi128EEES8_NS7_ILi64EEEEEENS_10bfloat16_tEfNS_4arch4Sm80ELb0ELb1ELb0ELb1ELb1ELb0ELb0ELb0ELi2ELi4ELi4ELi4ELb0EEENS1_21CollectiveEpilogueBwdISA_SB_SD_Li256ELb1ELb0ELi2EEENS1_19SingleTileSchedulerILb1ELb0ELb0ELi128EEEEEEEEEvNT_6ParamsE)
        .other          _ZN7cutlass13device_kernelIN5flash19enable_sm80_to_sm89INS1_16FlashAttnBwdSm80INS1_25CollectiveMainloopBwdSm80ILi2ELi2EN4cute5tupleIJNS5_1CILi128EEES8_NS7_ILi64EEEEEENS_10bfloat16_tEfNS_4arch4Sm80ELb0ELb1ELb0ELb1ELb1ELb0ELb0ELb0ELi2ELi4ELi4ELi4ELb0EEENS1_21CollectiveEpilogueBwdISA_SB_SD_Li256ELb1ELb0ELi2EEENS1_19SingleTileSchedulerILb1ELb0ELb0ELi128EEEEEEEEEvNT_6ParamsE,@"STO_CUDA_ENTRY STV_DEFAULT"
_ZN7cutlass13device_kernelIN5flash19enable_sm80_to_sm89INS1_16FlashAttnBwdSm80INS1_25CollectiveMainloopBwdSm80ILi2ELi2EN4cute5tupleIJNS5_1CILi128EEES8_NS7_ILi64EEEEEENS_10bfloat16_tEfNS_4arch4Sm80ELb0ELb1ELb0ELb1ELb1ELb0ELb0ELb0ELi2ELi4ELi4ELi4ELb0EEENS1_21CollectiveEpilogueBwdISA_SB_SD_Li256ELb1ELb0ELi2EEENS1_19SingleTileSchedulerILb1ELb0ELb0ELi128EEEEEEEEEvNT_6ParamsE:
[----:B------:R-:W-:Y:S01]  /*0000*/  LDC R1, c[0x0][0x28] ;  /* 0x00000a00ff017b82 */ /* 0x000fe20000000800 */
[----:B------:R-:W-:Y:S05]  /*0010*/  EXIT ;  /* 0x000000000000794d */ /* 0x000fea0003800000 */
.L_x_54:
        /* <DEDUP_REMOVED lines=14> */
.L_x_126:


//--------------------- .text._ZN7cutlass13device_kernelIN5flash19enable_sm80_to_sm89INS1_16FlashAttnBwdSm80INS1_25CollectiveMainloopBwdSm80ILi2ELi2EN4cute5tupleIJNS5_1CILi128EEES8_NS7_ILi64EEEEEENS_10bfloat16_tEfNS_4arch4Sm80ELb0ELb1ELb0ELb1ELb0ELb0ELb0ELb0ELi2ELi4ELi4ELi4ELb0EEENS1_24CollectiveEpilogueBwdGQAISA_fSD_Li256ELb1ELb0EEENS1_19SingleTileSchedulerILb1ELb0ELb0ELi128EEEEEEEEEvNT_6ParamsE --------------------------
	.section	.text._ZN7cutlass13device_kernelIN5flash19enable_sm80_to_sm89INS1_16FlashAttnBwdSm80INS1_25CollectiveMainloopBwdSm80ILi2ELi2EN4cute5tupleIJNS5_1CILi128EEES8_NS7_ILi64EEEEEENS_10bfloat16_tEfNS_4arch4Sm80ELb0ELb1ELb0ELb1ELb0ELb0ELb0ELb0ELi2ELi4ELi4ELi4ELb0EEENS1_24CollectiveEpilogueBwdGQAISA_fSD_Li256ELb1ELb0EEENS1_19SingleTileSchedulerILb1ELb0ELb0ELi128EEEEEEEEEvNT_6ParamsE,"ax",@progbits
	.align	128
.text._ZN7cutlass13device_kernelIN5flash19enable_sm80_to_sm89INS1_16FlashAttnBwdSm80INS1_25CollectiveMainloopBwdSm80ILi2ELi2EN4cute5tupleIJNS5_1CILi128EEES8_NS7_ILi64EEEEEENS_10bfloat16_tEfNS_4arch4Sm80ELb0ELb1ELb0ELb1ELb0ELb0ELb0ELb0ELi2ELi4ELi4ELi4ELb0EEENS1_24CollectiveEpilogueBwdGQAISA_fSD_Li256ELb1ELb0EEENS1_19SingleTileSchedulerILb1ELb0ELb0ELi128EEEEEEEEEvNT_6ParamsE:
        .type           _ZN7cutlass13device_kernelIN5flash19enable_sm80_to_sm89INS1_16FlashAttnBwdSm80INS1_25CollectiveMainloopBwdSm80ILi2ELi2EN4cute5tupleIJNS5_1CILi128EEES8_NS7_ILi64EEEEEENS_10bfloat16_tEfNS_4arch4Sm80ELb0ELb1ELb0ELb1ELb0ELb0ELb0ELb0ELi2ELi4ELi4ELi4ELb0EEENS1_24CollectiveEpilogueBwdGQAISA_fSD_Li256ELb1ELb0EEENS1_19SingleTileSchedulerILb1ELb0ELb0ELi128EEEEEEEEEvNT_6ParamsE,@function
        .size           _ZN7cutlass13device_kernelIN5flash19enable_sm80_to_sm89INS1_16FlashAttnBwdSm80INS1_25CollectiveMainloopBwdSm80ILi2ELi2EN4cute5tupleIJNS5_1CILi128EEES8_NS7_ILi64EEEEEENS_10bfloat16_tEfNS_4arch4Sm80ELb0ELb1ELb0ELb1ELb0ELb0ELb0ELb0ELi2ELi4ELi4ELi4ELb0EEENS1_24CollectiveEpilogueBwdGQAISA_fSD_Li256ELb1ELb0EEENS1_19SingleTileSchedulerILb1ELb0ELb0ELi128EEEEEEEEEvNT_6ParamsE,(.L_x_127 - _ZN7cutlass13device_kernelIN5flash19enable_sm80_to_sm89INS1_16FlashAttnBwdSm80INS1_25CollectiveMainloopBwdSm80ILi2ELi2EN4cute5tupleIJNS5_1CILi128EEES8_NS7_ILi64EEEEEENS_10bfloat16_tEfNS_4arch4Sm80ELb0ELb1ELb0ELb1ELb0ELb0ELb0ELb0ELi2ELi4ELi4ELi4ELb0EEENS1_24CollectiveEpilogueBwdGQAISA_fSD_Li256ELb1ELb0EEENS1_19SingleTileSchedulerILb1ELb0ELb0ELi128EEEEEEEEEvNT_6ParamsE)
        .other          _ZN7cutlass13device_kernelIN5flash19enable_sm80_to_sm89INS1_16FlashAttnBwdSm80INS1_25CollectiveMainloopBwdSm80ILi2ELi2EN4cute5tupleIJNS5_1CILi128EEES8_NS7_ILi64EEEEEENS_10bfloat16_tEfNS_4arch4Sm80ELb0ELb1ELb0ELb1ELb0ELb0ELb0ELb0ELi2ELi4ELi4ELi4ELb0EEENS1_24CollectiveEpilogueBwdGQAISA_fSD_Li256ELb1ELb0EEENS1_19SingleTileSchedulerILb1ELb0ELb0ELi128EEEEEEEEEvNT_6ParamsE,@"STO_CUDA_ENTRY STV_DEFAULT"
_ZN7cutlass13device_kernelIN5flash19enable_sm80_to_sm89INS1_16FlashAttnBwdSm80INS1_25CollectiveMainloopBwdSm80ILi2ELi2EN4cute5tupleIJNS5_1CILi128EEES8_NS7_ILi64EEEEEENS_10bfloat16_tEfNS_4arch4Sm80ELb0ELb1ELb0ELb1ELb0ELb0ELb0ELb0ELi2ELi4ELi4ELi4ELb0EEENS1_24CollectiveEpilogueBwdGQAISA_fSD_Li256ELb1ELb0EEENS1_19SingleTileSchedulerILb1ELb0ELb0ELi128EEEEEEEEEvNT_6ParamsE:
[----:B------:R-:W-:Y:S01]  /*0000*/  LDC R1, c[0x0][0x28] ;  /* 0x00000a00ff017b82 */ /* 0x000fe20000000800 */
[----:B------:R-:W-:Y:S05]  /*0010*/  EXIT ;  /* 0x000000000000794d */ /* 0x000fea0003800000 */
.L_x_55:
        /* <DEDUP_REMOVED lines=14> */
.L_x_127:


//--------------------- .text._ZN7cutlass13device_kernelIN5flash19enable_sm80_to_sm89INS1_16FlashAttnBwdSm80INS1_25CollectiveMainloopBwdSm80ILi2ELi2EN4cute5tupleIJNS5_1CILi128EEES8_NS7_ILi64EEEEEENS_10bfloat16_tEfNS_4arch4Sm80ELb0ELb1ELb0ELb1ELb1ELb0ELb0ELb0ELi2ELi4ELi4ELi4ELb0EEENS1_24CollectiveEpilogueBwdGQAISA_fSD_Li256ELb1ELb1EEENS1_19SingleTileSchedulerILb1ELb0ELb0ELi128EEEEEEEEEvNT_6ParamsE --------------------------
	.section	.text._ZN7cutlass13device_kernelIN5flash19enable_sm80_to_sm89INS1_16FlashAttnBwdSm80INS1_25CollectiveMainloopBwdSm80ILi2ELi2EN4cute5tupleIJNS5_1CILi128EEES8_NS7_ILi64EEEEEENS_10bfloat16_tEfNS_4arch4Sm80ELb0ELb1ELb0ELb1ELb1ELb0ELb0ELb0ELi2ELi4ELi4ELi4ELb0EEENS1_24CollectiveEpilogueBwdGQAISA_fSD_Li256ELb1ELb1EEENS1_19SingleTileSchedulerILb1ELb0ELb0ELi128EEEEEEEEEvNT_6ParamsE,"ax",@progbits
	.align	128
.text._ZN7cutlass13device_kernelIN5flash19enable_sm80_to_sm89INS1_16FlashAttnBwdSm80INS1_25CollectiveMainloopBwdSm80ILi2ELi2EN4cute5tupleIJNS5_1CILi128EEES8_NS7_ILi64EEEEEENS_10bfloat16_tEfNS_4arch4Sm80ELb0ELb1ELb0ELb1ELb1ELb0ELb0ELb0ELi2ELi4ELi4ELi4ELb0EEENS1_24CollectiveEpilogueBwdGQAISA_fSD_Li256ELb1ELb1EEENS1_19SingleTileSchedulerILb1ELb0ELb0ELi128EEEEEEEEEvNT_6ParamsE:
        .type           _ZN7cutlass13device_kernelIN5flash19enable_sm80_to_sm89INS1_16FlashAttnBwdSm80INS1_25CollectiveMainloopBwdSm80ILi2ELi2EN4cute5tupleIJNS5_1CILi128EEES8_NS7_ILi64EEEEEENS_10bfloat16_tEfNS_4arch4Sm80ELb0ELb1ELb0ELb1ELb1ELb0ELb0ELb0ELi2ELi4ELi4ELi4ELb0EEENS1_24CollectiveEpilogueBwdGQAISA_fSD_Li256ELb1ELb1EEENS1_19SingleTileSchedulerILb1ELb0ELb0ELi128EEEEEEEEEvNT_6ParamsE,@function
        .size           _ZN7cutlass13device_kernelIN5flash19enable_sm80_to_sm89INS1_16FlashAttnBwdSm80INS1_25CollectiveMainloopBwdSm80ILi2ELi2EN4cute5tupleIJNS5_1CILi128EEES8_NS7_ILi64EEEEEENS_10bfloat16_tEfNS_4arch4Sm80ELb0ELb1ELb0ELb1ELb1ELb0ELb0ELb0ELi2ELi4ELi4ELi4ELb0EEENS1_24CollectiveEpilogueBwdGQAISA_fSD_Li256ELb1ELb1EEENS1_19SingleTileSchedulerILb1ELb0ELb0ELi128EEEEEEEEEvNT_6ParamsE,(.L_x_128 - _ZN7cutlass13device_kernelIN5flash19enable_sm80_to_sm89INS1_16FlashAttnBwdSm80INS1_25CollectiveMainloopBwdSm80ILi2ELi2EN4cute5tupleIJNS5_1CILi128EEES8_NS7_ILi64EEEEEENS_10bfloat16_tEfNS_4arch4Sm80ELb0ELb1ELb0ELb1ELb1ELb0ELb0ELb0ELi2ELi4ELi4ELi4ELb0EEENS1_24CollectiveEpilogueBwdGQAISA_fSD_Li256ELb1ELb1EEENS1_19SingleTileSchedulerILb1ELb0ELb0ELi128EEEEEEEEEvNT_6ParamsE)
        .other          _ZN7cutlass13device_kernelIN5flash19enable_sm80_to_sm89INS1_16FlashAttnBwdSm80INS1_25CollectiveMainloopBwdSm80ILi2ELi2EN4cute5tupleIJNS5_1CILi128EEES8_NS7_ILi64EEEEEENS_10bfloat16_tEfNS_4arch4Sm80ELb0ELb1ELb0ELb1ELb1ELb0ELb0ELb0ELi2ELi4ELi4ELi4ELb0EEENS1_24CollectiveEpilogueBwdGQAISA_fSD_Li256ELb1ELb1EEENS1_19SingleTileSchedulerILb1ELb0ELb0ELi128EEEEEEEEEvNT_6ParamsE,@"STO_CUDA_ENTRY STV_DEFAULT"
_ZN7cutlass13device_kernelIN5flash19enable_sm80_to_sm89INS1_16FlashAttnBwdSm80INS1_25CollectiveMainloopBwdSm80ILi2ELi2EN4cute5tupleIJNS5_1CILi128EEES8_NS7_ILi64EEEEEENS_10bfloat16_tEfNS_4arch4Sm80ELb0ELb1ELb0ELb1ELb1ELb0ELb0ELb0ELi2ELi4ELi4ELi4ELb0EEENS1_24CollectiveEpilogueBwdGQAISA_fSD_Li256ELb1ELb1EEENS1_19SingleTileSchedulerILb1ELb0ELb0ELi128EEEEEEEEEvNT_6ParamsE:
[----:B------:R-:W-:Y:S01]  /*0000*/  LDC R1, c[0x0][0x28] ;  /* 0x00000a00ff017b82 */ /* 0x000fe20000000800 */
[----:B------:R-:W-:Y:S05]  /*0010*/  EXIT ;  /* 0x000000000000794d */ /* 0x000fea0003800000 */
.L_x_56:
        /* <DEDUP_REMOVED lines=14> */
.L_x_128:


//--------------------- .text._ZN7cutlass13device_kernelIN5flash19enable_sm80_to_sm89INS1_16FlashAttnBwdSm80INS1_25CollectiveMainloopBwdSm80ILi2ELi2EN4cute5tupleIJNS5_1CILi128EEES8_NS7_ILi64EEEEEENS_10bfloat16_tEfNS_4arch4Sm80ELb1ELb0ELb0ELb0ELb0ELb0ELb0ELb0ELi2ELi4ELi4ELi4ELb0EEENS1_21CollectiveEpilogueBwdISA_SB_SD_Li256ELb0ELb0ELi2EEENS1_25SingleTileBwdLPTSchedulerILb0ELi128ELb0EEEEEEEEEvNT_6ParamsE --------------------------
	.section	.text._ZN7cutlass13device_kernelIN5flash19enable_sm80_to_sm89INS1_16FlashAttnBwdSm80INS1_25CollectiveMainloopBwdSm80ILi2ELi2EN4cute5tupleIJNS5_1CILi128EEES8_NS7_ILi64EEEEEENS_10bfloat16_tEfNS_4arch4Sm80ELb1ELb0ELb0ELb0ELb0ELb0ELb0ELb0ELi2ELi4ELi4ELi4ELb0EEENS1_21CollectiveEpilogueBwdISA_SB_SD_Li256ELb0ELb0ELi2EEENS1_25SingleTileBwdLPTSchedulerILb0ELi128ELb0EEEEEEEEEvNT_6ParamsE,"ax",@progbits
	.align	128
.text._ZN7cutlass13device_kernelIN5flash19enable_sm80_to_sm89INS1_16FlashAttnBwdSm80INS1_25CollectiveMainloopBwdSm80ILi2ELi2EN4cute5tupleIJNS5_1CILi128EEES8_NS7_ILi64EEEEEENS_10bfloat16_tEfNS_4arch4Sm80ELb1ELb0ELb0ELb0ELb0ELb0ELb0ELb0ELi2ELi4ELi4ELi4ELb0EEENS1_21CollectiveEpilogueBwdISA_SB_SD_Li256ELb0ELb0ELi2EEENS1_25SingleTileBwdLPTSchedulerILb0ELi128ELb0EEEEEEEEEvNT_6ParamsE:
        .type           _ZN7cutlass13device_kernelIN5flash19enable_sm80_to_sm89INS1_16FlashAttnBwdSm80INS1_25CollectiveMainloopBwdSm80ILi2ELi2EN4cute5tupleIJNS5_1CILi128EEES8_NS7_ILi64EEEEEENS_10bfloat16_tEfNS_4arch4Sm80ELb1ELb0ELb0ELb0ELb0ELb0ELb0ELb0ELi2ELi4ELi4ELi4ELb0EEENS1_21CollectiveEpilogueBwdISA_SB_SD_Li256ELb0ELb0ELi2EEENS1_25SingleTileBwdLPTSchedulerILb0ELi128ELb0EEEEEEEEEvNT_6ParamsE,@function
        .size           _ZN7cutlass13device_kernelIN5flash19enable_sm80_to_sm89INS1_16FlashAttnBwdSm80INS1_25CollectiveMainloopBwdSm80ILi2ELi2EN4cute5tupleIJNS5_1CILi128EEES8_NS7_ILi64EEEEEENS_10bfloat16_tEfNS_4arch4Sm80ELb1ELb0ELb0ELb0ELb0ELb0ELb0ELb0ELi2ELi4ELi4ELi4ELb0EEENS1_21CollectiveEpilogueBwdISA_SB_SD_Li256ELb0ELb0ELi2EEENS1_25SingleTileBwdLPTSchedulerILb0ELi128ELb0EEEEEEEEEvNT_6ParamsE,(.L_x_129 - _ZN7cutlass13device_kernelIN5flash19enable_sm80_to_sm89INS1_16FlashAttnBwdSm80INS1_25CollectiveMainloopBwdSm80ILi2ELi2EN4cute5tupleIJNS5_1CILi128EEES8_NS7_ILi64EEEEEENS_10bfloat16_tEfNS_4arch4Sm80ELb1ELb0ELb0ELb0ELb0ELb0ELb0ELb0ELi2ELi4ELi4ELi4ELb0EEENS1_21CollectiveEpilogueBwdISA_SB_SD_Li256ELb0ELb0ELi2EEENS1_25SingleTileBwdLPTSchedulerILb0ELi128ELb0EEEEEEEEEvNT_6ParamsE)
        .other          _ZN7cutlass13device_kernelIN5flash19enable_sm80_to_sm89INS1_16FlashAttnBwdSm80INS1_25CollectiveMainloopBwdSm80ILi2ELi2EN4cute5tupleIJNS5_1CILi128EEES8_NS7_ILi64EEEEEENS_10bfloat16_tEfNS_4arch4Sm80ELb1ELb0ELb0ELb0ELb0ELb0ELb0ELb0ELi2ELi4ELi4ELi4ELb0EEENS1_21CollectiveEpilogueBwdISA_SB_SD_Li256ELb0ELb0ELi2EEENS1_25SingleTileBwdLPTSchedulerILb0ELi128ELb0EEEEEEEEEvNT_6ParamsE,@"STO_CUDA_ENTRY STV_DEFAULT"
_ZN7cutlass13device_kernelIN5flash19enable_sm80_to_sm89INS1_16FlashAttnBwdSm80INS1_25CollectiveMainloopBwdSm80ILi2ELi2EN4cute5tupleIJNS5_1CILi128EEES8_NS7_ILi64EEEEEENS_10bfloat16_tEfNS_4arch4Sm80ELb1ELb0ELb0ELb0ELb0ELb0ELb0ELb0ELi2ELi4ELi4ELi4ELb0EEENS1_21CollectiveEpilogueBwdISA_SB_SD_Li256ELb0ELb0ELi2EEENS1_25SingleTileBwdLPTSchedulerILb0ELi128ELb0EEEEEEEEEvNT_6ParamsE:
[----:B------:R-:W-:Y:S01]  /*0000*/  LDC R1, c[0x0][0x28] ;  /* 0x00000a00ff017b82 */ /* 0x000fe20000000800 */
[----:B------:R-:W-:Y:S05]  /*0010*/  EXIT ;  /* 0x000000000000794d */ /* 0x000fea0003800000 */
.L_x_57:
        /* <DEDUP_REMOVED lines=14> */
.L_x_129:


//--------------------- .text._ZN7cutlass13device_kernelIN5flash19enable_sm80_to_sm89INS1_16FlashAttnBwdSm80INS1_25CollectiveMainloopBwdSm80ILi2ELi2EN4cute5tupleIJNS5_1CILi128EEES8_NS7_ILi64EEEEEENS_10bfloat16_tEfNS_4arch4Sm80ELb1ELb0ELb0ELb0ELb1ELb0ELb0ELb0ELi2ELi4ELi4ELi4ELb0EEENS1_21CollectiveEpilogueBwdISA_SB_SD_Li256ELb0ELb0ELi2EEENS1_25SingleTileBwdLPTSchedulerILb0ELi128ELb1EEEEEEEEEvNT_6ParamsE --------------------------
	.section	.text._ZN7cutlass13device_kernelIN5flash19enable_sm80_to_sm89INS1_16FlashAttnBwdSm80INS1_25CollectiveMainloopBwdSm80ILi2ELi2EN4cute5tupleIJNS5_1CILi128EEES8_NS7_ILi64EEEEEENS_10bfloat16_tEfNS_4arch4Sm80ELb1ELb0ELb0ELb0ELb1ELb0ELb0ELb0ELi2ELi4ELi4ELi4ELb0EEENS1_21CollectiveEpilogueBwdISA_SB_SD_Li256ELb0ELb0ELi2EEENS1_25SingleTileBwdLPTSchedulerILb0ELi128ELb1EEEEEEEEEvNT_6ParamsE,"ax",@progbits
	.align	128
.text._ZN7cutlass13device_kernelIN5flash19enable_sm80_to_sm89INS1_16FlashAttnBwdSm80INS1_25CollectiveMainloopBwdSm80ILi2ELi2EN4cute5tupleIJNS5_1CILi128EEES8_NS7_ILi64EEEEEENS_10bfloat16_tEfNS_4arch4Sm80ELb1ELb0ELb0ELb0ELb1ELb0ELb0ELb0ELi2ELi4ELi4ELi4ELb0EEENS1_21CollectiveEpilogueBwdISA_SB_SD_Li256ELb0ELb0ELi2EEENS1_25SingleTileBwdLPTSchedulerILb0ELi128ELb1EEEEEEEEEvNT_6ParamsE:
        .type           _ZN7cutlass13device_kernelIN5flash19enable_sm80_to_sm89INS1_16FlashAttnBwdSm80INS1_25CollectiveMainloopBwdSm80ILi2ELi2EN4cute5tupleIJNS5_1CILi128EEES8_NS7_ILi64EEEEEENS_10bfloat16_tEfNS_4arch4Sm80ELb1ELb0ELb0ELb0ELb1ELb0ELb0ELb0ELi2ELi4ELi4ELi4ELb0EEENS1_21CollectiveEpilogueBwdISA_SB_SD_Li256ELb0ELb0ELi2EEENS1_25SingleTileBwdLPTSchedulerILb0ELi128ELb1EEEEEEEEEvNT_6ParamsE,@function
        .size           _ZN7cutlass13device_kernelIN5flash19enable_sm80_to_sm89INS1_16FlashAttnBwdSm80INS1_25CollectiveMainloopBwdSm80ILi2ELi2EN4cute5tupleIJNS5_1CILi128EEES8_NS7_ILi64EEEEEENS_10bfloat16_tEfNS_4arch4Sm80ELb1ELb0ELb0ELb0ELb1ELb0ELb0ELb0ELi2ELi4ELi4ELi4ELb0EEENS1_21CollectiveEpilogueBwdISA_SB_SD_Li256ELb0ELb0ELi2EEENS1_25SingleTileBwdLPTSchedulerILb0ELi128ELb1EEEEEEEEEvNT_6ParamsE,(.L_x_130 - _ZN7cutlass13device_kernelIN5flash19enable_sm80_to_sm89INS1_16FlashAttnBwdSm80INS1_25CollectiveMainloopBwdSm80ILi2ELi2EN4cute5tupleIJNS5_1CILi128EEES8_NS7_ILi64EEEEEENS_10bfloat16_tEfNS_4arch4Sm80ELb1ELb0ELb0ELb0ELb1ELb0ELb0ELb0ELi2ELi4ELi4ELi4ELb0EEENS1_21CollectiveEpilogueBwdISA_SB_SD_Li256ELb0ELb0ELi2EEENS1_25SingleTileBwdLPTSchedulerILb0ELi128ELb1EEEEEEEEEvNT_6ParamsE)
        .other          _ZN7cutlass13device_kernelIN5flash19enable_sm80_to_sm89INS1_16FlashAttnBwdSm80INS1_25CollectiveMainloopBwdSm80ILi2ELi2EN4cute5tupleIJNS5_1CILi128EEES8_NS7_ILi64EEEEEENS_10bfloat16_tEfNS_4arch4Sm80ELb1ELb0ELb0ELb0ELb1ELb0ELb0ELb0ELi2ELi4ELi4ELi4ELb0EEENS1_21CollectiveEpilogueBwdISA_SB_SD_Li256ELb0ELb0ELi2EEENS1_25SingleTileBwdLPTSchedulerILb0ELi128ELb1EEEEEEEEEvNT_6ParamsE,@"STO_CUDA_ENTRY STV_DEFAULT"
_ZN7cutlass13device_kernelIN5flash19enable_sm80_to_sm89INS1_16FlashAttnBwdSm80INS1_25CollectiveMainloopBwdSm80ILi2ELi2EN4cute5tupleIJNS5_1CILi128EEES8_NS7_ILi64EEEEEENS_10bfloat16_tEfNS_4arch4Sm80ELb1ELb0ELb0ELb0ELb1ELb0ELb0ELb0ELi2ELi4ELi4ELi4ELb0EEENS1_21CollectiveEpilogueBwdISA_SB_SD_Li256ELb0ELb0ELi2EEENS1_25SingleTileBwdLPTSchedulerILb0ELi128ELb1EEEEEEEEEvNT_6ParamsE:
[----:B------:R-:W-:Y:S01]  /*0000*/  LDC R1, c[0x0][0x28] ;  /* 0x00000a00ff017b82 */ /* 0x000fe20000000800 */
[----:B------:R-:W-:Y:S05]  /*0010*/  EXIT ;  /* 0x000000000000794d */ /* 0x000fea0003800000 */
.L_x_58:
        /* <DEDUP_REMOVED lines=14> */
.L_x_130:


//--------------------- .text._ZN7cutlass13device_kernelIN5flash19enable_sm80_to_sm89INS1_16FlashAttnBwdSm80INS1_25CollectiveMainloopBwdSm80ILi2ELi2EN4cute5tupleIJNS5_1CILi128EEES8_NS7_ILi64EEEEEENS_10bfloat16_tEfNS_4arch4Sm80ELb1ELb0ELb0ELb0ELb0ELb0ELb0ELb0ELi2ELi4ELi4ELi4ELb0EEENS1_24CollectiveEpilogueBwdGQAISA_fSD_Li256ELb0ELb0EEENS1_25SingleTileBwdLPTSchedulerILb0ELi128ELb0EEEEEEEEEvNT_6ParamsE --------------------------
	.section	.text._ZN7cutlass13device_kernelIN5flash19enable_sm80_to_sm89INS1_16FlashAttnBwdSm80INS1_25CollectiveMainloopBwdSm80ILi2ELi2EN4cute5tupleIJNS5_1CILi128EEES8_NS7_ILi64EEEEEENS_10bfloat16_tEfNS_4arch4Sm80ELb1ELb0ELb0ELb0ELb0ELb0ELb0ELb0ELi2ELi4ELi4ELi4ELb0EEENS1_24CollectiveEpilogueBwdGQAISA_fSD_Li256ELb0ELb0EEENS1_25SingleTileBwdLPTSchedulerILb0ELi128ELb0EEEEEEEEEvNT_6ParamsE,"ax",@progbits
	.align	128
.text._ZN7cutlass13device_kernelIN5flash19enable_sm80_to_sm89INS1_16FlashAttnBwdSm80INS1_25CollectiveMainloopBwdSm80ILi2ELi2EN4cute5tupleIJNS5_1CILi128EEES8_NS7_ILi64EEEEEENS_10bfloat16_tEfNS_4arch4Sm80ELb1ELb0ELb0ELb0ELb0ELb0ELb0ELb0ELi2ELi4ELi4ELi4ELb0EEENS1_24CollectiveEpilogueBwdGQAISA_fSD_Li256ELb0ELb0EEENS1_25SingleTileBwdLPTSchedulerILb0ELi128ELb0EEEEEEEEEvNT_6ParamsE:
        .type           _ZN7cutlass13device_kernelIN5flash19enable_sm80_to_sm89INS1_16FlashAttnBwdSm80INS1_25CollectiveMainloopBwdSm80ILi2ELi2EN4cute5tupleIJNS5_1CILi128EEES8_NS7_ILi64EEEEEENS_10bfloat16_tEfNS_4arch4Sm80ELb1ELb0ELb0ELb0ELb0ELb0ELb0ELb0ELi2ELi4ELi4ELi4ELb0EEENS1_24CollectiveEpilogueBwdGQAISA_fSD_Li256ELb0ELb0EEENS1_25SingleTileBwdLPTSchedulerILb0ELi128ELb0EEEEEEEEEvNT_6ParamsE,@function
        .size           _ZN7cutlass13device_kernelIN5flash19enable_sm80_to_sm89INS1_16FlashAttnBwdSm80INS1_25CollectiveMainloopBwdSm80ILi2ELi2EN4cute5tupleIJNS5_1CILi128EEES8_NS7_ILi64EEEEEENS_10bfloat16_tEfNS_4arch4Sm80ELb1ELb0ELb0ELb0ELb0ELb0ELb0ELb0ELi2ELi4ELi4ELi4ELb0EEENS1_24CollectiveEpilogueBwdGQAISA_fSD_Li256ELb0ELb0EEENS1_25SingleTileBwdLPTSchedulerILb0ELi128ELb0EEEEEEEEEvNT_6ParamsE,(.L_x_131 - _ZN7cutlass13device_kernelIN5flash19enable_sm80_to_sm89INS1_16FlashAttnBwdSm80INS1_25CollectiveMainloopBwdSm80ILi2ELi2EN4cute5tupleIJNS5_1CILi128EEES8_NS7_ILi64EEEEEENS_10bfloat16_tEfNS_4arch4Sm80ELb1ELb0ELb0ELb0ELb0ELb0ELb0ELb0ELi2ELi4ELi4ELi4ELb0EEENS1_24CollectiveEpilogueBwdGQAISA_fSD_Li256ELb0ELb0EEENS1_25SingleTileBwdLPTSchedulerILb0ELi128ELb0EEEEEEEEEvNT_6ParamsE)
        .other          _ZN7cutlass13device_kernelIN5flash19enable_sm80_to_sm89INS1_16FlashAttnBwdSm80INS1_25CollectiveMainloopBwdSm80ILi2ELi2EN4cute5tupleIJNS5_1CILi128EEES8_NS7_ILi64EEEEEENS_10bfloat16_tEfNS_4arch4Sm80ELb1ELb0ELb0ELb0ELb0ELb0ELb0ELb0ELi2ELi4ELi4ELi4ELb0EEENS1_24CollectiveEpilogueBwdGQAISA_fSD_Li256ELb0ELb0EEENS1_25SingleTileBwdLPTSchedulerILb0ELi128ELb0EEEEEEEEEvNT_6ParamsE,@"STO_CUDA_ENTRY STV_DEFAULT"
_ZN7cutlass13device_kernelIN5flash19enable_sm80_to_sm89INS1_16FlashAttnBwdSm80INS1_25CollectiveMainloopBwdSm80ILi2ELi2EN4cute5tupleIJNS5_1CILi128EEES8_NS7_ILi64EEEEEENS_10bfloat16_tEfNS_4arch4Sm80ELb1ELb0ELb0ELb0ELb0ELb0ELb0ELb0ELi2ELi4ELi4ELi4ELb0EEENS1_24CollectiveEpilogueBwdGQAISA_fSD_Li256ELb0ELb0EEENS1_25SingleTileBwdLPTSchedulerILb0ELi128ELb0EEEEEEEEEvNT_6ParamsE:
[----:B------:R-:W-:Y:S01]  /*0000*/  LDC R1, c[0x0][0x28] ;  /* 0x00000a00ff017b82 */ /* 0x000fe20000000800 */
[----:B------:R-:W-:Y:S05]  /*0010*/  EXIT ;  /* 0x000000000000794d */ /* 0x000fea0003800000 */
.L_x_59:
        /* <DEDUP_REMOVED lines=14> */
.L_x_131:


//--------------------- .text._ZN7cutlass13device_kernelIN5flash19enable_sm80_to_sm89INS1_16FlashAttnBwdSm80INS1_25CollectiveMainloopBwdSm80ILi2ELi2EN4cute5tupleIJNS5_1CILi128EEES8_NS7_ILi64EEEEEENS_10bfloat16_tEfNS_4arch4Sm80ELb1ELb0ELb0ELb0ELb1ELb0ELb0ELb0ELi2ELi4ELi4ELi4ELb0EEENS1_24CollectiveEpilogueBwdGQAISA_fSD_Li256ELb0ELb1EEENS1_25SingleTileBwdLPTSchedulerILb0ELi128ELb1EEEEEEEEEvNT_6ParamsE --------------------------
	.section	.text._ZN7cutlass13device_kernelIN5flash19enable_sm80_to_sm89INS1_16FlashAttnBwdSm80INS1_25CollectiveMainloopBwdSm80ILi2ELi2EN4cute5tupleIJNS5_1CILi128EEES8_NS7_ILi64EEEEEENS_10bfloat16_tEfNS_4arch4Sm80ELb1ELb0ELb0ELb0ELb1ELb0ELb0ELb0ELi2ELi4ELi4ELi4ELb0EEENS1_24CollectiveEpilogueBwdGQAISA_fSD_Li256ELb0ELb1EEENS1_25SingleTileBwdLPTSchedulerILb0ELi128ELb1EEEEEEEEEvNT_6ParamsE,"ax",@progbits
	.align	128
.text._ZN7cutlass13device_kernelIN5flash19enable_sm80_to_sm89INS1_16FlashAttnBwdSm80INS1_25CollectiveMainloopBwdSm80ILi2ELi2EN4cute5tupleIJNS5_1CILi128EEES8_NS7_ILi64EEEEEENS_10bfloat16_tEfNS_4arch4Sm80ELb1ELb0ELb0ELb0ELb1ELb0ELb0ELb0ELi2ELi4ELi4ELi4ELb0EEENS1_24CollectiveEpilogueBwdGQAISA_fSD_Li256ELb0ELb1EEENS1_25SingleTileBwdLPTSchedulerILb0ELi128ELb1EEEEEEEEEvNT_6ParamsE:
        .type           _ZN7cutlass13device_kernelIN5flash19enable_sm80_to_sm89INS1_16FlashAttnBwdSm80INS1_25CollectiveMainloopBwdSm80ILi2ELi2EN4cute5tupleIJNS5_1CILi128EEES8_NS7_ILi64EEEEEENS_10bfloat16_tEfNS_4arch4Sm80ELb1ELb0ELb0ELb0ELb1ELb0ELb0ELb0ELi2ELi4ELi4ELi4ELb0EEENS1_24CollectiveEpilogueBwdGQAISA_fSD_Li256ELb0ELb1EEENS1_25SingleTileBwdLPTSchedulerILb0ELi128ELb1EEEEEEEEEvNT_6ParamsE,@function
        .size           _ZN7cutlass13device_kernelIN5flash19enable_sm80_to_sm89INS1_16FlashAttnBwdSm80INS1_25CollectiveMainloopBwdSm80ILi2ELi2EN4cute5tupleIJNS5_1CILi128EEES8_NS7_ILi64EEEEEENS_10bfloat16_tEfNS_4arch4Sm80ELb1ELb0ELb0ELb0ELb1ELb0ELb0ELb0ELi2ELi4ELi4ELi4ELb0EEENS1_24CollectiveEpilogueBwdGQAISA_fSD_Li256ELb0ELb1EEENS1_25SingleTileBwdLPTSchedulerILb0ELi128ELb1EEEEEEEEEvNT_6ParamsE,(.L_x_132 - _ZN7cutlass13device_kernelIN5flash19enable_sm80_to_sm89INS1_16FlashAttnBwdSm80INS1_25CollectiveMainloopBwdSm80ILi2ELi2EN4cute5tupleIJNS5_1CILi128EEES8_NS7_ILi64EEEEEENS_10bfloat16_tEfNS_4arch4Sm80ELb1ELb0ELb0ELb0ELb1ELb0ELb0ELb0ELi2ELi4ELi4ELi4ELb0EEENS1_24CollectiveEpilogueBwdGQAISA_fSD_Li256ELb0ELb1EEENS1_25SingleTileBwdLPTSchedulerILb0ELi128ELb1EEEEEEEEEvNT_6ParamsE)
        .other          _ZN7cutlass13device_kernelIN5flash19enable_sm80_to_sm89INS1_16FlashAttnBwdSm80INS1_25CollectiveMainloopBwdSm80ILi2ELi2EN4cute5tupleIJNS5_1CILi128EEES8_NS7_ILi64EEEEEENS_10bfloat16_tEfNS_4arch4Sm80ELb1ELb0ELb0ELb0ELb1ELb0ELb0ELb0ELi2ELi4ELi4ELi4ELb0EEENS1_24CollectiveEpilogueBwdGQAISA_fSD_Li256ELb0ELb1EEENS1_25SingleTileBwdLPTSchedulerILb0ELi128ELb1EEEEEEEEEvNT_6ParamsE,@"STO_CUDA_ENTRY STV_DEFAULT"
_ZN7cutlass13device_kernelIN5flash19enable_sm80_to_sm89INS1_16FlashAttnBwdSm80INS1_25CollectiveMainloopBwdSm80ILi2ELi2EN4cute5tupleIJNS5_1CILi128EEES8_NS7_ILi64EEEEEENS_10bfloat16_tEfNS_4arch4Sm80ELb1ELb0ELb0ELb0ELb1ELb0ELb0ELb0ELi2ELi4ELi4ELi4ELb0EEENS1_24CollectiveEpilogueBwdGQAISA_fSD_Li256ELb0ELb1EEENS1_25SingleTileBwdLPTSchedulerILb0ELi128ELb1EEEEEEEEEvNT_6ParamsE:
[----:B------:R-:W-:Y:S01]  /*0000*/  LDC R1, c[0x0][0x28] ;  /* 0x00000a00ff017b82 */ /* 0x000fe20000000800 */
[----:B------:R-:W-:Y:S05]  /*0010*/  EXIT ;  /* 0x000000000000794d */ /* 0x000fea0003800000 */
.L_x_60:
        /* <DEDUP_REMOVED lines=14> */
.L_x_132:


//--------------------- .text._ZN7cutlass13device_kernelIN5flash22FlashAttnBwdPreprocessIN4cute5tupleIJNS3_1CILi128EEENS5_ILi64EEEEEENS_10bfloat16_tEfNS_4arch4Sm80ELb1ELb0EEEEEvNT_6ParamsE --------------------------
	.section	.text._ZN7cutlass13device_kernelIN5flash22FlashAttnBwdPreprocessIN4cute5tupleIJNS3_1CILi128EEENS5_ILi64EEEEEENS_10bfloat16_tEfNS_4arch4Sm80ELb1ELb0EEEEEvNT_6ParamsE,"ax",@progbits
	.align	128
.text._ZN7cutlass13device_kernelIN5flash22FlashAttnBwdPreprocessIN4cute5tupleIJNS3_1CILi128EEENS5_ILi64EEEEEENS_10bfloat16_tEfNS_4arch4Sm80ELb1ELb0EEEEEvNT_6ParamsE:
        .type           _ZN7cutlass13device_kernelIN5flash22FlashAttnBwdPreprocessIN4cute5tupleIJNS3_1CILi128EEENS5_ILi64EEEEEENS_10bfloat16_tEfNS_4arch4Sm80ELb1ELb0EEEEEvNT_6ParamsE,@function
        .size           _ZN7cutlass13device_kernelIN5flash22FlashAttnBwdPreprocessIN4cute5tupleIJNS3_1CILi128EEENS5_ILi64EEEEEENS_10bfloat16_tEfNS_4arch4Sm80ELb1ELb0EEEEEvNT_6ParamsE,(.L_x_133 - _ZN7cutlass13device_kernelIN5flash22FlashAttnBwdPreprocessIN4cute5tupleIJNS3_1CILi128EEENS5_ILi64EEEEEENS_10bfloat16_tEfNS_4arch4Sm80ELb1ELb0EEEEEvNT_6ParamsE)
        .other          _ZN7cutlass13device_kernelIN5flash22FlashAttnBwdPreprocessIN4cute5tupleIJNS3_1CILi128EEENS5_ILi64EEEEEENS_10bfloat16_tEfNS_4arch4Sm80ELb1ELb0EEEEEvNT_6ParamsE,@"STO_CUDA_ENTRY STV_DEFAULT"
_ZN7cutlass13device_kernelIN5flash22FlashAttnBwdPreprocessIN4cute5tupleIJNS3_1CILi128EEENS5_ILi64EEEEEENS_10bfloat16_tEfNS_4arch4Sm80ELb1ELb0EEEEEvNT_6ParamsE:
[----:B------:R-:W-:Y:S01]  /*0000*/  LDC R1, c[0x0][0x28] ;  /* 0x00000a00ff017b82 */ /* 0x000fe20000000800 */
[----:B------:R-:W0:Y:S01]  /*0010*/  S2R R0, SR_TID.X ;  /* 0x0000000000007919 */ /* 0x000e220000002100 */
[----:B------:R-:W-:-:S06]  /*0020*/  ULDC UR4, c[0x0][0x218] ;  /* 0x0000860000047ab9 */ /* 0x000fcc0000000800 */
[----:B------:R-:W1:Y:S01]  /*0030*/  S2UR UR8, SR_CTAID.Y ;  /* 0x00000000000879c3 */ /* 0x000e620000002600 */
[----:B------:R-:W-:Y:S01]  /*0040*/  ULDC UR5, c[0x0][0x21c] ;  /* 0x0000870000057ab9 */ /* 0x000fe20000000800 */
[----:B------:R-:W2:Y:S01]  /*0050*/  S2R R2, SR_CTAID.X ;  /* 0x0000000000027919 */ /* 0x000ea20000002500 */
[----:B------:R-:W-:-:S05]  /*0060*/  ULDC.64 UR6, c[0x0][0x208] ;  /* 0x0000820000067ab9 */ /* 0x000fca0000000a00 */
[----:B------:R-:W3:Y:S08]  /*0070*/  LDC.64 R12, c[0x0][0x230] ;  /* 0x00008c00ff0c7b82 */ /* 0x000ef00000000a00 */
[----:B------:R-:W4:Y:S08]  /*0080*/  S2UR UR9, SR_CTAID.Z ;  /* 0x00000000000979c3 */ /* 0x000f300000002700 */
[----:B------:R-:W4:Y:S01]  /*0090*/  LDC.64 R14, c[0x0][0x238] ;  /* 0x00008e00ff0e7b82 */ /* 0x000f220000000a00 */
[----:B-1----:R-:W-:Y:S01]  /*00a0*/  USHF.R.S32.HI UR10, URZ, 0x1f, UR8 ;  /* 0x0000001f3f0a7899 */ /* 0x002fe20008011408 */
[----:B0-----:R-:W-:-:S05]  /*00b0*/  SHF.R.S32.HI R3, RZ, 0x1f, R0 ;  /* 0x0000001fff037819 */ /* 0x001fca0000011400 */
[----:B---3--:R-:W-:Y:S01]  /*00c0*/  IMAD R4, R12, UR10, RZ ;  /* 0x0000000a0c047c24 */ /* 0x008fe2000f8e02ff */
[----:B------:R-:W0:Y:S01]  /*00d0*/  LDC.64 R20, c[0x0][0x250] ;  /* 0x00009400ff147b82 */ /* 0x000e220000000a00 */
[----:B------:R-:W-:Y:S01]  /*00e0*/  LEA.HI R44, R3, R0, RZ, 0x3 ;  /* 0x00000000032c7211 */ /* 0x000fe200078f18ff */
[----:B--2---:R-:W-:Y:S02]  /*00f0*/  IMAD.SHL.U32 R10, R2, 0x80, RZ ;  /* 0x00000080020a7824 */ /* 0x004fe400078e00ff */
[----:B------:R-:W-:Y:S01]  /*0100*/  IMAD R13, R13, UR8, R4 ;  /* 0x000000080d0d7c24 */ /* 0x000fe2000f8e0204 */
[----:B------:R-:W-:Y:S02]  /*0110*/  LOP3.LUT R5, R44, 0xfffffff8, RZ, 0xc0, !PT ;  /* 0xfffffff82c057812 */ /* 0x000fe400078ec0ff */
[----:B------:R-:W-:Y:S01]  /*0120*/  IADD3 R3, -R10, UR4, RZ ;  /* 0x000000040a037c10 */ /* 0x000fe2000fffe1ff */
[----:B----4-:R-:W-:Y:S01]  /*0130*/  USHF.R.S32.HI UR11, URZ, 0x1f, UR9 ;  /* 0x0000001f3f0b7899 */ /* 0x010fe20008011409 */
[----:B------:R-:W-:Y:S01]  /*0140*/  SHF.R.S32.HI R44, RZ, 0x3, R44 ;  /* 0x00000003ff2c7819 */ /* 0x000fe2000001142c */
[----:B------:R-:W-:Y:S01]  /*0150*/  IMAD.IADD R5, R0, 0x1, -R5 ;  /* 0x0000000100057824 */ /* 0x000fe200078e0a05 */
[----:B------:R-:W1:Y:S02]  /*0160*/  LDC.64 R42, c[0x0][0x258] ;  /* 0x00009600ff2a7b82 */ /* 0x000e640000000a00 */
[----:B------:R-:W-:-:S02]  /*0170*/  ISETP.GE.AND P1, PT, R44, R3, PT ;  /* 0x000000032c00720c */ /* 0x000fc40003f26270 */
[----:B------:R-:W-:Y:S01]  /*0180*/  SHF.L.U32 R8, R5, 0x3, RZ ;  /* 0x0000000305087819 */ /* 0x000fe200000006ff */
[----:B------:R-:W-:Y:S01]  /*0190*/  IMAD R4, R14, UR11, RZ ;  /* 0x0000000b0e047c24 */ /* 0x000fe2000f8e02ff */
[----:B------:R-:W-:Y:S02]  /*01a0*/  SHF.R.S32.HI R45, RZ, 0x1f, R44 ;  /* 0x0000001fff2d7819 */ /* 0x000fe4000001142c */
[C---:B------:R-:W-:Y:S01]  /*01b0*/  ISETP.LT.AND P4, PT, R8.reuse, UR5, !P1 ;  /* 0x0000000508007c0c */ /* 0x040fe2000cf81270 */
[----:B------:R-:W-:Y:S01]  /*01c0*/  IMAD R15, R15, UR9, R4 ;  /* 0x000000090f0f7c24 */ /* 0x000fe2000f8e0204 */
[--C-:B------:R-:W-:Y:S02]  /*01d0*/  SHF.R.S32.HI R9, RZ, 0x1f, R8.reuse ;  /* 0x0000001fff097819 */ /* 0x100fe40000011408 */
[----:B------:R-:W-:Y:S01]  /*01e0*/  ISETP.GE.AND P0, PT, R8, UR5, PT ;  /* 0x0000000508007c0c */ /* 0x000fe2000bf06270 */
[----:B0-----:R-:W-:Y:S02]  /*01f0*/  IMAD R16, R20, UR10, RZ ;  /* 0x0000000a14107c24 */ /* 0x001fe4000f8e02ff */
[----:B------:R-:W-:-:S04]  /*0200*/  IMAD.WIDE.U32 R6, R12, UR8, R8 ;  /* 0x000000080c067c25 */ /* 0x000fc8000f8e0008 */
[----:B------:R-:W-:Y:S02]  /*0210*/  IMAD.IADD R7, R7, 0x1, R13 ;  /* 0x0000000107077824 */ /* 0x000fe400078e020d */
[----:B------:R-:W0:Y:S01]  /*0220*/  @P4 LDC.64 R18, c[0x0][0x228] ;  /* 0x00008a00ff124b82 */ /* 0x000e220000000a00 */
[----:B------:R-:W-:-:S04]  /*0230*/  IMAD.WIDE R12, R2, 0x80, R44 ;  /* 0x00000080020c7825 */ /* 0x000fc800078e022c */
[----:B------:R-:W-:-:S03]  /*0240*/  IMAD.WIDE.U32 R30, R14, UR9, R6 ;  /* 0x000000090e1e7c25 */ /* 0x000fc6000f8e0006 */
[----:B------:R-:W2:Y:S01]  /*0250*/  @P4 LDC.64 R32, c[0x0][0x210] ;  /* 0x00008400ff204b82 */ /* 0x000ea20000000a00 */
[----:B------:R-:W-:Y:S02]  /*0260*/  IMAD.IADD R31, R31, 0x1, R15 ;  /* 0x000000011f1f7824 */ /* 0x000fe400078e020f */
[----:B------:R-:W-:-:S05]  /*0270*/  IMAD.WIDE.U32 R8, R20, UR8, R8 ;  /* 0x0000000814087c25 */ /* 0x000fca000f8e0008 */
[----:B------:R-:W3:Y:S01]  /*0280*/  @P4 LDC.64 R14, c[0x0][0x248] ;  /* 0x00009200ff0e4b82 */ /* 0x000ee20000000a00 */
[----:B0-----:R-:W-:-:S07]  /*0290*/  @P4 IMAD R4, R13, R18, RZ ;  /* 0x000000120d044224 */ /* 0x001fce00078e02ff */
[----:B------:R-:W0:Y:S01]  /*02a0*/  @P4 LDC.64 R26, c[0x0][0x240] ;  /* 0x00009000ff1a4b82 */ /* 0x000e220000000a00 */
[----:B------:R-:W-:-:S04]  /*02b0*/  @P4 IMAD.WIDE.U32 R6, R12, R18, R30 ;  /* 0x000000120c064225 */ /* 0x000fc800078e001e */
[----:B------:R-:W-:Y:S01]  /*02c0*/  @P4 IMAD R17, R12, R19, R4 ;  /* 0x000000130c114224 */ /* 0x000fe200078e0204 */
[----:B------:R-:W-:Y:S01]  /*02d0*/  IADD3 R4, R44, 0x20, RZ ;  /* 0x000000202c047810 */ /* 0x000fe20007ffe0ff */
[----:B------:R-:W-:Y:S01]  /*02e0*/  IMAD R19, R21, UR8, R16 ;  /* 0x0000000815137c24 */ /* 0x000fe2000f8e0210 */
[----:B--2---:R-:W-:Y:S01]  /*02f0*/  @P4 LEA R32, P2, R6, R32, 0x1 ;  /* 0x0000002006204211 */ /* 0x004fe200078408ff */
[----:B------:R-:W-:Y:S01]  /*0300*/  @P4 IMAD.IADD R7, R7, 0x1, R17 ;  /* 0x0000000107074824 */ /* 0x000fe200078e0211 */
[----:B------:R-:W-:Y:S01]  /*0310*/  ISETP.LT.AND P3, PT, R4, R3, !P0 ;  /* 0x000000030400720c */ /* 0x000fe20004761270 */
[----:B------:R-:W-:Y:S02]  /*0320*/  IMAD.MOV.U32 R16, RZ, RZ, R8 ;  /* 0x000000ffff107224 */ /* 0x000fe400078e0008 */
[----:B------:R-:W-:Y:S01]  /*0330*/  VIADD R8, R44, 0x60 ;  /* 0x000000602c087836 */ /* 0x000fe20000000000 */
[----:B------:R-:W-:Y:S01]  /*0340*/  @P4 LEA.HI.X R33, R6, R33, R7, 0x1, P2 ;  /* 0x0000002106214211 */ /* 0x000fe200010f0c07 */
[----:B-1----:R-:W-:Y:S01]  /*0350*/  IMAD R18, R42, UR11, RZ ;  /* 0x0000000b2a127c24 */ /* 0x002fe2000f8e02ff */
[----:B------:R-:W-:Y:S01]  /*0360*/  IADD3 R6, R44, 0x40, RZ ;  /* 0x000000402c067810 */ /* 0x000fe20007ffe0ff */
[----:B------:R-:W-:-:S02]  /*0370*/  IMAD.IADD R17, R9, 0x1, R19 ;  /* 0x0000000109117824 */ /* 0x000fc400078e0213 */
[----:B------:R-:W-:Y:S01]  /*0380*/  IMAD R7, R43, UR9, R18 ;  /* 0x000000092b077c24 */ /* 0x000fe2000f8e0212 */
[-C--:B------:R-:W-:Y:S01]  /*0390*/  ISETP.LT.AND P2, PT, R6, R3.reuse, !P0 ;  /* 0x000000030600720c */ /* 0x080fe20004741270 */
[----:B------:R-:W-:Y:S01]  /*03a0*/  IMAD.WIDE.U32 R42, R42, UR9, R16 ;  /* 0x000000092a2a7c25 */ /* 0x000fe2000f8e0010 */
[----:B------:R-:W-:Y:S01]  /*03b0*/  ISETP.LT.AND P0, PT, R8, R3, !P0 ;  /* 0x000000030800720c */ /* 0x000fe20004701270 */
[----:B------:R-:W1:Y:S01]  /*03c0*/  @P3 LDC.64 R24, c[0x0][0x228] ;  /* 0x00008a00ff183b82 */ /* 0x000e620000000a00 */
[C---:B------:R-:W-:Y:S01]  /*03d0*/  @P3 IADD3 R17, P6, R12.reuse, 0x20, RZ ;  /* 0x000000200c113810 */ /* 0x040fe20007fde0ff */
[----:B---3--:R-:W-:Y:S01]  /*03e0*/  @P4 IMAD R9, R13, R14, RZ ;  /* 0x0000000e0d094224 */ /* 0x008fe200078e02ff */
[----:B------:R-:W-:Y:S02]  /*03f0*/  @P3 IADD3 R16, P5, R12, 0x20, RZ ;  /* 0x000000200c103810 */ /* 0x000fe40007fbe0ff */
[----:B------:R-:W-:Y:S01]  /*0400*/  IADD3 R43, R43, R7, RZ ;  /* 0x000000072b2b7210 */ /* 0x000fe20007ffe0ff */
[----:B------:R-:W-:-:S02]  /*0410*/  @P3 IMAD.X R7, RZ, RZ, R13, P6 ;  /* 0x000000ffff073224 */ /* 0x000fc400030e060d */
[----:B------:R-:W2:Y:S01]  /*0420*/  @P3 LDC.64 R22, c[0x0][0x248] ;  /* 0x00009200ff163b82 */ /* 0x000ea20000000a00 */
[----:B------:R-:W-:Y:S01]  /*0430*/  @P3 IMAD.X R41, RZ, RZ, R13, P5 ;  /* 0x000000ffff293224 */ /* 0x000fe200028e060d */
[C---:B------:R-:W-:Y:S01]  /*0440*/  @P2 IADD3 R59, P6, R12.reuse, 0x40, RZ ;  /* 0x000000400c3b2810 */ /* 0x040fe20007fde0ff */
[C---:B------:R-:W-:Y:S01]  /*0450*/  @P4 IMAD R19, R12.reuse, R15, R9 ;  /* 0x0000000f0c134224 */ /* 0x040fe200078e0209 */
[C---:B------:R-:W-:Y:S01]  /*0460*/  @P2 IADD3 R54, P5, R12.reuse, 0x40, RZ ;  /* 0x000000400c362810 */ /* 0x040fe20007fbe0ff */
[C---:B------:R-:W-:Y:S01]  /*0470*/  @P4 IMAD.WIDE.U32 R14, R12.reuse, R14, R42 ;  /* 0x0000000e0c0e4225 */ /* 0x040fe200078e002a */
[----:B------:R-:W-:Y:S02]  /*0480*/  @P2 IADD3.X R35, RZ, R13, RZ, P6, !PT ;  /* 0x0000000dff232210 */ /* 0x000fe400037fe4ff */
[C---:B------:R-:W-:Y:S01]  /*0490*/  @P0 IADD3 R9, P6, R12.reuse, 0x60, RZ ;  /* 0x000000600c090810 */ /* 0x040fe20007fde0ff */
[----:B------:R-:W3:Y:S01]  /*04a0*/  @P3 LDC.64 R48, c[0x0][0x240] ;  /* 0x00009000ff303b82 */ /* 0x000ee20000000a00 */
[----:B------:R-:W-:Y:S01]  /*04b0*/  @P2 IMAD.X R57, RZ, RZ, R13, P5 ;  /* 0x000000ffff392224 */ /* 0x000fe200028e060d */
[----:B------:R-:W-:-:S02]  /*04c0*/  @P0 IADD3 R52, P5, R12, 0x60, RZ ;  /* 0x000000600c340810 */ /* 0x000fc40007fbe0ff */
[--C-:B------:R-:W-:Y:S01]  /*04d0*/  @P0 IMAD.X R55, RZ, RZ, R13.reuse, P6 ;  /* 0x000000ffff370224 */ /* 0x100fe200030e060d */
[----:B------:R-:W-:Y:S02]  /*04e0*/  @P4 IADD3 R12, R15, R19, RZ ;  /* 0x000000130f0c4210 */ /* 0x000fe40007ffe0ff */
[C---:B0-----:R-:W-:Y:S01]  /*04f0*/  @P4 LEA R26, P6, R14.reuse, R26, 0x1 ;  /* 0x0000001a0e1a4211 */ /* 0x041fe200078c08ff */
[----:B------:R-:W0:Y:S01]  /*0500*/  @P2 LDC.64 R36, c[0x0][0x228] ;  /* 0x00008a00ff242b82 */ /* 0x000e220000000a00 */
[----:B-1----:R-:W-:Y:S02]  /*0510*/  @P3 IMAD R18, R7, R24, RZ ;  /* 0x0000001807123224 */ /* 0x002fe400078e02ff */
[----:B------:R-:W-:Y:S01]  /*0520*/  @P0 IMAD.X R7, RZ, RZ, R13, P5 ;  /* 0x000000ffff070224 */ /* 0x000fe200028e060d */
[----:B------:R-:W-:Y:S01]  /*0530*/  @P4 LEA.HI.X R27, R14, R27, R12, 0x1, P6 ;  /* 0x0000001b0e1b4211 */ /* 0x000fe200030f0c0c */
[----:B------:R-:W-:Y:S01]  /*0540*/  @P3 IMAD.MOV.U32 R12, RZ, RZ, R30 ;  /* 0x000000ffff0c3224 */ /* 0x000fe200078e001e */
[----:B------:R-:W-:Y:S01]  /*0550*/  @P3 MOV R13, R31 ;  /* 0x0000001f000d3202 */ /* 0x000fe20000000f00 */
[----:B------:R-:W-:Y:S01]  /*0560*/  @P3 IMAD R39, R17, R25, R18 ;  /* 0x0000001911273224 */ /* 0x000fe200078e0212 */
[----:B------:R-:W1:Y:S01]  /*0570*/  @P2 LDC.64 R46, c[0x0][0x248] ;  /* 0x00009200ff2e2b82 */ /* 0x000e620000000a00 */
[----:B--2---:R-:W-:Y:S01]  /*0580*/  @P3 IMAD R41, R41, R22, RZ ;  /* 0x0000001629293224 */ /* 0x004fe200078e02ff */
[----:B------:R-:W-:Y:S01]  /*0590*/  CS2R R14, SRZ ;  /* 0x00000000000e7805 */ /* 0x000fe2000001ff00 */
[----:B------:R-:W-:Y:S01]  /*05a0*/  @P3 IMAD.WIDE.U32 R24, R17, R24, R12 ;  /* 0x0000001811183225 */ /* 0x000fe200078e000c */
[----:B------:R-:W-:-:S03]  /*05b0*/  CS2R R18, SRZ ;  /* 0x0000000000127805 */ /* 0x000fc6000001ff00 */
[----:B------:R-:W-:Y:S01]  /*05c0*/  @P3 IMAD.MOV.U32 R12, RZ, RZ, R42 ;  /* 0x000000ffff0c3224 */ /* 0x000fe200078e002a */
[----:B------:R-:W2:Y:S01]  /*05d0*/  @P3 LDC.64 R20, c[0x0][0x210] ;  /* 0x00008400ff143b82 */ /* 0x000ea20000000a00 */
[----:B------:R-:W-:Y:S02]  /*05e0*/  @P3 IMAD.MOV.U32 R13, RZ, RZ, R43 ;  /* 0x000000ffff0d3224 */ /* 0x000fe400078e002b */
[C---:B------:R-:W-:Y:S02]  /*05f0*/  @P3 IMAD R41, R16.reuse, R23, R41 ;  /* 0x0000001710293224 */ /* 0x040fe400078e0229 */
[----:B------:R-:W-:Y:S01]  /*0600*/  @P3 IMAD.WIDE.U32 R22, R16, R22, R12 ;  /* 0x0000001610163225 */ /* 0x000fe200078e000c */
[----:B------:R-:W-:Y:S02]  /*0610*/  CS2R R12, SRZ ;  /* 0x00000000000c7805 */ /* 0x000fe4000001ff00 */
[----:B------:R-:W-:Y:S01]  /*0620*/  CS2R R16, SRZ ;  /* 0x0000000000107805 */ /* 0x000fe2000001ff00 */
[----:B------:R-:W4:Y:S01]  /*0630*/  @P0 LDC.64 R28, c[0x0][0x228] ;  /* 0x00008a00ff1c0b82 */ /* 0x000f220000000a00 */
[----:B------:R-:W-:Y:S01]  /*0640*/  @P3 IMAD.IADD R41, R23, 0x1, R41 ;  /* 0x0000000117293824 */ /* 0x000fe200078e0229 */
[C---:B---3--:R-:W-:Y:S01]  /*0650*/  @P3 LEA R48, P5, R22.reuse, R48, 0x1 ;  /* 0x0000003016303211 */ /* 0x048fe200078a08ff */
[-C--:B0-----:R-:W-:Y:S01]  /*0660*/  @P2 IMAD R34, R35, R36.reuse, RZ ;  /* 0x0000002423222224 */ /* 0x081fe200078e02ff */
[----:B------:R-:W-:Y:S01]  /*0670*/  @P2 MOV R51, R31 ;  /* 0x0000001f00332202 */ /* 0x000fe20000000f00 */
[----:B------:R-:W-:Y:S01]  /*0680*/  @P2 IMAD.MOV.U32 R50, RZ, RZ, R30 ;  /* 0x000000ffff322224 */ /* 0x000fe200078e001e */
[----:B------:R-:W-:Y:S01]  /*0690*/  @P3 LEA.HI.X R49, R22, R49, R41, 0x1, P5 ;  /* 0x0000003116313211 */ /* 0x000fe200028f0c29 */
[----:B------:R0:W3:Y:S01]  /*06a0*/  @P4 LDG.E.128 R12, desc[UR6][R32.64] ;  /* 0x00000006200c4981 */ /* 0x0000e2000c1e1d00 */
[----:B------:R-:W4:Y:S01]  /*06b0*/  @P0 LDC.64 R40, c[0x0][0x248] ;  /* 0x00009200ff280b82 */ /* 0x000f220000000a00 */
[----:B------:R-:W-:Y:S01]  /*06c0*/  @P2 IMAD R53, R59, R37, R34 ;  /* 0x000000253b352224 */ /* 0x000fe200078e0222 */
[----:B------:R-:W-:Y:S01]  /*06d0*/  @P3 IADD3 R39, R25, R39, RZ ;  /* 0x0000002719273210 */ /* 0x000fe20007ffe0ff */
[----:B------:R-:W-:Y:S01]  /*06e0*/  @P2 IMAD.WIDE.U32 R50, R59, R36, R50 ;  /* 0x000000243b322225 */ /* 0x000fe200078e0032 */
[----:B------:R0:W3:Y:S01]  /*06f0*/  @P4 LDG.E.128 R16, desc[UR6][R26.64] ;  /* 0x000000061a104981 */ /* 0x0000e2000c1e1d00 */
[----:B------:R-:W-:-:S02]  /*0700*/  @P2 MOV R37, R43 ;  /* 0x0000002b00252202 */ /* 0x000fc40000000f00 */
[----:B------:R-:W-:Y:S01]  /*0710*/  CS2R R22, SRZ ;  /* 0x0000000000167805 */ /* 0x000fe2000001ff00 */
[----:B-1----:R-:W-:Y:S01]  /*0720*/  @P2 IMAD R57, R57, R46, RZ ;  /* 0x0000002e39392224 */ /* 0x002fe200078e02ff */
[----:B--2---:R-:W-:Y:S01]  /*0730*/  @P3 LEA R60, P4, R24, R20, 0x1 ;  /* 0x00000014183c3211 */ /* 0x004fe200078808ff */
[----:B------:R-:W-:Y:S01]  /*0740*/  @P2 IMAD.MOV.U32 R36, RZ, RZ, R42 ;  /* 0x000000ffff242224 */ /* 0x000fe200078e002a */
[----:B0-----:R-:W0:Y:S01]  /*0750*/  @P2 LDC.64 R32, c[0x0][0x210] ;  /* 0x00008400ff202b82 */ /* 0x001e220000000a00 */
[----:B------:R-:W-:Y:S01]  /*0760*/  @P2 IMAD R47, R54, R47, R57 ;  /* 0x0000002f362f2224 */ /* 0x000fe200078e0239 */
[----:B------:R-:W-:Y:S02]  /*0770*/  @P3 LEA.HI.X R61, R24, R21, R39, 0x1, P4 ;  /* 0x00000015183d3211 */ /* 0x000fe400020f0c27 */
[----:B------:R-:W-:Y:S02]  /*0780*/  CS2R R20, SRZ ;  /* 0x0000000000147805 */ /* 0x000fe4000001ff00 */
[----:B------:R-:W-:-:S02]  /*0790*/  CS2R R24, SRZ ;  /* 0x0000000000187805 */ /* 0x000fc4000001ff00 */
[----:B------:R-:W-:Y:S01]  /*07a0*/  CS2R R26, SRZ ;  /* 0x00000000001a7805 */ /* 0x000fe2000001ff00 */
[----:B----4-:R-:W-:Y:S01]  /*07b0*/  @P0 IMAD R56, R55, R28, RZ ;  /* 0x0000001c37380224 */ /* 0x010fe200078e02ff */
[----:B------:R-:W1:Y:S01]  /*07c0*/  @P0 LDC.64 R34, c[0x0][0x210] ;  /* 0x00008400ff220b82 */ /* 0x000e620000000a00 */
[----:B------:R-:W-:Y:S01]  /*07d0*/  @P2 IMAD.WIDE.U32 R54, R54, R46, R36 ;  /* 0x0000002e36362225 */ /* 0x000fe200078e0024 */
[----:B------:R-:W2:Y:S04]  /*07e0*/  @P3 LDG.E.128 R20, desc[UR6][R60.64] ;  /* 0x000000063c143981 */ /* 0x000ea8000c1e1d00 */
[----:B------:R4:W2:Y:S02]  /*07f0*/  @P3 LDG.E.128 R24, desc[UR6][R48.64] ;  /* 0x0000000630183981 */ /* 0x0008a4000c1e1d00 */
[----:B------:R-:W4:Y:S08]  /*0800*/  @P2 LDC.64 R38, c[0x0][0x240] ;  /* 0x00009000ff262b82 */ /* 0x000f300000000a00 */
[----:B------:R-:W4:Y:S01]  /*0810*/  @P0 LDC.64 R36, c[0x0][0x240] ;  /* 0x00009000ff240b82 */ /* 0x000f220000000a00 */
[----:B------:R-:W-:-:S02]  /*0820*/  @P0 IMAD R7, R7, R40, RZ ;  /* 0x0000002807070224 */ /* 0x000fc400078e02ff */
[C---:B------:R-:W-:Y:S02]  /*0830*/  @P0 IMAD R29, R9.reuse, R29, R56 ;  /* 0x0000001d091d0224 */ /* 0x040fe400078e0238 */
[----:B------:R-:W-:Y:S01]  /*0840*/  @P0 IMAD.WIDE.U32 R30, R9, R28, R30 ;  /* 0x0000001c091e0225 */ /* 0x000fe200078e001e */
[----:B0-----:R-:W-:-:S03]  /*0850*/  @P2 LEA R56, P3, R50, R32, 0x1 ;  /* 0x0000002032382211 */ /* 0x001fc600078608ff */
[----:B------:R-:W-:Y:S02]  /*0860*/  @P2 IMAD.IADD R53, R51, 0x1, R53 ;  /* 0x0000000133352824 */ /* 0x000fe400078e0235 */
[C---:B------:R-:W-:Y:S02]  /*0870*/  @P0 IMAD R7, R52.reuse, R41, R7 ;  /* 0x0000002934070224 */ /* 0x040fe400078e0207 */
[----:B------:R-:W-:Y:S01]  /*0880*/  @P0 IMAD.WIDE.U32 R42, R52, R40, R42 ;  /* 0x00000028342a0225 */ /* 0x000fe200078e002a */
[----:B-1----:R-:W-:-:S03]  /*0890*/  @P0 LEA R46, P4, R30, R34, 0x1 ;  /* 0x000000221e2e0211 */ /* 0x002fc600078808ff */
[----:B------:R-:W-:Y:S01]  /*08a0*/  @P0 IMAD.IADD R29, R31, 0x1, R29 ;  /* 0x000000011f1d0824 */ /* 0x000fe200078e021d */
[----:B------:R-:W-:Y:S02]  /*08b0*/  @P2 LEA.HI.X R57, R50, R33, R53, 0x1, P3 ;  /* 0x0000002132392211 */ /* 0x000fe400018f0c35 */
[----:B------:R-:W-:Y:S02]  /*08c0*/  @P2 IADD3 R9, R55, R47, RZ ;  /* 0x0000002f37092210 */ /* 0x000fe40007ffe0ff */
[----:B----4-:R-:W-:Y:S02]  /*08d0*/  @P2 LEA R48, P5, R54, R38, 0x1 ;  /* 0x0000002636302211 */ /* 0x010fe400078a08ff */
[----:B------:R-:W-:Y:S02]  /*08e0*/  @P0 IADD3 R7, R43, R7, RZ ;  /* 0x000000072b070210 */ /* 0x000fe40007ffe0ff */
[----:B------:R-:W-:Y:S02]  /*08f0*/  @P0 LEA R50, P3, R42, R36, 0x1 ;  /* 0x000000242a320211 */ /* 0x000fe400078608ff */
[----:B------:R-:W-:-:S02]  /*0900*/  @P0 LEA.HI.X R47, R30, R35, R29, 0x1, P4 ;  /* 0x000000231e2f0211 */ /* 0x000fc400020f0c1d */
[----:B------:R-:W-:Y:S02]  /*0910*/  CS2R R28, SRZ ;  /* 0x00000000001c7805 */ /* 0x000fe4000001ff00 */
[----:B------:R-:W-:Y:S02]  /*0920*/  CS2R R30, SRZ ;  /* 0x00000000001e7805 */ /* 0x000fe4000001ff00 */
[----:B------:R-:W-:Y:S02]  /*0930*/  CS2R R32, SRZ ;  /* 0x0000000000207805 */ /* 0x000fe4000001ff00 */
[----:B------:R-:W-:Y:S02]  /*0940*/  CS2R R34, SRZ ;  /* 0x0000000000227805 */ /* 0x000fe4000001ff00 */
[----:B------:R-:W-:Y:S02]  /*0950*/  @P2 LEA.HI.X R49, R54, R39, R9, 0x1, P5 ;  /* 0x0000002736312211 */ /* 0x000fe400028f0c09 */
[----:B------:R-:W-:-:S02]  /*0960*/  CS2R R38, SRZ ;  /* 0x0000000000267805 */ /* 0x000fc4000001ff00 */
[----:B------:R-:W-:Y:S02]  /*0970*/  @P0 LEA.HI.X R51, R42, R37, R7, 0x1, P3 ;  /* 0x000000252a330211 */ /* 0x000fe400018f0c07 */
[----:B------:R-:W-:Y:S02]  /*0980*/  CS2R R36, SRZ ;  /* 0x0000000000247805 */ /* 0x000fe4000001ff00 */
[----:B------:R-:W-:Y:S02]  /*0990*/  CS2R R40, SRZ ;  /* 0x0000000000287805 */ /* 0x000fe4000001ff00 */
[----:B------:R-:W-:Y:S01]  /*09a0*/  CS2R R42, SRZ ;  /* 0x00000000002a7805 */ /* 0x000fe2000001ff00 */
[----:B------:R-:W4:Y:S04]  /*09b0*/  @P2 LDG.E.128 R28, desc[UR6][R56.64] ;  /* 0x00000006381c2981 */ /* 0x000f28000c1e1d00 */
[----:B------:R0:W4:Y:S04]  /*09c0*/  @P2 LDG.E.128 R32, desc[UR6][R48.64] ;  /* 0x0000000630202981 */ /* 0x000128000c1e1d00 */
[----:B------:R1:W4:Y:S04]  /*09d0*/  @P0 LDG.E.128 R36, desc[UR6][R46.64] ;  /* 0x000000062e240981 */ /* 0x000328000c1e1d00 */
[----:B------:R3:W4:Y:S01]  /*09e0*/  @P0 LDG.E.128 R40, desc[UR6][R50.64] ;  /* 0x0000000632280981 */ /* 0x000722000c1e1d00 */
[----:B------:R-:W-:-:S04]  /*09f0*/  ISETP.GT.AND P0, PT, R0, 0x7f, PT ;  /* 0x0000007f0000780c */ /* 0x000fc80003f04270 */
[----:B------:R-:W-:-:S13]  /*0a00*/  ISETP.GE.OR P2, PT, R0, R3, P0 ;  /* 0x000000030000720c */ /* 0x000fda0000746670 */
[----:B------:R-:W1:Y:S08]  /*0a10*/  @!P2 LDC.64 R54, c[0x0][0x290] ;  /* 0x0000a400ff36ab82 */ /* 0x000e700000000a00 */
[----:B0-----:R-:W0:Y:S01]  /*0a20*/  @!P2 LDC.64 R48, c[0x0][0x298] ;  /* 0x0000a600ff30ab82 */ /* 0x001e220000000a00 */
[----:B------:R-:W-:Y:S02]  /*0a30*/  @!P2 SHF.R.S32.HI R7, RZ, 0x1f, R0 ;  /* 0x0000001fff07a819 */ /* 0x000fe40000011400 */
[----:B------:R-:W-:-:S05]  /*0a40*/  @!P2 IADD3 R52, P3, R10, R0, RZ ;  /* 0x000000000a34a210 */ /* 0x000fca0007f7e0ff */
[----:B-1----:R-:W1:Y:S01]  /*0a50*/  @!P2 LDC.64 R46, c[0x0][0x288] ;  /* 0x0000a200ff2eab82 */ /* 0x002e620000000a00 */
[----:B------:R-:W-:Y:S01]  /*0a60*/  @!P2 LEA.HI.X.SX32 R53, R10, R7, 0x1, P3 ;  /* 0x000000070a35a211 */ /* 0x000fe200018f0eff */
[C---:B------:R-:W-:Y:S02]  /*0a70*/  @!P2 IMAD R56, R54.reuse, UR10, RZ ;  /* 0x0000000a3638ac24 */ /* 0x040fe4000f8e02ff */
[----:B------:R-:W-:-:S04]  /*0a80*/  @!P2 IMAD.WIDE.U32 R52, R54, UR8, R52 ;  /* 0x000000083634ac25 */ /* 0x000fc8000f8e0034 */
[----:B------:R-:W-:Y:S02]  /*0a90*/  @!P2 IMAD R55, R55, UR8, R56 ;  /* 0x000000083737ac24 */ /* 0x000fe4000f8e0238 */
[C---:B0-----:R-:W-:Y:S02]  /*0aa0*/  @!P2 IMAD R54, R48.reuse, UR11, RZ ;  /* 0x0000000b3036ac24 */ /* 0x041fe4000f8e02ff */
[----:B------:R-:W-:Y:S02]  /*0ab0*/  @!P2 IMAD.IADD R53, R53, 0x1, R55 ;  /* 0x000000013535a824 */ /* 0x000fe400078e0237 */
[----:B------:R-:W-:Y:S02]  /*0ac0*/  @!P2 IMAD R55, R49, UR9, R54 ;  /* 0x000000093137ac24 */ /* 0x000fe4000f8e0236 */
[----:B------:R-:W-:-:S04]  /*0ad0*/  @!P2 IMAD.WIDE.U32 R48, R48, UR9, R52 ;  /* 0x000000093030ac25 */ /* 0x000fc8000f8e0034 */
[----:B------:R-:W-:Y:S01]  /*0ae0*/  @!P2 IMAD.IADD R53, R49, 0x1, R55 ;  /* 0x000000013135a824 */ /* 0x000fe200078e0237 */
[----:B-1----:R-:W-:-:S04]  /*0af0*/  @!P2 LEA R46, P3, R48, R46, 0x2 ;  /* 0x0000002e302ea211 */ /* 0x002fc800078610ff */
[----:B------:R-:W-:Y:S02]  /*0b00*/  @!P2 LEA.HI.X R47, R48, R47, R53, 0x2, P3 ;  /* 0x0000002f302fa211 */ /* 0x000fe400018f1435 */
[----:B---3--:R-:W-:Y:S02]  /*0b10*/  LOP3.LUT R50, R12, 0xffff0000, RZ, 0xc0, !PT ;  /* 0xffff00000c327812 */ /* 0x008fe400078ec0ff */
[----:B------:R-:W-:Y:S02]  /*0b20*/  LOP3.LUT R7, R16, 0xffff0000, RZ, 0xc0, !PT ;  /* 0xffff000010077812 */ /* 0x000fe400078ec0ff */
[----:B------:R-:W-:Y:S02]  /*0b30*/  SHF.L.U32 R51, R12, 0x10, RZ ;  /* 0x000000100c337819 */ /* 0x000fe400000006ff */
[----:B------:R-:W-:Y:S01]  /*0b40*/  SHF.L.U32 R16, R16, 0x10, RZ ;  /* 0x0000001010107819 */ /* 0x000fe200000006ff */
[----:B------:R-:W-:Y:S01]  /*0b50*/  FMUL.FTZ R50, R50, R7 ;  /* 0x0000000732327220 */ /* 0x000fe20000410000 */
[----:B------:R-:W-:-:S03]  /*0b60*/  LOP3.LUT R49, R18, 0xffff0000, RZ, 0xc0, !PT ;  /* 0xffff000012317812 */ /* 0x000fc600078ec0ff */
[----:B------:R-:W-:Y:S01]  /*0b70*/  FFMA.FTZ R56, R51, R16, R50 ;  /* 0x0000001033387223 */ /* 0x000fe20000010032 */
[----:B------:R-:W-:Y:S01]  /*0b80*/  IMAD.U32 R50, R18, 0x10000, RZ ;  /* 0x0001000012327824 */ /* 0x000fe200078e00ff */
[----:B------:R-:W-:Y:S01]  /*0b90*/  SHF.L.U32 R54, R17, 0x10, RZ ;  /* 0x0000001011367819 */ /* 0x000fe200000006ff */
[----:B------:R-:W-:Y:S01]  /*0ba0*/  IMAD.U32 R9, R13, 0x10000, RZ ;  /* 0x000100000d097824 */ /* 0x000fe200078e00ff */
[----:B--2---:R-:W-:Y:S02]  /*0bb0*/  LOP3.LUT R18, R20, 0xffff0000, RZ, 0xc0, !PT ;  /* 0xffff000014127812 */ /* 0x004fe400078ec0ff */
[----:B------:R-:W-:Y:S02]  /*0bc0*/  LOP3.LUT R51, R24, 0xffff0000, RZ, 0xc0, !PT ;  /* 0xffff000018337812 */ /* 0x000fe400078ec0ff */
[----:B------:R-:W-:Y:S01]  /*0bd0*/  SHF.L.U32 R20, R20, 0x10, RZ ;  /* 0x0000001014147819 */ /* 0x000fe200000006ff */
[----:B------:R-:W-:Y:S01]  /*0be0*/  FFMA.FTZ R54, R9, R54, R56 ;  /* 0x0000003609367223 */ /* 0x000fe20000010038 */
[----:B------:R-:W-:Y:S01]  /*0bf0*/  LOP3.LUT R13, R13, 0xffff0000, RZ, 0xc0, !PT ;  /* 0xffff00000d0d7812 */ /* 0x000fe200078ec0ff */
[----:B------:R-:W-:Y:S01]  /*0c00*/  FMUL.FTZ R53, R18, R51 ;  /* 0x0000003312357220 */ /* 0x000fe20000410000 */
[----:B------:R-:W-:Y:S01]  /*0c10*/  LOP3.LUT R52, R17, 0xffff0000, RZ, 0xc0, !PT ;  /* 0xffff000011347812 */ /* 0x000fe200078ec0ff */
[----:B------:R-:W-:Y:S01]  /*0c20*/  IMAD.U32 R51, R24, 0x10000, RZ ;  /* 0x0001000018337824 */ /* 0x000fe200078e00ff */
[----:B------:R-:W-:Y:S01]  /*0c30*/  SHF.L.U32 R9, R21, 0x10, RZ ;  /* 0x0000001015097819 */ /* 0x000fe200000006ff */
[----:B------:R-:W-:-:S02]  /*0c40*/  IMAD.U32 R18, R25, 0x10000, RZ ;  /* 0x0001000019127824 */ /* 0x000fc400078e00ff */
[----:B------:R-:W-:Y:S01]  /*0c50*/  FFMA.FTZ R24, R20, R51, R53 ;  /* 0x0000003314187223 */ /* 0x000fe20000010035 */
[C---:B------:R-:W-:Y:S02]  /*0c60*/  IMAD.U32 R7, R14.reuse, 0x10000, RZ ;  /* 0x000100000e077824 */ /* 0x040fe400078e00ff */
[----:B------:R-:W-:Y:S01]  /*0c70*/  FFMA.FTZ R52, R13, R52, R54 ;  /* 0x000000340d347223 */ /* 0x000fe20000010036 */
[----:B------:R-:W-:Y:S01]  /*0c80*/  LOP3.LUT R14, R14, 0xffff0000, RZ, 0xc0, !PT ;  /* 0xffff00000e0e7812 */ /* 0x000fe200078ec0ff */
[----:B------:R-:W-:Y:S02]  /*0c90*/  FFMA.FTZ R24, R9, R18, R24 ;  /* 0x0000001209187223 */ /* 0x000fe40000010018 */
[----:B------:R-:W-:Y:S01]  /*0ca0*/  FFMA.FTZ R9, R7, R50, R52 ;  /* 0x0000003207097223 */ /* 0x000fe20000010034 */
[----:B------:R-:W-:Y:S02]  /*0cb0*/  LOP3.LUT R21, R21, 0xffff0000, RZ, 0xc0, !PT ;  /* 0xffff000015157812 */ /* 0x000fe400078ec0ff */
[----:B------:R-:W-:Y:S01]  /*0cc0*/  LOP3.LUT R20, R25, 0xffff0000, RZ, 0xc0, !PT ;  /* 0xffff000019147812 */ /* 0x000fe200078ec0ff */
[----:B------:R-:W-:Y:S01]  /*0cd0*/  FFMA.FTZ R49, R14, R49, R9 ;  /* 0x000000310e317223 */ /* 0x000fe20000010009 */
[----:B------:R-:W-:-:S02]  /*0ce0*/  SHF.L.U32 R12, R15, 0x10, RZ ;  /* 0x000000100f0c7819 */ /* 0x000fc400000006ff */
[----:B------:R-:W-:Y:S01]  /*0cf0*/  SHF.L.U32 R17, R19, 0x10, RZ ;  /* 0x0000001013117819 */ /* 0x000fe200000006ff */
[----:B------:R-:W-:Y:S01]  /*0d00*/  IMAD.U32 R18, R26, 0x10000, RZ ;  /* 0x000100001a127824 */ /* 0x000fe200078e00ff */
[----:B------:R-:W-:Y:S01]  /*0d10*/  SHF.L.U32 R7, R22, 0x10, RZ ;  /* 0x0000001016077819 */ /* 0x000fe200000006ff */
[----:B------:R-:W-:Y:S01]  /*0d20*/  FFMA.FTZ R20, R21, R20, R24 ;  /* 0x0000001415147223 */ /* 0x000fe20000010018 */
[----:B------:R-:W-:Y:S01]  /*0d30*/  LOP3.LUT R15, R15, 0xffff0000, RZ, 0xc0, !PT ;  /* 0xffff00000f0f7812 */ /* 0x000fe200078ec0ff */
[----:B------:R-:W-:Y:S01]  /*0d40*/  FFMA.FTZ R12, R12, R17, R49 ;  /* 0x000000110c0c7223 */ /* 0x000fe20000010031 */
[----:B------:R-:W-:Y:S01]  /*0d50*/  LOP3.LUT R16, R19, 0xffff0000, RZ, 0xc0, !PT ;  /* 0xffff000013107812 */ /* 0x000fe200078ec0ff */
[----:B------:R-:W-:Y:S01]  /*0d60*/  FFMA.FTZ R13, R7, R18, R20 ;  /* 0x00000012070d7223 */ /* 0x000fe20000010014 */
[----:B------:R-:W-:Y:S02]  /*0d70*/  LOP3.LUT R22, R22, 0xffff0000, RZ, 0xc0, !PT ;  /* 0xffff000016167812 */ /* 0x000fe400078ec0ff */
[----:B------:R-:W-:Y:S01]  /*0d80*/  LOP3.LUT R9, R26, 0xffff0000, RZ, 0xc0, !PT ;  /* 0xffff00001a097812 */ /* 0x000fe200078ec0ff */
[----:B------:R-:W-:Y:S01]  /*0d90*/  FFMA.FTZ R15, R15, R16, R12 ;  /* 0x000000100f0f7223 */ /* 0x000fe2000001000c */
[C---:B------:R-:W-:Y:S01]  /*0da0*/  IMAD.U32 R7, R27.reuse, 0x10000, RZ ;  /* 0x000100001b077824 */ /* 0x040fe200078e00ff */
[----:B------:R-:W-:-:S02]  /*0db0*/  LOP3.LUT R12, R27, 0xffff0000, RZ, 0xc0, !PT ;  /* 0xffff00001b0c7812 */ /* 0x000fc400078ec0ff */
[----:B------:R-:W-:Y:S01]  /*0dc0*/  FFMA.FTZ R9, R22, R9, R13 ;  /* 0x0000000916097223 */ /* 0x000fe2000001000d */
[C---:B----4-:R-:W-:Y:S02]  /*0dd0*/  SHF.L.U32 R17, R28.reuse, 0x10, RZ ;  /* 0x000000101c117819 */ /* 0x050fe400000006ff */
[----:B------:R-:W-:Y:S02]  /*0de0*/  LOP3.LUT R28, R28, 0xffff0000, RZ, 0xc0, !PT ;  /* 0xffff00001c1c7812 */ /* 0x000fe400078ec0ff */
[C---:B------:R-:W-:Y:S02]  /*0df0*/  LOP3.LUT R25, R32.reuse, 0xffff0000, RZ, 0xc0, !PT ;  /* 0xffff000020197812 */ /* 0x040fe400078ec0ff */
[----:B------:R-:W-:Y:S02]  /*0e00*/  SHF.L.U32 R22, R32, 0x10, RZ ;  /* 0x0000001020167819 */ /* 0x000fe400000006ff */
[----:B------:R-:W-:Y:S01]  /*0e10*/  LOP3.LUT R20, R36, 0xffff0000, RZ, 0xc0, !PT ;  /* 0xffff000024147812 */ /* 0x000fe200078ec0ff */
[----:B------:R-:W-:Y:S01]  /*0e20*/  FMUL.FTZ R28, R28, R25 ;  /* 0x000000191c1c7220 */ /* 0x000fe20000410000 */
[C---:B------:R-:W-:Y:S01]  /*0e30*/  LOP3.LUT R27, R40.reuse, 0xffff0000, RZ, 0xc0, !PT ;  /* 0xffff0000281b7812 */ /* 0x040fe200078ec0ff */
[----:B------:R-:W-:Y:S01]  /*0e40*/  IMAD.U32 R25, R40, 0x10000, RZ ;  /* 0x0001000028197824 */ /* 0x000fe200078e00ff */
[----:B------:R-:W-:Y:S01]  /*0e50*/  SHF.L.U32 R36, R36, 0x10, RZ ;  /* 0x0000001024247819 */ /* 0x000fe200000006ff */
[----:B------:R-:W-:-:S02]  /*0e60*/  IMAD.U32 R21, R29, 0x10000, RZ ;  /* 0x000100001d157824 */ /* 0x000fc400078e00ff */
[----:B------:R-:W-:Y:S01]  /*0e70*/  FMUL.FTZ R27, R20, R27 ;  /* 0x0000001b141b7220 */ /* 0x000fe20000410000 */
[----:B------:R-:W-:Y:S02]  /*0e80*/  IMAD.U32 R24, R33, 0x10000, RZ ;  /* 0x0001000021187824 */ /* 0x000fe400078e00ff */
[----:B------:R-:W-:Y:S01]  /*0e90*/  FFMA.FTZ R22, R17, R22, R28 ;  /* 0x0000001611167223 */ /* 0x000fe2000001001c */
        /* <DEDUP_REMOVED lines=8> */
[----:B------:R-:W-:Y:S01]  /*0f20*/  LOP3.LUT R37, R37, 0xffff0000, RZ, 0xc0, !PT ;  /* 0xffff000025257812 */ /* 0x000fe200078ec0ff */
[----:B------:R-:W-:Y:S01]  /*0f30*/  FFMA.FTZ R36, R17, R20, R36 ;  /* 0x0000001411247223 */ /* 0x000fe20000010024 */
        /* <DEDUP_REMOVED lines=13> */
[----:B------:R-:W-:-:S02]  /*1010*/  IMAD.U32 R7, R31, 0x10000, RZ ;  /* 0x000100001f077824 */ /* 0x000fc400078e00ff */
[----:B------:R-:W-:Y:S01]  /*1020*/  FFMA.FTZ R30, R30, R13, R9 ;  /* 0x0000000d1e1e7223 */ /* 0x000fe20000010009 */
[----:B------:R-:W-:Y:S01]  /*1030*/  IMAD.U32 R18, R35, 0x10000, RZ ;  /* 0x0001000023127824 */ /* 0x000fe200078e00ff */
[----:B------:R-:W-:Y:S01]  /*1040*/  SHF.L.U32 R9, R39, 0x10, RZ ;  /* 0x0000001027097819 */ /* 0x000fe200000006ff */
[----:B------:R-:W-:Y:S02]  /*1050*/  IMAD.U32 R20, R43, 0x10000, RZ ;  /* 0x000100002b147824 */ /* 0x000fe400078e00ff */
[----:B------:R-:W-:Y:S01]  /*1060*/  FFMA.FTZ R38, R38, R21, R17 ;  /* 0x0000001526267223 */ /* 0x000fe20000010011 */
[----:B------:R-:W-:Y:S01]  /*1070*/  LOP3.LUT R23, R23, 0xffff0000, RZ, 0xc0, !PT ;  /* 0xffff000017177812 */ /* 0x000fe200078ec0ff */
[----:B------:R-:W-:Y:S01]  /*1080*/  FFMA.FTZ R30, R7, R18, R30 ;  /* 0x00000012071e7223 */ /* 0x000fe2000001001e */
[----:B------:R-:W-:Y:S02]  /*1090*/  LOP3.LUT R31, R31, 0xffff0000, RZ, 0xc0, !PT ;  /* 0xffff00001f1f7812 */ /* 0x000fe400078ec0ff */
[----:B------:R-:W-:Y:S01]  /*10a0*/  LOP3.LUT R16, R35, 0xffff0000, RZ, 0xc0, !PT ;  /* 0xffff000023107812 */ /* 0x000fe200078ec0ff */
[----:B------:R-:W-:Y:S01]  /*10b0*/  FFMA.FTZ R20, R9, R20, R38 ;  /* 0x0000001409147223 */ /* 0x000fe20000010026 */
[----:B------:R-:W-:-:S02]  /*10c0*/  LOP3.LUT R39, R39, 0xffff0000, RZ, 0xc0, !PT ;  /* 0xffff000027277812 */ /* 0x000fc400078ec0ff */
[----:B------:R-:W-:Y:S01]  /*10d0*/  LOP3.LUT R18, R43, 0xffff0000, RZ, 0xc0, !PT ;  /* 0xffff00002b127812 */ /* 0x000fe200078ec0ff */
[----:B------:R-:W-:Y:S01]  /*10e0*/  FFMA.FTZ R14, R23, R12, R14 ;  /* 0x0000000c170e7223 */ /* 0x000fe2000001000e */
[----:B------:R-:W-:-:S03]  /*10f0*/  FFMA.FTZ R30, R31, R16, R30 ;  /* 0x000000101f1e7223 */ /* 0x000fc6000001001e */
[----:B------:R-:W-:Y:S01]  /*1100*/  FFMA.FTZ R20, R39, R18, R20 ;  /* 0x0000001227147223 */ /* 0x000fe20000010014 */
[----:B------:R-:W0:Y:S04]  /*1110*/  SHFL.BFLY PT, R7, R14, 0x4, 0x1f ;  /* 0x0c801f000e077f89 */ /* 0x000e2800000e0000 */
[----:B------:R-:W1:Y:S04]  /*1120*/  SHFL.BFLY PT, R13, R30, 0x4, 0x1f ;  /* 0x0c801f001e0d7f89 */ /* 0x000e6800000e0000 */
[----:B------:R-:W2:Y:S04]  /*1130*/  SHFL.BFLY PT, R12, R15, 0x4, 0x1f ;  /* 0x0c801f000f0c7f89 */ /* 0x000ea800000e0000 */
[----:B------:R-:W3:Y:S01]  /*1140*/  SHFL.BFLY PT, R17, R20, 0x4, 0x1f ;  /* 0x0c801f0014117f89 */ /* 0x000ee200000e0000 */
[----:B0-----:R-:W-:Y:S01]  /*1150*/  FADD.FTZ R9, R14, R7 ;  /* 0x000000070e097221 */ /* 0x001fe20000010000 */
[----:B-1----:R-:W-:Y:S01]  /*1160*/  FADD.FTZ R13, R30, R13 ;  /* 0x0000000d1e0d7221 */ /* 0x002fe20000010000 */
[----:B--2---:R-:W-:Y:S01]  /*1170*/  FADD.FTZ R12, R15, R12 ;  /* 0x0000000c0f0c7221 */ /* 0x004fe20000010000 */
[----:B---3--:R-:W-:-:S02]  /*1180*/  FADD.FTZ R22, R20, R17 ;  /* 0x0000001114167221 */ /* 0x008fc40000010000 */
[----:B------:R-:W0:Y:S04]  /*1190*/  SHFL.BFLY PT, R16, R9, 0x2, 0x1f ;  /* 0x0c401f0009107f89 */ /* 0x000e2800000e0000 */
[----:B------:R-:W1:Y:S04]  /*11a0*/  SHFL.BFLY PT, R18, R13, 0x2, 0x1f ;  /* 0x0c401f000d127f89 */ /* 0x000e6800000e0000 */
[----:B------:R-:W2:Y:S04]  /*11b0*/  SHFL.BFLY PT, R7, R12, 0x2, 0x1f ;  /* 0x0c401f000c077f89 */ /* 0x000ea800000e0000 */
[----:B------:R-:W3:Y:S01]  /*11c0*/  SHFL.BFLY PT, R15, R22, 0x2, 0x1f ;  /* 0x0c401f00160f7f89 */ /* 0x000ee200000e0000 */
[----:B------:R-:W-:-:S06]  /*11d0*/  IMAD.MOV.U32 R19, RZ, RZ, 0x7f800000 ;  /* 0x7f800000ff137424 */ /* 0x000fcc00078e00ff */
[----:B------:R4:W5:Y:S01]  /*11e0*/  @!P2 LDG.E R19, desc[UR6][R46.64] ;  /* 0x000000062e13a981 */ /* 0x000962000c1e1900 */
[----:B0-----:R-:W-:Y:S01]  /*11f0*/  FADD.FTZ R17, R9, R16 ;  /* 0x0000001009117221 */ /* 0x001fe20000010000 */
[----:B-1----:R-:W-:Y:S01]  /*1200*/  FADD.FTZ R20, R13, R18 ;  /* 0x000000120d147221 */ /* 0x002fe20000010000 */
[----:B--2---:R-:W-:Y:S01]  /*1210*/  FADD.FTZ R7, R12, R7 ;  /* 0x000000070c077221 */ /* 0x004fe20000010000 */
[----:B---3--:R-:W-:Y:S02]  /*1220*/  FADD.FTZ R23, R22, R15 ;  /* 0x0000000f16177221 */ /* 0x008fe40000010000 */
[----:B------:R-:W0:Y:S01]  /*1230*/  SHFL.BFLY PT, R18, R17, 0x1, 0x1f ;  /* 0x0c201f0011127f89 */ /* 0x000e2200000e0000 */
[----:B------:R-:W1:Y:S03]  /*1240*/  LDC.64 R14, c[0x0][0x2d0] ;  /* 0x0000b400ff0e7b82 */ /* 0x000e660000000a00 */
[----:B------:R-:W2:Y:S04]  /*1250*/  SHFL.BFLY PT, R21, R20, 0x1, 0x1f ;  /* 0x0c201f0014157f89 */ /* 0x000ea800000e0000 */
[----:B------:R-:W3:Y:S01]  /*1260*/  SHFL.BFLY PT, R16, R7, 0x1, 0x1f ;  /* 0x0c201f0007107f89 */ /* 0x000ee200000e0000 */
[----:B------:R-:W1:Y:S03]  /*1270*/  LDC.64 R12, c[0x0][0x2d8] ;  /* 0x0000b600ff0c7b82 */ /* 0x000e660000000a00 */
[----:B------:R-:W4:Y:S01]  /*1280*/  SHFL.BFLY PT, R24, R23, 0x1, 0x1f ;  /* 0x0c201f0017187f89 */ /* 0x000f2200000e0000 */
[----:B------:R-:W-:Y:S01]  /*1290*/  ISETP.NE.AND P2, PT, R5, RZ, PT ;  /* 0x000000ff0500720c */ /* 0x000fe20003f45270 */
[----:B------:R-:W-:Y:S01]  /*12a0*/  BSSY B0, `(.L_x_61) ;  /* 0x0000022000007945 */ /* 0x000fe20003800000 */
[----:B0-----:R-:W-:Y:S01]  /*12b0*/  FADD.FTZ R26, R17, R18 ;  /* 0x00000012111a7221 */ /* 0x001fe20000010000 */
[----:B------:R-:W-:-:S02]  /*12c0*/  IMAD.SHL.U32 R18, R2, 0x2000, RZ ;  /* 0x0000200002127824 */ /* 0x000fc400078e00ff */
[----:B--2---:R-:W-:Y:S01]  /*12d0*/  FADD.FTZ R27, R20, R21 ;  /* 0x00000015141b7221 */ /* 0x004fe20000010000 */
[----:B------:R-:W-:Y:S01]  /*12e0*/  SHF.L.U32 R21, R0, 0x2, RZ ;  /* 0x0000000200157819 */ /* 0x000fe200000006ff */
[----:B---3--:R-:W-:Y:S01]  /*12f0*/  FADD.FTZ R9, R7, R16 ;  /* 0x0000001007097221 */ /* 0x008fe20000010000 */
[----:B----4-:R-:W-:-:S05]  /*1300*/  FADD.FTZ R28, R23, R24 ;  /* 0x00000018171c7221 */ /* 0x010fca0000010000 */
[----:B------:R-:W-:Y:S05]  /*1310*/  @P2 BRA `(.L_x_62) ;  /* 0x0000000000682947 */ /* 0x000fea0003800000 */
[----:B------:R-:W0:Y:S01]  /*1320*/  LDC.64 R22, c[0x0][0x278] ;  /* 0x00009e00ff167b82 */ /* 0x000e220000000a00 */
[----:B------:R-:W-:Y:S01]  /*1330*/  SHF.R.S32.HI R11, RZ, 0x1f, R10 ;  /* 0x0000001fff0b7819 */ /* 0x000fe2000001140a */
[----:B------:R-:W-:Y:S01]  /*1340*/  ULDC.64 UR12, c[0x0][0x260] ;  /* 0x00009800000c7ab9 */ /* 0x000fe20000000a00 */
[-C--:B------:R-:W-:Y:S02]  /*1350*/  ISETP.GE.AND P4, PT, R4, R3.reuse, PT ;  /* 0x000000030400720c */ /* 0x080fe40003f86270 */
[----:B------:R-:W-:-:S03]  /*1360*/  ISETP.GE.AND P3, PT, R6, R3, PT ;  /* 0x000000030600720c */ /* 0x000fc60003f66270 */
[----:B------:R-:W2:Y:S01]  /*1370*/  LDC.64 R24, c[0x0][0x280] ;  /* 0x0000a000ff187b82 */ /* 0x000ea20000000a00 */
[C---:B0-----:R-:W-:Y:S02]  /*1380*/  IMAD R20, R22.reuse, UR10, RZ ;  /* 0x0000000a16147c24 */ /* 0x041fe4000f8e02ff */
[----:B------:R-:W-:-:S04]  /*1390*/  IMAD.WIDE.U32 R16, R22, UR8, R10 ;  /* 0x0000000816107c25 */ /* 0x000fc8000f8e000a */
[----:B------:R-:W-:Y:S02]  /*13a0*/  IMAD R5, R23, UR8, R20 ;  /* 0x0000000817057c24 */ /* 0x000fe4000f8e0214 */
[----:B--2---:R-:W-:-:S03]  /*13b0*/  IMAD R20, R24, UR11, RZ ;  /* 0x0000000b18147c24 */ /* 0x004fc6000f8e02ff */
[----:B------:R-:W-:Y:S01]  /*13c0*/  IADD3 R17, R17, R5, RZ ;  /* 0x0000000511117210 */ /* 0x000fe20007ffe0ff */
[----:B------:R-:W-:Y:S02]  /*13d0*/  IMAD R7, R25, UR9, R20 ;  /* 0x0000000919077c24 */ /* 0x000fe4000f8e0214 */
[----:B------:R-:W-:-:S03]  /*13e0*/  IMAD.WIDE.U32 R16, R24, UR9, R16 ;  /* 0x0000000918107c25 */ /* 0x000fc6000f8e0010 */
[----:B------:R-:W-:-:S04]  /*13f0*/  IADD3 R5, P2, R44, R16, RZ ;  /* 0x000000102c057210 */ /* 0x000fc80007f5e0ff */
[----:B------:R-:W-:Y:S02]  /*1400*/  IADD3.X R44, R45, R17, R7, P2, !PT ;  /* 0x000000112d2c7210 */ /* 0x000fe400017fe407 */
[C---:B------:R-:W-:Y:S02]  /*1410*/  LEA R16, P5, R5.reuse, UR12, 0x2 ;  /* 0x0000000c05107c11 */ /* 0x040fe4000f8a10ff */
[----:B------:R-:W-:Y:S02]  /*1420*/  ISETP.GE.AND P2, PT, R8, R3, PT ;  /* 0x000000030800720c */ /* 0x000fe40003f46270 */
[----:B------:R-:W-:Y:S02]  /*1430*/  LEA.HI.X R17, R5, UR13, R44, 0x2, P5 ;  /* 0x0000000d05117c11 */ /* 0x000fe4000a8f142c */
[----:B------:R-:W-:Y:S02]  /*1440*/  FSEL R3, R9, RZ, !P1 ;  /* 0x000000ff09037208 */ /* 0x000fe40004800000 */
[----:B------:R-:W-:-:S02]  /*1450*/  FSEL R5, R26, RZ, !P4 ;  /* 0x000000ff1a057208 */ /* 0x000fc40006000000 */
[----:B------:R-:W-:Y:S01]  /*1460*/  FSEL R7, R27, RZ, !P3 ;  /* 0x000000ff1b077208 */ /* 0x000fe20005800000 */
[----:B------:R0:W-:Y:S01]  /*1470*/  STG.E desc[UR6][R16.64], R3 ;  /* 0x0000000310007986 */ /* 0x0001e2000c101906 */
[----:B------:R-:W-:-:S03]  /*1480*/  FSEL R9, R28, RZ, !P2 ;  /* 0x000000ff1c097208 */ /* 0x000fc60005000000 */
[----:B------:R0:W-:Y:S04]  /*1490*/  STG.E desc[UR6][R16.64+0x80], R5 ;  /* 0x0000800510007986 */ /* 0x0001e8000c101906 */
[----:B------:R0:W-:Y:S04]  /*14a0*/  STG.E desc[UR6][R16.64+0x100], R7 ;  /* 0x0001000710007986 */ /* 0x0001e8000c101906 */
[----:B------:R0:W-:Y:S02]  /*14b0*/  STG.E desc[UR6][R16.64+0x180], R9 ;  /* 0x0001800910007986 */ /* 0x0001e4000c101906 */
.L_x_62:
[----:B------:R-:W-:Y:S05]  /*14c0*/  BSYNC B0 ;  /* 0x0000000000007941 */ /* 0x000fea0003800000 */
.L_x_61:
[----:B------:R-:W-:Y:S01]  /*14d0*/  UIADD3 UR4, UR4, 0x7f, URZ ;  /* 0x0000007f04047890 */ /* 0x000fe2000fffe03f */
[----:B0-----:R-:W-:Y:S01]  /*14e0*/  SHF.R.S32.HI R3, RZ, 0x1f, R21 ;  /* 0x0000001fff037819 */ /* 0x001fe20000011415 */
[----:B-1----:R-:W-:Y:S01]  /*14f0*/  IMAD R6, R14, UR10, RZ ;  /* 0x0000000a0e067c24 */ /* 0x002fe2000f8e02ff */
[C---:B------:R-:W-:Y:S01]  /*1500*/  IADD3 R4, P1, R18.reuse, R21, RZ ;  /* 0x0000001512047210 */ /* 0x040fe20007f3e0ff */
[----:B------:R-:W-:Y:S01]  /*1510*/  USHF.R.S32.HI UR5, URZ, 0x1f, UR4 ;  /* 0x0000001f3f057899 */ /* 0x000fe20008011404 */
[----:B------:R-:W-:Y:S02]  /*1520*/  BSSY B0, `(.L_x_63) ;  /* 0x0000022000007945 */ /* 0x000fe40003800000 */
[----:B------:R-:W-:Y:S01]  /*1530*/  LEA.HI.X.SX32 R5, R18, R3, 0x1, P1 ;  /* 0x0000000312057211 */ /* 0x000fe200008f0eff */
[----:B------:R-:W-:Y:S01]  /*1540*/  ULEA.HI UR5, UR5, UR4, URZ, 0x7 ;  /* 0x0000000405057291 */ /* 0x000fe2000f8f383f */
[----:B------:R-:W-:-:S03]  /*1550*/  IMAD R3, R15, UR8, R6 ;  /* 0x000000080f037c24 */ /* 0x000fc6000f8e0206 */
[----:B------:R-:W-:Y:S01]  /*1560*/  ULOP3.LUT UR5, UR5, 0xffffff80, URZ, 0xc0, !UPT ;  /* 0xffffff8005057892 */ /* 0x000fe2000f8ec03f */
[----:B------:R-:W-:-:S04]  /*1570*/  IMAD.WIDE.U32 R14, R14, UR8, R4 ;  /* 0x000000080e0e7c25 */ /* 0x000fc8000f8e0004 */
[----:B------:R-:W-:Y:S01]  /*1580*/  IMAD.IADD R15, R15, 0x1, R3 ;  /* 0x000000010f0f7824 */ /* 0x000fe200078e0203 */
[----:B------:R-:W-:Y:S01]  /*1590*/  IADD3 R3, -R10, UR5, RZ ;  /* 0x000000050a037c10 */ /* 0x000fe2000fffe1ff */
[----:B------:R-:W-:-:S03]  /*15a0*/  IMAD R4, R12, UR11, RZ ;  /* 0x0000000b0c047c24 */ /* 0x000fc6000f8e02ff */
[----:B------:R-:W-:Y:S01]  /*15b0*/  ISETP.GE.OR P0, PT, R0, R3, P0 ;  /* 0x000000030000720c */ /* 0x000fe20000706670 */
[----:B------:R-:W-:Y:S02]  /*15c0*/  IMAD R9, R13, UR9, R4 ;  /* 0x000000090d097c24 */ /* 0x000fe4000f8e0204 */
[----:B------:R-:W-:-:S05]  /*15d0*/  IMAD.WIDE.U32 R12, R12, UR9, R14 ;  /* 0x000000090c0c7c25 */ /* 0x000fca000f8e000e */
[----:B------:R-:W-:-:S05]  /*15e0*/  IADD3 R9, R13, R9, RZ ;  /* 0x000000090d097210 */ /* 0x000fca0007ffe0ff */
        /* <DEDUP_REMOVED lines=11> */
[C---:B-1----:R-:W-:Y:S02]  /*16a0*/  IMAD R6, R16.reuse, UR11, RZ ;  /* 0x0000000b10067c24 */ /* 0x042fe4000f8e02ff */
[----:B------:R-:W-:Y:S02]  /*16b0*/  IMAD.IADD R5, R5, 0x1, R3 ;  /* 0x0000000105057824 */ /* 0x000fe400078e0203 */
[----:B------:R-:W-:Y:S01]  /*16c0*/  FMUL.FTZ R3, R19, 1.4426950216293334961 ;  /* 0x3fb8aa3b13037820 */ /* 0x000fe20000410000 */
[----:B------:R-:W-:Y:S02]  /*16d0*/  IMAD R7, R17, UR9, R6 ;  /* 0x0000000911077c24 */ /* 0x000fe4000f8e0206 */
[----:B------:R-:W-:Y:S02]  /*16e0*/  IMAD.WIDE.U32 R4, R16, UR9, R4 ;  /* 0x0000000910047c25 */ /* 0x000fe4000f8e0004 */
[----:B------:R-:W-:-:S03]  /*16f0*/  FSEL R3, R3, RZ, P0 ;  /* 0x000000ff03037208 */ /* 0x000fc60000000000 */
[----:B------:R-:W-:Y:S02]  /*1700*/  IADD3 R5, R5, R7, RZ ;  /* 0x0000000705057210 */ /* 0x000fe40007ffe0ff */
[----:B------:R-:W-:-:S04]  /*1710*/  LEA R6, P1, R4, UR4, 0x2 ;  /* 0x0000000404067c11 */ /* 0x000fc8000f8210ff */
[----:B------:R-:W-:-:S05]  /*1720*/  LEA.HI.X R7, R4, UR5, R5, 0x2, P1 ;  /* 0x0000000504077c11 */ /* 0x000fca00088f1405 */
[----:B------:R0:W-:Y:S04]  /*1730*/  STG.E desc[UR6][R6.64], R3 ;  /* 0x0000000306007986 */ /* 0x0001e8000c101906 */
.L_x_64:
[----:B------:R-:W-:Y:S05]  /*1740*/  BSYNC B0 ;  /* 0x0000000000007941 */ /* 0x000fea0003800000 */
.L_x_63:
        /* <DEDUP_REMOVED lines=10> */
[----:B------:R1:W-:Y:S04]  /*17f0*/  STG.E.128 desc[UR6][R4.64+0x3000], RZ ;  /* 0x003000ff04007986 */ /* 0x0003e8000c101d06 */
[----:B------:R1:W-:Y:S04]  /*1800*/  STG.E.128 desc[UR6][R4.64+0x4000], RZ ;  /* 0x004000ff04007986 */ /* 0x0003e8000c101d06 */
[----:B------:R1:W-:Y:S04]  /*1810*/  STG.E.128 desc[UR6][R4.64+0x5000], RZ ;  /* 0x005000ff04007986 */ /* 0x0003e8000c101d06 */
[----:B------:R1:W-:Y:S04]  /*1820*/  STG.E.128 desc[UR6][R4.64+0x6000], RZ ;  /* 0x006000ff04007986 */ /* 0x0003e8000c101d06 */
[----:B------:R1:W-:Y:S01]  /*1830*/  STG.E.128 desc[UR6][R4.64+0x7000], RZ ;  /* 0x007000ff04007986 */ /* 0x0003e2000c101d06 */
[----:B------:R-:W-:Y:S05]  /*1840*/  @P0 EXIT ;  /* 0x000000000000094d */ /* 0x000fea0003800000 */
[----:B0-----:R-:W0:Y:S08]  /*1850*/  LDC R3, c[0x0][0x2e0] ;  /* 0x0000b800ff037b82 */ /* 0x001e300000000800 */
[----:B------:R-:W2:Y:S08]  /*1860*/  LDC R7, c[0x0][0x220] ;  /* 0x00008800ff077b82 */ /* 0x000eb00000000800 */
[----:B-1----:R-:W1:Y:S01]  /*1870*/  LDC.64 R4, c[0x0][0x2e8] ;  /* 0x0000ba00ff047b82 */ /* 0x002e620000000a00 */
[----:B0-----:R-:W-:-:S04]  /*1880*/  IMAD R2, R2, R3, UR9 ;  /* 0x0000000902027e24 */ /* 0x001fc8000f8e0203 */
[----:B--2---:R-:W-:-:S04]  /*1890*/  IMAD R3, R2, R7, UR8 ;  /* 0x0000000802037e24 */ /* 0x004fc8000f8e0207 */
[----:B-1----:R-:W-:-:S05]  /*18a0*/  IMAD.WIDE R2, R3, 0x4, R4 ;  /* 0x0000000403027825 */ /* 0x002fca00078e0204 */
[----:B------:R-:W-:Y:S01]  /*18b0*/  STG.E desc[UR6][R2.64], RZ ;  /* 0x000000ff02007986 */ /* 0x000fe2000c101906 */
[----:B------:R-:W-:Y:S05]  /*18c0*/  EXIT ;  /* 0x000000000000794d */ /* 0x000fea0003800000 */
.L_x_65:
        /* <DEDUP_REMOVED lines=11> */
.L_x_133:


//--------------------- .text._ZN7cutlass13device_kernelIN5flash19enable_sm80_to_sm89INS1_16FlashAttnBwdSm80INS1_25CollectiveMainloopBwdSm80ILi2ELi2EN4cute5tupleIJNS5_1CILi128EEES8_NS7_ILi64EEEEEENS_10bfloat16_tEfNS_4arch4Sm80ELb1ELb0ELb0ELb1ELb0ELb0ELb0ELb0ELi2ELi4ELi4ELi4ELb0EEENS1_21CollectiveEpilogueBwdISA_SB_SD_Li256ELb1ELb0ELi2EEENS1_25SingleTileBwdLPTSchedulerILb1ELi128ELb0EEEEEEEEEvNT_6ParamsE --------------------------
	.section	.text._ZN7cutlass13device_kernelIN5flash19enable_sm80_to_sm89INS1_16FlashAttnBwdSm80INS1_25CollectiveMainloopBwdSm80ILi2ELi2EN4cute5tupleIJNS5_1CILi128EEES8_NS7_ILi64EEEEEENS_10bfloat16_tEfNS_4arch4Sm80ELb1ELb0ELb0ELb1ELb0ELb0ELb0ELb0ELi2ELi4ELi4ELi4ELb0EEENS1_21CollectiveEpilogueBwdISA_SB_SD_Li256ELb1ELb0ELi2EEENS1_25SingleTileBwdLPTSchedulerILb1ELi128ELb0EEEEEEEEEvNT_6ParamsE,"ax",@progbits
	.align	128
.text._ZN7cutlass13device_kernelIN5flash19enable_sm80_to_sm89INS1_16FlashAttnBwdSm80INS1_25CollectiveMainloopBwdSm80ILi2ELi2EN4cute5tupleIJNS5_1CILi128EEES8_NS7_ILi64EEEEEENS_10bfloat16_tEfNS_4arch4Sm80ELb1ELb0ELb0ELb1ELb0ELb0ELb0ELb0ELi2ELi4ELi4ELi4ELb0EEENS1_21CollectiveEpilogueBwdISA_SB_SD_Li256ELb1ELb0ELi2EEENS1_25SingleTileBwdLPTSchedulerILb1ELi128ELb0EEEEEEEEEvNT_6ParamsE:
        .type           _ZN7cutlass13device_kernelIN5flash19enable_sm80_to_sm89INS1_16FlashAttnBwdSm80INS1_25CollectiveMainloopBwdSm80ILi2ELi2EN4cute5tupleIJNS5_1CILi128EEES8_NS7_ILi64EEEEEENS_10bfloat16_tEfNS_4arch4Sm80ELb1ELb0ELb0ELb1ELb0ELb0ELb0ELb0ELi2ELi4ELi4ELi4ELb0EEENS1_21CollectiveEpilogueBwdISA_SB_SD_Li256ELb1ELb0ELi2EEENS1_25SingleTileBwdLPTSchedulerILb1ELi128ELb0EEEEEEEEEvNT_6ParamsE,@function
        .size           _ZN7cutlass13device_kernelIN5flash19enable_sm80_to_sm89INS1_16FlashAttnBwdSm80INS1_25CollectiveMainloopBwdSm80ILi2ELi2EN4cute5tupleIJNS5_1CILi128EEES8_NS7_ILi64EEEEEENS_10bfloat16_tEfNS_4arch4Sm80ELb1ELb0ELb0ELb1ELb0ELb0ELb0ELb0ELi2ELi4ELi4ELi4ELb0EEENS1_21CollectiveEpilogueBwdISA_SB_SD_Li256ELb1ELb0ELi2EEENS1_25SingleTileBwdLPTSchedulerILb1ELi128ELb0EEEEEEEEEvNT_6ParamsE,(.L_x_134 - _ZN7cutlass13device_kernelIN5flash19enable_sm80_to_sm89INS1_16FlashAttnBwdSm80INS1_25CollectiveMainloopBwdSm80ILi2ELi2EN4cute5tupleIJNS5_1CILi128EEES8_NS7_ILi64EEEEEENS_10bfloat16_tEfNS_4arch4Sm80ELb1ELb0ELb0ELb1ELb0ELb0ELb0ELb0ELi2ELi4ELi4ELi4ELb0EEENS1_21CollectiveEpilogueBwdISA_SB_SD_Li256ELb1ELb0ELi2EEENS1_25SingleTileBwdLPTSchedulerILb1ELi128ELb0EEEEEEEEEvNT_6ParamsE)
        .other          _ZN7cutlass13device_kernelIN5flash19enable_sm80_to_sm89INS1_16FlashAttnBwdSm80INS1_25CollectiveMainloopBwdSm80ILi2ELi2EN4cute5tupleIJNS5_1CILi128EEES8_NS7_ILi64EEEEEENS_10bfloat16_tEfNS_4arch4Sm80ELb1ELb0ELb0ELb1ELb0ELb0ELb0ELb0ELi2ELi4ELi4ELi4ELb0EEENS1_21CollectiveEpilogueBwdISA_SB_SD_Li256ELb1ELb0ELi2EEENS1_25SingleTileBwdLPTSchedulerILb1ELi128ELb0EEEEEEEEEvNT_6ParamsE,@"STO_CUDA_ENTRY STV_DEFAULT"
_ZN7cutlass13device_kernelIN5flash19enable_sm80_to_sm89INS1_16FlashAttnBwdSm80INS1_25CollectiveMainloopBwdSm80ILi2ELi2EN4cute5tupleIJNS5_1CILi128EEES8_NS7_ILi64EEEEEENS_10bfloat16_tEfNS_4arch4Sm80ELb1ELb0ELb0ELb1ELb0ELb0ELb0ELb0ELi2ELi4ELi4ELi4ELb0EEENS1_21CollectiveEpilogueBwdISA_SB_SD_Li256ELb1ELb0ELi2EEENS1_25SingleTileBwdLPTSchedulerILb1ELi128ELb0EEEEEEEEEvNT_6ParamsE:
[----:B------:R-:W-:Y:S01]  /*0000*/  LDC R1, c[0x0][0x28] ;  /* 0x00000a00ff017b82 */ /* 0x000fe20000000800 */
[----:B------:R-:W-:Y:S05]  /*0010*/  EXIT ;  /* 0x000000000000794d */ /* 0x000fea0003800000 */
.L_x_66:
        /* <DEDUP_REMOVED lines=14> */
.L_x_134:


//--------------------- .text._ZN7cutlass13device_kernelIN5flash19enable_sm80_to_sm89INS1_16FlashAttnBwdSm80INS1_25CollectiveMainloopBwdSm80ILi2ELi2EN4cute5tupleIJNS5_1CILi128EEES8_NS7_ILi64EEEEEENS_10bfloat16_tEfNS_4arch4Sm80ELb1ELb0ELb0ELb1ELb1ELb0ELb0ELb0ELi2ELi4ELi4ELi4ELb0EEENS1_21CollectiveEpilogueBwdISA_SB_SD_Li256ELb1ELb0ELi2EEENS1_25SingleTileBwdLPTSchedulerILb1ELi128ELb1EEEEEEEEEvNT_6ParamsE --------------------------
	.section	.text._ZN7cutlass13device_kernelIN5flash19enable_sm80_to_sm89INS1_16FlashAttnBwdSm80INS1_25CollectiveMainloopBwdSm80ILi2ELi2EN4cute5tupleIJNS5_1CILi128EEES8_NS7_ILi64EEEEEENS_10bfloat16_tEfNS_4arch4Sm80ELb1ELb0ELb0ELb1ELb1ELb0ELb0ELb0ELi2ELi4ELi4ELi4ELb0EEENS1_21CollectiveEpilogueBwdISA_SB_SD_Li256ELb1ELb0ELi2EEENS1_25SingleTileBwdLPTSchedulerILb1ELi128ELb1EEEEEEEEEvNT_6ParamsE,"ax",@progbits
	.align	128
.text._ZN7cutlass13device_kernelIN5flash19enable_sm80_to_sm89INS1_16FlashAttnBwdSm80INS1_25CollectiveMainloopBwdSm80ILi2ELi2EN4cute5tupleIJNS5_1CILi128EEES8_NS7_ILi64EEEEEENS_10bfloat16_tEfNS_4arch4Sm80ELb1ELb0ELb0ELb1ELb1ELb0ELb0ELb0ELi2ELi4ELi4ELi4ELb0EEENS1_21CollectiveEpilogueBwdISA_SB_SD_Li256ELb1ELb0ELi2EEENS1_25SingleTileBwdLPTSchedulerILb1ELi128ELb1EEEEEEEEEvNT_6ParamsE:
        .type           _ZN7cutlass13device_kernelIN5flash19enable_sm80_to_sm89INS1_16FlashAttnBwdSm80INS1_25CollectiveMainloopBwdSm80ILi2ELi2EN4cute5tupleIJNS5_1CILi128EEES8_NS7_ILi64EEEEEENS_10bfloat16_tEfNS_4arch4Sm80ELb1ELb0ELb0ELb1ELb1ELb0ELb0ELb0ELi2ELi4ELi4ELi4ELb0EEENS1_21CollectiveEpilogueBwdISA_SB_SD_Li256ELb1ELb0ELi2EEENS1_25SingleTileBwdLPTSchedulerILb1ELi128ELb1EEEEEEEEEvNT_6ParamsE,@function
        .size           _ZN7cutlass13device_kernelIN5flash19enable_sm80_to_sm89INS1_16FlashAttnBwdSm80INS1_25CollectiveMainloopBwdSm80ILi2ELi2EN4cute5tupleIJNS5_1CILi128EEES8_NS7_ILi64EEEEEENS_10bfloat16_tEfNS_4arch4Sm80ELb1ELb0ELb0ELb1ELb1ELb0ELb0ELb0ELi2ELi4ELi4ELi4ELb0EEENS1_21CollectiveEpilogueBwdISA_SB_SD_Li256ELb1ELb0ELi2EEENS1_25SingleTileBwdLPTSchedulerILb1ELi128ELb1EEEEEEEEEvNT_6ParamsE,(.L_x_135 - _ZN7cutlass13device_kernelIN5flash19enable_sm80_to_sm89INS1_16FlashAttnBwdSm80INS1_25CollectiveMainloopBwdSm80ILi2ELi2EN4cute5tupleIJNS5_1CILi128EEES8_NS7_ILi64EEEEEENS_10bfloat16_tEfNS_4arch4Sm80ELb1ELb0ELb0ELb1ELb1ELb0ELb0ELb0ELi2ELi4ELi4ELi4ELb0EEENS1_21CollectiveEpilogueBwdISA_SB_SD_Li256ELb1ELb0ELi2EEENS1_25SingleTileBwdLPTSchedulerILb1ELi128ELb1EEEEEEEEEvNT_6ParamsE)
        .other          _ZN7cutlass13device_kernelIN5flash19enable_sm80_to_sm89INS1_16FlashAttnBwdSm80INS1_25CollectiveMainloopBwdSm80ILi2ELi2EN4cute5tupleIJNS5_1CILi128EEES8_NS7_ILi64EEEEEENS_10bfloat16_tEfNS_4arch4Sm80ELb1ELb0ELb0ELb1ELb1ELb0ELb0ELb0ELi2ELi4ELi4ELi4ELb0EEENS1_21CollectiveEpilogueBwdISA_SB_SD_Li256ELb1ELb0ELi2EEENS1_25SingleTileBwdLPTSchedulerILb1ELi128ELb1EEEEEEEEEvNT_6ParamsE,@"STO_CUDA_ENTRY STV_DEFAULT"
_ZN7cutlass13device_kernelIN5flash19enable_sm80_to_sm89INS1_16FlashAttnBwdSm80INS1_25CollectiveMainloopBwdSm80ILi2ELi2EN4cute5tupleIJNS5_1CILi128EEES8_NS7_ILi64EEEEEENS_10bfloat16_tEfNS_4arch4Sm80ELb1ELb0ELb0ELb1ELb1ELb0ELb0ELb0ELi2ELi4ELi4ELi4ELb0EEENS1_21CollectiveEpilogueBwdISA_SB_SD_Li256ELb1ELb0ELi2EEENS1_25SingleTileBwdLPTSchedulerILb1ELi128ELb1EEEEEEEEEvNT_6ParamsE:
[----:B------:R-:W-:Y:S01]  /*0000*/  LDC R1, c[0x0][0x28] ;  /* 0x00000a00ff017b82 */ /* 0x000fe20000000800 */
[----:B------:R-:W-:Y:S05]  /*0010*/  EXIT ;  /* 0x000000000000794d */ /* 0x000fea0003800000 */
.L_x_67:
        /* <DEDUP_REMOVED lines=14> */
.L_x_135:


//--------------------- .text._ZN7cutlass13device_kernelIN5flash19enable_sm80_to_sm89INS1_16FlashAttnBwdSm80INS1_25CollectiveMainloopBwdSm80ILi2ELi2EN4cute5tupleIJNS5_1CILi128EEES8_NS7_ILi64EEEEEENS_10bfloat16_tEfNS_4arch4Sm80ELb1ELb0ELb0ELb1ELb0ELb0ELb0ELb0ELi2ELi4ELi4ELi4ELb0EEENS1_24CollectiveEpilogueBwdGQAISA_fSD_Li256ELb1ELb0EEENS1_25SingleTileBwdLPTSchedulerILb1ELi128ELb0EEEEEEEEEvNT_6ParamsE --------------------------
	.section	.text._ZN7cutlass13device_kernelIN5flash19enable_sm80_to_sm89INS1_16FlashAttnBwdSm80INS1_25CollectiveMainloopBwdSm80ILi2ELi2EN4cute5tupleIJNS5_1CILi128EEES8_NS7_ILi64EEEEEENS_10bfloat16_tEfNS_4arch4Sm80ELb1ELb0ELb0ELb1ELb0ELb0ELb0ELb0ELi2ELi4ELi4ELi4ELb0EEENS1_24CollectiveEpilogueBwdGQAISA_fSD_Li256ELb1ELb0EEENS1_25SingleTileBwdLPTSchedulerILb1ELi128ELb0EEEEEEEEEvNT_6ParamsE,"ax",@progbits
	.align	128
.text._ZN7cutlass13device_kernelIN5flash19enable_sm80_to_sm89INS1_16FlashAttnBwdSm80INS1_25CollectiveMainloopBwdSm80ILi2ELi2EN4cute5tupleIJNS5_1CILi128EEES8_NS7_ILi64EEEEEENS_10bfloat16_tEfNS_4arch4Sm80ELb1ELb0ELb0ELb1ELb0ELb0ELb0ELb0ELi2ELi4ELi4ELi4ELb0EEENS1_24CollectiveEpilogueBwdGQAISA_fSD_Li256ELb1ELb0EEENS1_25SingleTileBwdLPTSchedulerILb1ELi128ELb0EEEEEEEEEvNT_6ParamsE:
        .type           _ZN7cutlass13device_kernelIN5flash19enable_sm80_to_sm89INS1_16FlashAttnBwdSm80INS1_25CollectiveMainloopBwdSm80ILi2ELi2EN4cute5tupleIJNS5_1CILi128EEES8_NS7_ILi64EEEEEENS_10bfloat16_tEfNS_4arch4Sm80ELb1ELb0ELb0ELb1ELb0ELb0ELb0ELb0ELi2ELi4ELi4ELi4ELb0EEENS1_24CollectiveEpilogueBwdGQAISA_fSD_Li256ELb1ELb0EEENS1_25SingleTileBwdLPTSchedulerILb1ELi128ELb0EEEEEEEEEvNT_6ParamsE,@function
        .size           _ZN7cutlass13device_kernelIN5flash19enable_sm80_to_sm89INS1_16FlashAttnBwdSm80INS1_25CollectiveMainloopBwdSm80ILi2ELi2EN4cute5tupleIJNS5_1CILi128EEES8_NS7_ILi64EEEEEENS_10bfloat16_tEfNS_4arch4Sm80ELb1ELb0ELb0ELb1ELb0ELb0ELb0ELb0ELi2ELi4ELi4ELi4ELb0EEENS1_24CollectiveEpilogueBwdGQAISA_fSD_Li256ELb1ELb0EEENS1_25SingleTileBwdLPTSchedulerILb1ELi128ELb0EEEEEEEEEvNT_6ParamsE,(.L_x_136 - _ZN7cutlass13device_kernelIN5flash19enable_sm80_to_sm89INS1_16FlashAttnBwdSm80INS1_25CollectiveMainloopBwdSm80ILi2ELi2EN4cute5tupleIJNS5_1CILi128EEES8_NS7_ILi64EEEEEENS_10bfloat16_tEfNS_4arch4Sm80ELb1ELb0ELb0ELb1ELb0ELb0ELb0ELb0ELi2ELi4ELi4ELi4ELb0EEENS1_24CollectiveEpilogueBwdGQAISA_fSD_Li256ELb1ELb0EEENS1_25SingleTileBwdLPTSchedulerILb1ELi128ELb0EEEEEEEEEvNT_6ParamsE)
        .other          _ZN7cutlass13device_kernelIN5flash19enable_sm80_to_sm89INS1_16FlashAttnBwdSm80INS1_25CollectiveMainloopBwdSm80ILi2ELi2EN4cute5tupleIJNS5_1CILi128EEES8_NS7_ILi64EEEEEENS_10bfloat16_tEfNS_4arch4Sm80ELb1ELb0ELb0ELb1ELb0ELb0ELb0ELb0ELi2ELi4ELi4ELi4ELb0EEENS1_24CollectiveEpilogueBwdGQAISA_fSD_Li256ELb1ELb0EEENS1_25SingleTileBwdLPTSchedulerILb1ELi128ELb0EEEEEEEEEvNT_6ParamsE,@"STO_CUDA_ENTRY STV_DEFAULT"
_ZN7cutlass13device_kernelIN5flash19enable_sm80_to_sm89INS1_16FlashAttnBwdSm80INS1_25CollectiveMainloopBwdSm80ILi2ELi2EN4cute5tupleIJNS5_1CILi128EEES8_NS7_ILi64EEEEEENS_10bfloat16_tEfNS_4arch4Sm80ELb1ELb0ELb0ELb1ELb0ELb0ELb0ELb0ELi2ELi4ELi4ELi4ELb0EEENS1_24CollectiveEpilogueBwdGQAISA_fSD_Li256ELb1ELb0EEENS1_25SingleTileBwdLPTSchedulerILb1ELi128ELb0EEEEEEEEEvNT_6ParamsE:
[----:B------:R-:W-:Y:S01]  /*0000*/  LDC R1, c[0x0][0x28] ;  /* 0x00000a00ff017b82 */ /* 0x000fe20000000800 */
[----:B------:R-:W-:Y:S05]  /*0010*/  EXIT ;  /* 0x000000000000794d */ /* 0x000fea0003800000 */
.L_x_68:
        /* <DEDUP_REMOVED lines=14> */
.L_x_136:


//--------------------- .text._ZN7cutlass13device_kernelIN5flash32FlashAttnBwdPostprocessConvertdQIN4cute5tupleIJNS3_1CILi128EEENS5_ILi64EEEEEENS_10bfloat16_tEfNS_4arch4Sm80ELi256ENS3_8TiledMMAINS3_8MMA_AtomIJNS3_30SM80_16x8x16_F32BF16BF16F32_TNEEEENS3_6LayoutINS4_IJNS5_ILi4EEENS5_ILi2EEENS5_ILi1EEEEEENS4_IJSJ_SH_NS5_ILi0EEEEEEEENS4_IJS7_NS5_ILi32EEENS5_ILi16EEEEEEEELb0EEEEEvNT_6ParamsE --------------------------
	.section	.text._ZN7cutlass13device_kernelIN5flash32FlashAttnBwdPostprocessConvertdQIN4cute5tupleIJNS3_1CILi128EEENS5_ILi64EEEEEENS_10bfloat16_tEfNS_4arch4Sm80ELi256ENS3_8TiledMMAINS3_8MMA_AtomIJNS3_30SM80_16x8x16_F32BF16BF16F32_TNEEEENS3_6LayoutINS4_IJNS5_ILi4EEENS5_ILi2EEENS5_ILi1EEEEEENS4_IJSJ_SH_NS5_ILi0EEEEEEEENS4_IJS7_NS5_ILi32EEENS5_ILi16EEEEEEEELb0EEEEEvNT_6ParamsE,"ax",@progbits
	.align	128
.text._ZN7cutlass13device_kernelIN5flash32FlashAttnBwdPostprocessConvertdQIN4cute5tupleIJNS3_1CILi128EEENS5_ILi64EEEEEENS_10bfloat16_tEfNS_4arch4Sm80ELi256ENS3_8TiledMMAINS3_8MMA_AtomIJNS3_30SM80_16x8x16_F32BF16BF16F32_TNEEEENS3_6LayoutINS4_IJNS5_ILi4EEENS5_ILi2EEENS5_ILi1EEEEEENS4_IJSJ_SH_NS5_ILi0EEEEEEEENS4_IJS7_NS5_ILi32EEENS5_ILi16EEEEEEEELb0EEEEEvNT_6ParamsE:
        .type           _ZN7cutlass13device_kernelIN5flash32FlashAttnBwdPostprocessConvertdQIN4cute5tupleIJNS3_1CILi128EEENS5_ILi64EEEEEENS_10bfloat16_tEfNS_4arch4Sm80ELi256ENS3_8TiledMMAINS3_8MMA_AtomIJNS3_30SM80_16x8x16_F32BF16BF16F32_TNEEEENS3_6LayoutINS4_IJNS5_ILi4EEENS5_ILi2EEENS5_ILi1EEEEEENS4_IJSJ_SH_NS5_ILi0EEEEEEEENS4_IJS7_NS5_ILi32EEENS5_ILi16EEEEEEEELb0EEEEEvNT_6ParamsE,@function
        .size           _ZN7cutlass13device_kernelIN5flash32FlashAttnBwdPostprocessConvertdQIN4cute5tupleIJNS3_1CILi128EEENS5_ILi64EEEEEENS_10bfloat16_tEfNS_4arch4Sm80ELi256ENS3_8TiledMMAINS3_8MMA_AtomIJNS3_30SM80_16x8x16_F32BF16BF16F32_TNEEEENS3_6LayoutINS4_IJNS5_ILi4EEENS5_ILi2EEENS5_ILi1EEEEEENS4_IJSJ_SH_NS5_ILi0EEEEEEEENS4_IJS7_NS5_ILi32EEENS5_ILi16EEEEEEEELb0EEEEEvNT_6ParamsE,(.L_x_137 - _ZN7cutlass13device_kernelIN5flash32FlashAttnBwdPostprocessConvertdQIN4cute5tupleIJNS3_1CILi128EEENS5_ILi64EEEEEENS_10bfloat16_tEfNS_4arch4Sm80ELi256ENS3_8TiledMMAINS3_8MMA_AtomIJNS3_30SM80_16x8x16_F32BF16BF16F32_TNEEEENS3_6LayoutINS4_IJNS5_ILi4EEENS5_ILi2EEENS5_ILi1EEEEEENS4_IJSJ_SH_NS5_ILi0EEEEEEEENS4_IJS7_NS5_ILi32EEENS5_ILi16EEEEEEEELb0EEEEEvNT_6ParamsE)
        .other          _ZN7cutlass13device_kernelIN5flash32FlashAttnBwdPostprocessConvertdQIN4cute5tupleIJNS3_1CILi128EEENS5_ILi64EEEEEENS_10bfloat16_tEfNS_4arch4Sm80ELi256ENS3_8TiledMMAINS3_8MMA_AtomIJNS3_30SM80_16x8x16_F32BF16BF16F32_TNEEEENS3_6LayoutINS4_IJNS5_ILi4EEENS5_ILi2EEENS5_ILi1EEEEEENS4_IJSJ_SH_NS5_ILi0EEEEEEEENS4_IJS7_NS5_ILi32EEENS5_ILi16EEEEEEEELb0EEEEEvNT_6ParamsE,@"STO_CUDA_ENTRY STV_DEFAULT"
_ZN7cutlass13device_kernelIN5flash32FlashAttnBwdPostprocessConvertdQIN4cute5tupleIJNS3_1CILi128EEENS5_ILi64EEEEEENS_10bfloat16_tEfNS_4arch4Sm80ELi256ENS3_8TiledMMAINS3_8MMA_AtomIJNS3_30SM80_16x8x16_F32BF16BF16F32_TNEEEENS3_6LayoutINS4_IJNS5_ILi4EEENS5_ILi2EEENS5_ILi1EEEEEENS4_IJSJ_SH_NS5_ILi0EEEEEEEENS4_IJS7_NS5_ILi32EEENS5_ILi16EEEEEEEELb0EEEEEvNT_6ParamsE:
        /* <DEDUP_REMOVED lines=24> */
.L_x_69:
[----:B------:R-:W-:Y:S02]  /*0180*/  ISETP.NE.U32.AND P1, PT, RZ, UR4, PT ;  /* 0x00000004ff007c0c */ /* 0x000fe4000bf25070 */
[----:B-----5:R-:W-:Y:S02]  /*0190*/  ISETP.LE.AND P2, PT, R39, R40, PT ;  /* 0x000000282700720c */ /* 0x020fe40003f43270 */
[----:B------:R-:W-:-:S13]  /*01a0*/  ISETP.NE.AND.EX P1, PT, RZ, UR5, PT, P1 ;  /* 0x00000005ff007c0c */ /* 0x000fda000bf25310 */
[----:B------:R-:W-:Y:S05]  /*01b0*/  @P1 EXIT P2 ;  /* 0x000000000000194d */ /* 0x000fea0001000000 */
[----:B------:R-:W0:Y:S01]  /*01c0*/  S2R R51, SR_TID.X ;  /* 0x0000000000337919 */ /* 0x000e220000002100 */
[----:B-1----:R-:W-:Y:S01]  /*01d0*/  @P0 IMAD R2, R7, 0x80, R38 ;  /* 0x0000008007020824 */ /* 0x002fe200078e0226 */
[----:B------:R-:W1:Y:S01]  /*01e0*/  S2UR UR8, SR_CTAID.Y ;  /* 0x00000000000879c3 */ /* 0x000e620000002600 */
[----:B------:R-:W-:Y:S01]  /*01f0*/  IMAD.SHL.U32 R4, R0, 0x2000, RZ ;  /* 0x0000200000047824 */ /* 0x000fe200078e00ff */
[----:B------:R-:W-:Y:S01]  /*0200*/  SHF.R.S32.HI R36, RZ, 0x1f, R7 ;  /* 0x0000001fff247819 */ /* 0x000fe20000011407 */
[----:B------:R-:W-:Y:S01]  /*0210*/  ULDC.64 UR4, c[0x0][0x230] ;  /* 0x00008c0000047ab9 */ /* 0x000fe20000000a00 */
[----:B------:R-:W-:Y:S02]  /*0220*/  @P0 SHF.R.S32.HI R3, RZ, 0x1f, R2 ;  /* 0x0000001fff030819 */ /* 0x000fe40000011402 */
[----:B------:R-:W-:Y:S02]  /*0230*/  SEL R36, R36, RZ, !P1 ;  /* 0x000000ff24247207 */ /* 0x000fe40004800000 */
[----:B------:R-:W-:Y:S01]  /*0240*/  @P0 LEA.HI R3, R3, R2, RZ, 0x7 ;  /* 0x0000000203030211 */ /* 0x000fe200078f38ff */
[----:B------:R-:W2:Y:S04]  /*0250*/  LDC.64 R8, c[0x0][0x228] ;  /* 0x00008a00ff087b82 */ /* 0x000ea80000000a00 */
[----:B------:R-:W-:-:S05]  /*0260*/  @P0 IMAD.SHL.U32 R3, R3, 0x40, RZ ;  /* 0x0000004003030824 */ /* 0x000fca00078e00ff */
[----:B------:R-:W-:Y:S02]  /*0270*/  @P0 LOP3.LUT R5, R3, 0xffffe000, RZ, 0xc0, !PT ;  /* 0xffffe00003050812 */ /* 0x000fe400078ec0ff */
[----:B------:R-:W-:Y:S02]  /*0280*/  CS2R R2, SRZ ;  /* 0x0000000000027805 */ /* 0x000fe4000001ff00 */
[--C-:B------:R-:W-:Y:S01]  /*0290*/  @P0 SHF.R.S32.HI R3, RZ, 0x1f, R5.reuse ;  /* 0x0000001fff030819 */ /* 0x100fe20000011405 */
[----:B------:R-:W-:Y:S01]  /*02a0*/  @P0 IMAD.MOV.U32 R2, RZ, RZ, R5 ;  /* 0x000000ffff020224 */ /* 0x000fe200078e0005 */
[----:B------:R-:W-:Y:S01]  /*02b0*/  SHF.R.S32.HI R5, RZ, 0x1f, R4 ;  /* 0x0000001fff057819 */ /* 0x000fe20000011404 */
[----:B-1----:R-:W-:Y:S01]  /*02c0*/  USHF.R.S32.HI UR9, URZ, 0x1f, UR8 ;  /* 0x0000001f3f097899 */ /* 0x002fe20008011408 */
[----:B0-----:R-:W-:-:S05]  /*02d0*/  IMAD.SHL.U32 R37, R51, 0x4, RZ ;  /* 0x0000000433257824 */ /* 0x001fca00078e00ff */
[----:B--2---:R-:W-:Y:S01]  /*02e0*/  IMAD R6, R8, UR9, RZ ;  /* 0x0000000908067c24 */ /* 0x004fe2000f8e02ff */
[----:B------:R-:W-:Y:S02]  /*02f0*/  IADD3 R4, P2, P3, R2, R37, R4 ;  /* 0x0000002502047210 */ /* 0x000fe40007b5e004 */
[----:B------:R-:W-:-:S04]  /*0300*/  SHF.R.S32.HI R2, RZ, 0x1f, R37 ;  /* 0x0000001fff027819 */ /* 0x000fc80000011425 */
[----:B------:R-:W-:Y:S01]  /*0310*/  IADD3.X R5, R3, R2, R5, P2, P3 ;  /* 0x0000000203057210 */ /* 0x000fe200017e6405 */
[----:B------:R-:W-:Y:S01]  /*0320*/  IMAD R3, R9, UR8, R6 ;  /* 0x0000000809037c24 */ /* 0x000fe2000f8e0206 */
[----:B------:R-:W-:Y:S01]  /*0330*/  SEL R2, R7, RZ, !P1 ;  /* 0x000000ff07027207 */ /* 0x000fe20004800000 */
[----:B------:R-:W-:Y:S02]  /*0340*/  IMAD R7, R36, UR4, RZ ;  /* 0x0000000424077c24 */ /* 0x000fe4000f8e02ff */
[----:B------:R-:W-:-:S04]  /*0350*/  IMAD.WIDE.U32 R4, R8, UR8, R4 ;  /* 0x0000000808047c25 */ /* 0x000fc8000f8e0004 */
[----:B------:R-:W-:Y:S02]  /*0360*/  IMAD.IADD R5, R5, 0x1, R3 ;  /* 0x0000000105057824 */ /* 0x000fe400078e0203 */
[C---:B------:R-:W-:Y:S02]  /*0370*/  IMAD R3, R2.reuse, UR5, R7 ;  /* 0x0000000502037c24 */ /* 0x040fe4000f8e0207 */
        /* <DEDUP_REMOVED lines=8> */
[----:B------:R-:W5:Y:S04]  /*0400*/  LDG.E.128 R16, desc[UR6][R44.64+0x3000] ;  /* 0x003000062c107981 */ /* 0x000f68000c1e1d00 */
[----:B------:R-:W5:Y:S04]  /*0410*/  LDG.E.128 R20, desc[UR6][R44.64+0x4000] ;  /* 0x004000062c147981 */ /* 0x000f68000c1e1d00 */
[----:B------:R-:W5:Y:S04]  /*0420*/  LDG.E.128 R24, desc[UR6][R44.64+0x5000] ;  /* 0x005000062c187981 */ /* 0x000f68000c1e1d00 */
[----:B------:R-:W5:Y:S04]  /*0430*/  LDG.E.128 R28, desc[UR6][R44.64+0x6000] ;  /* 0x006000062c1c7981 */ /* 0x000f68000c1e1d00 */
[----:B------:R0:W5:Y:S01]  /*0440*/  LDG.E.128 R32, desc[UR6][R44.64+0x7000] ;  /* 0x007000062c207981 */ /* 0x000162000c1e1d00 */
[----:B------:R-:W1:Y:S01]  /*0450*/  S2UR UR5, SR_CgaCtaId ;  /* 0x00000000000579c3 */ /* 0x000e620000008800 */
[----:B------:R-:W-:Y:S01]  /*0460*/  UMOV UR4, 0x400 ;  /* 0x0000040000047882 */ /* 0x000fe20000000000 */
[----:B------:R-:W-:Y:S01]  /*0470*/  SHF.R.S32.HI R46, RZ, 0x1f, R51 ;  /* 0x0000001fff2e7819 */ /* 0x000fe20000011433 */
[----:B------:R-:W-:Y:S01]  /*0480*/  BSSY B0, `(.L_x_70) ;  /* 0x00000cc000007945 */ /* 0x000fe20003800000 */
[----:B------:R-:W-:-:S02]  /*0490*/  VIADDMNMX R40, R39, -R40, 0x80, PT ;  /* 0x0000008027287446 */ /* 0x000fc40003800928 */
[CC--:B------:R-:W-:Y:S02]  /*04a0*/  LEA.HI R3, R46.reuse, R51.reuse, RZ, 0x2 ;  /* 0x000000332e037211 */ /* 0x0c0fe400078f10ff */
[CC--:B------:R-:W-:Y:S02]  /*04b0*/  LEA.HI R52, R46.reuse, R51.reuse, RZ, 0x3 ;  /* 0x000000332e347211 */ /* 0x0c0fe400078f18ff */
[--C-:B------:R-:W-:Y:S02]  /*04c0*/  SHF.R.S32.HI R43, RZ, 0x2, R3.reuse ;  /* 0x00000002ff2b7819 */ /* 0x100fe40000011403 */
[----:B------:R-:W-:Y:S02]  /*04d0*/  SHF.R.S32.HI R42, RZ, 0x1f, R3 ;  /* 0x0000001fff2a7819 */ /* 0x000fe40000011403 */
[----:B0-----:R-:W-:Y:S02]  /*04e0*/  LEA.HI R44, R46, R51, RZ, 0x5 ;  /* 0x000000332e2c7211 */ /* 0x001fe400078f28ff */
[----:B------:R-:W-:-:S02]  /*04f0*/  LEA.HI R42, R42, R43, RZ, 0x3 ;  /* 0x0000002b2a2a7211 */ /* 0x000fc400078f18ff */
[--C-:B------:R-:W-:Y:S02]  /*0500*/  SHF.R.S32.HI R41, RZ, 0x1f, R44.reuse ;  /* 0x0000001fff297819 */ /* 0x100fe4000001142c */
[----:B------:R-:W-:Y:S02]  /*0510*/  LOP3.LUT R42, R42, 0xfffffff8, RZ, 0xc0, !PT ;  /* 0xfffffff82a2a7812 */ /* 0x000fe400078ec0ff */
[----:B------:R-:W-:Y:S01]  /*0520*/  SHF.R.S32.HI R44, RZ, 0x5, R44 ;  /* 0x00000005ff2c7819 */ /* 0x000fe2000001142c */
[----:B-1----:R-:W-:Y:S02]  /*0530*/  ULEA UR4, UR5, UR4, 0x18 ;  /* 0x0000000405047291 */ /* 0x002fe4000f8ec03f */
[----:B------:R-:W-:Y:S01]  /*0540*/  IMAD.IADD R43, R43, 0x1, -R42 ;  /* 0x000000012b2b7824 */ /* 0x000fe200078e0a2a */
[----:B------:R-:W-:Y:S01]  /*0550*/  LEA.HI R41, R41, R44, RZ, 0x2 ;  /* 0x0000002c29297211 */ /* 0x000fe200078f10ff */
[----:B------:R-:W-:Y:S01]  /*0560*/  ULDC UR5, c[0x0][0x268] ;  /* 0x00009a0000057ab9 */ /* 0x000fe20000000800 */
[----:B------:R-:W-:-:S02]  /*0570*/  LEA.HI R42, R46, R51, RZ, 0x7 ;  /* 0x000000332e2a7211 */ /* 0x000fc400078f38ff */
[----:B------:R-:W-:Y:S02]  /*0580*/  LEA R45, R51, UR4, 0x4 ;  /* 0x00000004332d7c11 */ /* 0x000fe4000f8e20ff */
[----:B------:R-:W-:Y:S02]  /*0590*/  SHF.R.S32.HI R50, RZ, 0x1f, R43 ;  /* 0x0000001fff327819 */ /* 0x000fe4000001142b */
[----:B------:R-:W-:Y:S02]  /*05a0*/  LEA.HI R47, R46, R51, RZ, 0x6 ;  /* 0x000000332e2f7211 */ /* 0x000fe400078f30ff */
[----:B------:R-:W-:Y:S02]  /*05b0*/  LOP3.LUT R46, R3, 0x7ffffffc, RZ, 0xc0, !PT ;  /* 0x7ffffffc032e7812 */ /* 0x000fe400078ec0ff */
[--C-:B------:R-:W-:Y:S01]  /*05c0*/  SHF.R.S32.HI R3, RZ, 0x3, R52.reuse ;  /* 0x00000003ff037819 */ /* 0x100fe20000011434 */
[----:B------:R-:W-:Y:S01]  /*05d0*/  IMAD.SHL.U32 R47, R47, 0x2, RZ ;  /* 0x000000022f2f7824 */ /* 0x000fe200078e00ff */
[----:B------:R-:W-:Y:S01]  /*05e0*/  SHF.R.S32.HI R48, RZ, 0x1f, R52 ;  /* 0x0000001fff307819 */ /* 0x000fe20000011434 */
[----:B------:R-:W-:Y:S01]  /*05f0*/  IMAD.IADD R49, R51, 0x1, -R46 ;  /* 0x0000000133317824 */ /* 0x000fe200078e0a2e */
[----:B------:R-:W-:-:S02]  /*0600*/  LOP3.LUT R53, R41, 0xfffffc, RZ, 0xc0, !PT ;  /* 0x00fffffc29357812 */ /* 0x000fc400078ec0ff */
[----:B------:R-:W-:Y:S02]  /*0610*/  LOP3.LUT R52, R52, 0xfffffff8, RZ, 0xc0, !PT ;  /* 0xfffffff834347812 */ /* 0x000fe400078ec0ff */
[----:B------:R-:W-:Y:S01]  /*0620*/  LEA.HI R41, R50, R43, RZ, 0x2 ;  /* 0x0000002b32297211 */ /* 0x000fe200078f10ff */
[----:B------:R-:W-:Y:S01]  /*0630*/  IMAD.IADD R50, R44, 0x1, -R53 ;  /* 0x000000012c327824 */ /* 0x000fe200078e0a35 */
[----:B------:R-:W-:Y:S01]  /*0640*/  LEA.HI R48, R48, R3, RZ, 0x2 ;  /* 0x0000000330307211 */ /* 0x000fe200078f10ff */
[----:B------:R-:W-:Y:S01]  /*0650*/  IMAD.IADD R51, R51, 0x1, -R52 ;  /* 0x0000000133337824 */ /* 0x000fe200078e0a34 */
[C---:B------:R-:W-:Y:S01]  /*0660*/  LOP3.LUT R46, R41.reuse, 0x7fffffc, RZ, 0xc0, !PT ;  /* 0x07fffffc292e7812 */ /* 0x040fe200078ec0ff */
[----:B------:R-:W-:Y:S01]  /*0670*/  IMAD.SHL.U32 R44, R44, 0x40, RZ ;  /* 0x000000402c2c7824 */ /* 0x000fe200078e00ff */
[----:B------:R-:W-:Y:S01]  /*0680*/  LOP3.LUT R48, R48, 0xffffffc, RZ, 0xc0, !PT ;  /* 0x0ffffffc30307812 */ /* 0x000fe200078ec0ff */
[----:B------:R-:W-:Y:S01]  /*0690*/  IMAD.SHL.U32 R41, R41, 0x10, RZ ;  /* 0x0000001029297824 */ /* 0x000fe200078e00ff */
[----:B------:R-:W-:Y:S01]  /*06a0*/  LOP3.LUT R47, R47, 0x7fffff80, RZ, 0xc0, !PT ;  /* 0x7fffff802f2f7812 */ /* 0x000fe200078ec0ff */
[----:B------:R-:W-:Y:S01]  /*06b0*/  IMAD.IADD R46, R43, 0x1, -R46 ;  /* 0x000000012b2e7824 */ /* 0x000fe200078e0a2e */
[----:B------:R-:W-:Y:S01]  /*06c0*/  LEA.HI R43, R51, R51, RZ, 0x1 ;  /* 0x00000033332b7211 */ /* 0x000fe200078f08ff */
[----:B------:R-:W-:Y:S01]  /*06d0*/  IMAD R49, R50, 0x80, R49 ;  /* 0x0000008032317824 */ /* 0x000fe200078e0231 */
[----:B------:R-:W-:-:S02]  /*06e0*/  LOP3.LUT R53, R44, 0x40, RZ, 0xc0, !PT ;  /* 0x000000402c357812 */ /* 0x000fc400078ec0ff */
[----:B------:R-:W-:Y:S01]  /*06f0*/  IADD3 R48, R3, -R48, RZ ;  /* 0x8000003003307210 */ /* 0x000fe20007ffe0ff */
[----:B------:R-:W-:Y:S01]  /*0700*/  IMAD.SHL.U32 R43, R43, 0x400, RZ ;  /* 0x000004002b2b7824 */ /* 0x000fe200078e00ff */
[----:B------:R-:W-:Y:S01]  /*0710*/  SHF.R.U32.HI R42, RZ, 0x4, R42 ;  /* 0x00000004ff2a7819 */ /* 0x000fe2000001162a */
[----:B------:R-:W-:Y:S01]  /*0720*/  IMAD R49, R46, 0x8, R49 ;  /* 0x000000082e317824 */ /* 0x000fe200078e0231 */
[----:B------:R-:W-:Y:S01]  /*0730*/  LOP3.LUT R41, R41, 0x40, RZ, 0xc0, !PT ;  /* 0x0000004029297812 */ /* 0x000fe200078ec0ff */
[----:B------:R-:W-:-:S03]  /*0740*/  IMAD R47, R48, 0x10, R47 ;  /* 0x00000010302f7824 */ /* 0x000fc600078e022f */
[----:B------:R-:W-:Y:S02]  /*0750*/  LOP3.LUT R42, R41, 0x8, R42, 0xf8, !PT ;  /* 0x00000008292a7812 */ /* 0x000fe400078ef82a */
[----:B------:R-:W-:Y:S01]  /*0760*/  SHF.R.U32.HI R41, RZ, 0x3, R41 ;  /* 0x00000003ff297819 */ /* 0x000fe20000011629 */
[----:B--2---:R0:W-:Y:S04]  /*0770*/  STS.128 [R45], R4 ;  /* 0x000000042d007388 */ /* 0x0041e80000000c00 */
[----:B---3--:R1:W-:Y:S04]  /*0780*/  STS.128 [R45+0x1000], R8 ;  /* 0x001000082d007388 */ /* 0x0083e80000000c00 */
[----:B----4-:R-:W-:Y:S04]  /*0790*/  STS.128 [R45+0x2000], R12 ;  /* 0x0020000c2d007388 */ /* 0x010fe80000000c00 */
[----:B-----5:R-:W-:Y:S04]  /*07a0*/  STS.128 [R45+0x3000], R16 ;  /* 0x003000102d007388 */ /* 0x020fe80000000c00 */
[----:B------:R-:W-:Y:S01]  /*07b0*/  STS.128 [R45+0x4000], R20 ;  /* 0x004000142d007388 */ /* 0x000fe20000000c00 */
[----:B0-----:R-:W-:Y:S01]  /*07c0*/  IMAD.SHL.U32 R4, R51, 0x8, RZ ;  /* 0x0000000833047824 */ /* 0x001fe200078e00ff */
[----:B------:R-:W-:-:S02]  /*07d0*/  SHF.R.U32.HI R6, RZ, 0x3, R53 ;  /* 0x00000003ff067819 */ /* 0x000fc40000011635 */
[----:B------:R-:W-:Y:S01]  /*07e0*/  STS.128 [R45+0x5000], R24 ;  /* 0x005000182d007388 */ /* 0x000fe20000000c00 */
[----:B-1----:R-:W-:Y:S02]  /*07f0*/  LOP3.LUT R8, R43, 0x7ffff800, RZ, 0xc0, !PT ;  /* 0x7ffff8002b087812 */ /* 0x002fe400078ec0ff */
[----:B------:R-:W-:Y:S01]  /*0800*/  LOP3.LUT R5, R53, 0x8, R4, 0xf8, !PT ;  /* 0x0000000835057812 */ /* 0x000fe200078ef804 */
[----:B------:R-:W-:Y:S03]  /*0810*/  STS.128 [R45+0x6000], R28 ;  /* 0x0060001c2d007388 */ /* 0x000fe60000000c00 */
[----:B------:R-:W-:Y:S01]  /*0820*/  LOP3.LUT R5, R5, R6, RZ, 0x3c, !PT ;  /* 0x0000000605057212 */ /* 0x000fe200078e3cff */
[----:B------:R-:W-:Y:S01]  /*0830*/  STS.128 [R45+0x7000], R32 ;  /* 0x007000202d007388 */ /* 0x000fe20000000c00 */
[----:B------:R-:W-:Y:S02]  /*0840*/  LOP3.LUT R6, R42, R41, RZ, 0x3c, !PT ;  /* 0x000000292a067212 */ /* 0x000fe400078e3cff */
[----:B------:R-:W-:Y:S01]  /*0850*/  IADD3 R47, R5, R47, R8 ;  /* 0x0000002f052f7210 */ /* 0x000fe20007ffe008 */
[----:B------:R-:W-:Y:S02]  /*0860*/  BAR.SYNC.DEFER_BLOCKING 0x0 ;  /* 0x0000000000007b1d */ /* 0x000fe40000010000 */
[----:B------:R-:W-:-:S04]  /*0870*/  IMAD.U32 R6, R49, 0x2, R6 ;  /* 0x0000000231067824 */ /* 0x000fc800078e0006 */
[----:B------:R-:W0:Y:S04]  /*0880*/  LDS R26, [R37+UR4+0x400] ;  /* 0x00040004251a7984 */ /* 0x000e280008000800 */
[----:B------:R-:W1:Y:S04]  /*0890*/  LDS R22, [R37+UR4+0x800] ;  /* 0x0008000425167984 */ /* 0x000e680008000800 */
[----:B------:R-:W2:Y:S04]  /*08a0*/  LDS R21, [R37+UR4+0xc00] ;  /* 0x000c000425157984 */ /* 0x000ea80008000800 */
[----:B------:R-:W3:Y:S04]  /*08b0*/  LDS R31, [R37+UR4] ;  /* 0x00000004251f7984 */ /* 0x000ee80008000800 */
[----:B------:R-:W4:Y:S04]  /*08c0*/  LDS R33, [R37+UR4+0x1800] ;  /* 0x0018000425217984 */ /* 0x000f280008000800 */
[----:B------:R-:W5:Y:S04]  /*08d0*/  LDS R30, [R37+UR4+0x1c00] ;  /* 0x001c0004251e7984 */ /* 0x000f680008000800 */
[----:B------:R-:W5:Y:S04]  /*08e0*/  LDS R24, [R37+UR4+0x2000] ;  /* 0x0020000425187984 */ /* 0x000f680008000800 */
[----:B------:R-:W5:Y:S04]  /*08f0*/  LDS R19, [R37+UR4+0x4400] ;  /* 0x0044000425137984 */ /* 0x000f680008000800 */
[----:B------:R-:W5:Y:S04]  /*0900*/  LDS R12, [R37+UR4+0x4800] ;  /* 0x00480004250c7984 */ /* 0x000f680008000800 */
[----:B------:R-:W5:Y:S04]  /*0910*/  LDS R18, [R37+UR4+0x4c00] ;  /* 0x004c000425127984 */ /* 0x000f680008000800 */
[----:B------:R-:W5:Y:S01]  /*0920*/  LDS R29, [R37+UR4+0x2400] ;  /* 0x00240004251d7984 */ /* 0x000f620008000800 */
[----:B0-----:R-:W-:-:S03]  /*0930*/  FMUL.FTZ R32, R26, UR5 ;  /* 0x000000051a207c20 */ /* 0x001fc60008410000 */
[----:B------:R-:W0:Y:S01]  /*0940*/  LDS R11, [R37+UR4+0x3800] ;  /* 0x00380004250b7984 */ /* 0x000e220008000800 */
[----:B-1----:R-:W-:-:S03]  /*0950*/  FMUL.FTZ R41, R22, UR5 ;  /* 0x0000000516297c20 */ /* 0x002fc60008410000 */
[----:B------:R-:W1:Y:S01]  /*0960*/  LDS R20, [R37+UR4+0x3c00] ;  /* 0x003c000425147984 */ /* 0x000e620008000800 */
[----:B--2---:R-:W-:-:S03]  /*0970*/  FMUL.FTZ R42, R21, UR5 ;  /* 0x00000005152a7c20 */ /* 0x004fc60008410000 */
[----:B------:R-:W2:Y:S01]  /*0980*/  LDS R17, [R37+UR4+0x5400] ;  /* 0x0054000425117984 */ /* 0x000ea20008000800 */
[----:B---3--:R-:W-:-:S03]  /*0990*/  FMUL.FTZ R31, R31, UR5 ;  /* 0x000000051f1f7c20 */ /* 0x008fc60008410000 */
[----:B------:R-:W3:Y:S01]  /*09a0*/  LDS R9, [R37+UR4+0x6c00] ;  /* 0x006c000425097984 */ /* 0x000ee20008000800 */
[----:B----4-:R-:W-:Y:S01]  /*09b0*/  FMUL.FTZ R33, R33, UR5 ;  /* 0x0000000521217c20 */ /* 0x010fe20008410000 */
[----:B------:R-:W-:Y:S02]  /*09c0*/  F2FP.BF16.F32.PACK_AB R31, R32, R31 ;  /* 0x0000001f201f723e */ /* 0x000fe400000010ff */
[----:B------:R-:W4:Y:S01]  /*09d0*/  LDS R35, [R37+UR4+0x1000] ;  /* 0x0010000425237984 */ /* 0x000f220008000800 */
[----:B-----5:R-:W-:Y:S01]  /*09e0*/  FMUL.FTZ R30, R30, UR5 ;  /* 0x000000051e1e7c20 */ /* 0x020fe20008410000 */
[----:B------:R-:W-:Y:S02]  /*09f0*/  F2FP.BF16.F32.PACK_AB R32, R42, R41 ;  /* 0x000000292a20723e */ /* 0x000fe400000010ff */
[----:B------:R-:W5:Y:S01]  /*0a00*/  LDS R34, [R37+UR4+0x1400] ;  /* 0x0014000425227984 */ /* 0x000f620008000800 */
[----:B------:R-:W-:Y:S01]  /*0a10*/  FMUL.FTZ R41, R24, UR5 ;  /* 0x0000000518297c20 */ /* 0x000fe20008410000 */
[----:B------:R-:W-:-:S02]  /*0a20*/  F2FP.BF16.F32.PACK_AB R24, R30, R33 ;  /* 0x000000211e18723e */ /* 0x000fc400000010ff */
[----:B------:R-:W5:Y:S01]  /*0a30*/  LDS R23, [R37+UR4+0x2800] ;  /* 0x0028000425177984 */ /* 0x000f620008000800 */
[----:B------:R-:W-:-:S03]  /*0a40*/  FMUL.FTZ R30, R19, UR5 ;  /* 0x00000005131e7c20 */ /* 0x000fc60008410000 */
[----:B------:R-:W5:Y:S01]  /*0a50*/  LDS R28, [R37+UR4+0x2c00] ;  /* 0x002c0004251c7984 */ /* 0x000f620008000800 */
[----:B------:R-:W-:-:S03]  /*0a60*/  FMUL.FTZ R12, R12, UR5 ;  /* 0x000000050c0c7c20 */ /* 0x000fc60008410000 */
[----:B------:R-:W-:Y:S01]  /*0a70*/  LDS R25, [R37+UR4+0x3000] ;  /* 0x0030000425197984 */ /* 0x000fe20008000800 */
[----:B------:R-:W-:-:S03]  /*0a80*/  FMUL.FTZ R19, R18, UR5 ;  /* 0x0000000512137c20 */ /* 0x000fc60008410000 */
[----:B------:R-:W5:Y:S01]  /*0a90*/  LDS R27, [R37+UR4+0x3400] ;  /* 0x00340004251b7984 */ /* 0x000f620008000800 */
[----:B------:R-:W-:Y:S01]  /*0aa0*/  FMUL.FTZ R42, R29, UR5 ;  /* 0x000000051d2a7c20 */ /* 0x000fe20008410000 */
[----:B------:R-:W-:Y:S02]  /*0ab0*/  F2FP.BF16.F32.PACK_AB R19, R19, R12 ;  /* 0x0000000c1313723e */ /* 0x000fe400000010ff */
[----:B------:R-:W5:Y:S01]  /*0ac0*/  LDS R13, [R37+UR4+0x4000] ;  /* 0x00400004250d7984 */ /* 0x000f620008000800 */
[----:B0-----:R-:W-:-:S03]  /*0ad0*/  FMUL.FTZ R11, R11, UR5 ;  /* 0x000000050b0b7c20 */ /* 0x001fc60008410000 */
[----:B------:R-:W0:Y:S01]  /*0ae0*/  LDS R15, [R37+UR4+0x5000] ;  /* 0x00500004250f7984 */ /* 0x000e220008000800 */
[----:B-1----:R-:W-:-:S03]  /*0af0*/  FMUL.FTZ R20, R20, UR5 ;  /* 0x0000000514147c20 */ /* 0x002fc60008410000 */
[----:B------:R-:W1:Y:S01]  /*0b00*/  LDS R14, [R37+UR4+0x5800] ;  /* 0x00580004250e7984 */ /* 0x000e620008000800 */
[----:B--2---:R-:W-:Y:S01]  /*0b10*/  FMUL.FTZ R18, R17, UR5 ;  /* 0x0000000511127c20 */ /* 0x004fe20008410000 */
[----:B------:R-:W-:Y:S02]  /*0b20*/  F2FP.BF16.F32.PACK_AB R11, R20, R11 ;  /* 0x0000000b140b723e */ /* 0x000fe400000010ff */
[----:B------:R-:W2:Y:S01]  /*0b30*/  LDS R16, [R37+UR4+0x5c00] ;  /* 0x005c000425107984 */ /* 0x000ea20008000800 */
[----:B---3--:R-:W-:Y:S01]  /*0b40*/  FMUL.FTZ R12, R9, UR5 ;  /* 0x00000005090c7c20 */ /* 0x008fe20008410000 */
[----:B------:R-:W-:Y:S02]  /*0b50*/  LEA R20, R6, UR4, 0x1 ;  /* 0x0000000406147c11 */ /* 0x000fe4000f8e08ff */
[----:B------:R-:W3:Y:S01]  /*0b60*/  LDS R7, [R37+UR4+0x6000] ;  /* 0x0060000425077984 */ /* 0x000ee20008000800 */
[----:B----4-:R-:W-:Y:S01]  /*0b70*/  FMUL.FTZ R35, R35, UR5 ;  /* 0x0000000523237c20 */ /* 0x010fe20008410000 */
[----:B------:R-:W-:-:S02]  /*0b80*/  LEA R6, R47, UR4, 0x1 ;  /* 0x000000042f067c11 */ /* 0x000fc4000f8e08ff */
[----:B------:R-:W4:Y:S01]  /*0b90*/  LDS R10, [R37+UR4+0x6400] ;  /* 0x00640004250a7984 */ /* 0x000f220008000800 */
[----:B-----5:R-:W-:-:S03]  /*0ba0*/  FMUL.FTZ R34, R34, UR5 ;  /* 0x0000000522227c20 */ /* 0x020fc60008410000 */
[----:B------:R-:W5:Y:S01]  /*0bb0*/  LDS R5, [R37+UR4+0x6800] ;  /* 0x0068000425057984 */ /* 0x000f620008000800 */
[----:B------:R-:W-:Y:S01]  /*0bc0*/  FMUL.FTZ R29, R23, UR5 ;  /* 0x00000005171d7c20 */ /* 0x000fe20008410000 */
[----:B------:R-:W-:Y:S02]  /*0bd0*/  F2FP.BF16.F32.PACK_AB R23, R34, R35 ;  /* 0x000000232217723e */ /* 0x000fe400000010ff */
[----:B------:R-:W5:Y:S01]  /*0be0*/  LDS R8, [R37+UR4+0x7000] ;  /* 0x0070000425087984 */ /* 0x000f620008000800 */
[----:B------:R-:W-:-:S03]  /*0bf0*/  FMUL.FTZ R28, R28, UR5 ;  /* 0x000000051c1c7c20 */ /* 0x000fc60008410000 */
[----:B------:R-:W5:Y:S02]  /*0c00*/  LDS R22, [R37+UR4+0x7400] ;  /* 0x0074000425167984 */ /* 0x000f640008000800 */
[----:B------:R-:W-:Y:S02]  /*0c10*/  F2FP.BF16.F32.PACK_AB R28, R28, R29 ;  /* 0x0000001d1c1c723e */ /* 0x000fe400000010ff */
[----:B------:R-:W5:Y:S01]  /*0c20*/  LDS R21, [R37+UR4+0x7800] ;  /* 0x0078000425157984 */ /* 0x000f620008000800 */
[----:B------:R-:W-:-:S03]  /*0c30*/  FMUL.FTZ R44, R27, UR5 ;  /* 0x000000051b2c7c20 */ /* 0x000fc60008410000 */
[----:B------:R1:W5:Y:S01]  /*0c40*/  LDS R26, [R37+UR4+0x7c00] ;  /* 0x007c0004251a7984 */ /* 0x0003620008000800 */
[----:B------:R-:W-:Y:S01]  /*0c50*/  FMUL.FTZ R13, R13, UR5 ;  /* 0x000000050d0d7c20 */ /* 0x000fe20008410000 */
[----:B------:R-:W-:Y:S01]  /*0c60*/  UIADD3 UR4, UR4, 0x8000, URZ ;  /* 0x0000800004047890 */ /* 0x000fe2000fffe03f */
[----:B0-----:R-:W-:Y:S01]  /*0c70*/  FMUL.FTZ R15, R15, UR5 ;  /* 0x000000050f0f7c20 */ /* 0x001fe20008410000 */
[----:B------:R-:W-:Y:S02]  /*0c80*/  STS [R20+0x8000], R31 ;  /* 0x0080001f14007388 */ /* 0x000fe40000000800 */
[----:B------:R-:W-:Y:S01]  /*0c90*/  F2FP.BF16.F32.PACK_AB R30, R30, R13 ;  /* 0x0000000d1e1e723e */ /* 0x000fe200000010ff */
[----:B-1----:R-:W-:Y:S01]  /*0ca0*/  FMUL.FTZ R37, R25, UR5 ;  /* 0x0000000519257c20 */ /* 0x002fe20008410000 */
[----:B------:R-:W-:Y:S01]  /*0cb0*/  FMUL.FTZ R14, R14, UR5 ;  /* 0x000000050e0e7c20 */ /* 0x000fe20008410000 */
[----:B------:R-:W-:Y:S01]  /*0cc0*/  F2FP.BF16.F32.PACK_AB R25, R42, R41 ;  /* 0x000000292a19723e */ /* 0x000fe200000010ff */
[----:B------:R-:W-:Y:S01]  /*0cd0*/  STS [R20+0x8100], R32 ;  /* 0x0081002014007388 */ /* 0x000fe20000000800 */
[----:B--2---:R-:W-:Y:S01]  /*0ce0*/  FMUL.FTZ R17, R16, UR5 ;  /* 0x0000000510117c20 */ /* 0x004fe20008410000 */
[----:B------:R-:W-:-:S02]  /*0cf0*/  F2FP.BF16.F32.PACK_AB R27, R44, R37 ;  /* 0x000000252c1b723e */ /* 0x000fc400000010ff */
[----:B------:R-:W-:Y:S01]  /*0d00*/  F2FP.BF16.F32.PACK_AB R18, R18, R15 ;  /* 0x0000000f1212723e */ /* 0x000fe200000010ff */
[----:B---3--:R-:W-:Y:S01]  /*0d10*/  FMUL.FTZ R7, R7, UR5 ;  /* 0x0000000507077c20 */ /* 0x008fe20008410000 */
[----:B------:R-:W-:Y:S01]  /*0d20*/  F2FP.BF16.F32.PACK_AB R17, R17, R14 ;  /* 0x0000000e1111723e */ /* 0x000fe200000010ff */
[----:B------:R-:W-:Y:S01]  /*0d30*/  STS [R20+0x9000], R25 ;  /* 0x0090001914007388 */ /* 0x000fe20000000800 */
[----:B------:R-:W-:Y:S01]  /*0d40*/  CS2R R14, SRZ ;  /* 0x00000000000e7805 */ /* 0x000fe2000001ff00 */
[----:B----4-:R-:W-:Y:S01]  /*0d50*/  FMUL.FTZ R10, R10, UR5 ;  /* 0x000000050a0a7c20 */ /* 0x010fe20008410000 */
[----:B------:R-:W-:Y:S01]  /*0d60*/  @P0 MOV R14, R38 ;  /* 0x00000026000e0202 */ /* 0x000fe20000000f00 */
[----:B------:R-:W-:Y:S01]  /*0d70*/  STS [R20+0x9100], R28 ;  /* 0x0091001c14007388 */ /* 0x000fe20000000800 */
[----:B------:R-:W-:Y:S01]  /*0d80*/  @P0 SHF.R.S32.HI R15, RZ, 0x1f, R38 ;  /* 0x0000001fff0f0819 */ /* 0x000fe20000011426 */
[----:B-----5:R-:W-:Y:S01]  /*0d90*/  FMUL.FTZ R5, R5, UR5 ;  /* 0x0000000505057c20 */ /* 0x020fe20008410000 */
[----:B------:R-:W-:Y:S01]  /*0da0*/  F2FP.BF16.F32.PACK_AB R7, R10, R7 ;  /* 0x000000070a07723e */ /* 0x000fe200000010ff */
[----:B------:R-:W-:Y:S01]  /*0db0*/  STS [R20+0x8800], R23 ;  /* 0x0088001714007388 */ /* 0x000fe20000000800 */
[C---:B------:R-:W-:Y:S01]  /*0dc0*/  IADD3 R14, P0, R3.reuse, R14, RZ ;  /* 0x0000000e030e7210 */ /* 0x040fe20007f1e0ff */
[----:B------:R-:W-:Y:S01]  /*0dd0*/  FMUL.FTZ R8, R8, UR5 ;  /* 0x0000000508087c20 */ /* 0x000fe20008410000 */
[----:B------:R-:W-:Y:S01]  /*0de0*/  F2FP.BF16.F32.PACK_AB R5, R12, R5 ;  /* 0x000000050c05723e */ /* 0x000fe200000010ff */
[----:B------:R-:W-:Y:S01]  /*0df0*/  STS [R20+0x8900], R24 ;  /* 0x0089001814007388 */ /* 0x000fe20000000800 */
[----:B------:R-:W0:Y:S01]  /*0e00*/  LDC.64 R12, c[0x0][0x258] ;  /* 0x00009600ff0c7b82 */ /* 0x000e220000000a00 */
[----:B------:R-:W-:Y:S01]  /*0e10*/  FMUL.FTZ R9, R22, UR5 ;  /* 0x0000000516097c20 */ /* 0x000fe20008410000 */
[----:B------:R-:W-:Y:S01]  /*0e20*/  LEA.HI.X.SX32 R15, R3, R15, 0x1, P0 ;  /* 0x0000000f030f7211 */ /* 0x000fe200000f0eff */
[----:B------:R-:W-:Y:S01]  /*0e30*/  STS [R20+0x9800], R27 ;  /* 0x0098001b14007388 */ /* 0x000fe20000000800 */
[----:B------:R-:W-:-:S02]  /*0e40*/  FMUL.FTZ R21, R21, UR5 ;  /* 0x0000000515157c20 */ /* 0x000fc40008410000 */
[----:B------:R-:W-:Y:S01]  /*0e50*/  F2FP.BF16.F32.PACK_AB R16, R9, R8 ;  /* 0x000000080910723e */ /* 0x000fe200000010ff */
[----:B------:R-:W-:Y:S01]  /*0e60*/  STS [R20+0x9900], R11 ;  /* 0x0099000b14007388 */ /* 0x000fe20000000800 */
[----:B------:R-:W-:Y:S01]  /*0e70*/  FMUL.FTZ R26, R26, UR5 ;  /* 0x000000051a1a7c20 */ /* 0x000fe20008410000 */
[----:B------:R-:W-:Y:S02]  /*0e80*/  ULDC UR5, c[0x0][0x244] ;  /* 0x0000910000057ab9 */ /* 0x000fe40000000800 */
[----:B------:R-:W-:Y:S01]  /*0e90*/  STS [R20+0xa000], R30 ;  /* 0x00a0001e14007388 */ /* 0x000fe20000000800 */
[----:B------:R-:W-:Y:S02]  /*0ea0*/  ISETP.GE.AND P0, PT, R4, UR5, PT ;  /* 0x0000000504007c0c */ /* 0x000fe4000bf06270 */
[----:B------:R-:W-:Y:S01]  /*0eb0*/  F2FP.BF16.F32.PACK_AB R21, R26, R21 ;  /* 0x000000151a15723e */ /* 0x000fe200000010ff */
[----:B------:R-:W-:Y:S01]  /*0ec0*/  STS [R20+0xa100], R19 ;  /* 0x00a1001314007388 */ /* 0x000fe20000000800 */
[----:B------:R-:W-:-:S03]  /*0ed0*/  ISETP.GE.OR P3, PT, R3, R40, P0 ;  /* 0x000000280300720c */ /* 0x000fc60000766670 */
[----:B------:R1:W-:Y:S04]  /*0ee0*/  STS [R20+0xb000], R7 ;  /* 0x00b0000714007388 */ /* 0x0003e80000000800 */
[----:B------:R2:W-:Y:S04]  /*0ef0*/  STS [R20+0xb100], R5 ;  /* 0x00b1000514007388 */ /* 0x0005e80000000800 */
[----:B------:R-:W-:Y:S01]  /*0f00*/  STS [R20+0xa800], R18 ;  /* 0x00a8001214007388 */ /* 0x000fe20000000800 */
[----:B-1----:R-:W-:-:S03]  /*0f10*/  VIADD R7, R3, 0x20 ;  /* 0x0000002003077836 */ /* 0x002fc60000000000 */
[----:B------:R-:W-:Y:S01]  /*0f20*/  STS [R20+0xa900], R17 ;  /* 0x00a9001114007388 */ /* 0x000fe20000000800 */
[----:B--2---:R-:W-:-:S03]  /*0f30*/  SHF.R.S32.HI R5, RZ, 0x1f, R4 ;  /* 0x0000001fff057819 */ /* 0x004fc60000011404 */
[----:B------:R1:W-:Y:S01]  /*0f40*/  STS [R20+0xb800], R16 ;  /* 0x00b8001014007388 */ /* 0x0003e20000000800 */
[-C--:B------:R-:W-:Y:S01]  /*0f50*/  ISETP.GE.OR P2, PT, R7, R40.reuse, P0 ;  /* 0x000000280700720c */ /* 0x080fe20000746670 */
[C---:B------:R-:W-:Y:S02]  /*0f60*/  VIADD R7, R3.reuse, 0x40 ;  /* 0x0000004003077836 */ /* 0x040fe40000000000 */
[----:B------:R2:W-:Y:S01]  /*0f70*/  STS [R20+0xb900], R21 ;  /* 0x00b9001514007388 */ /* 0x0005e20000000800 */
[C---:B0-----:R-:W-:Y:S01]  /*0f80*/  IMAD.WIDE.U32 R4, R12.reuse, UR8, R4 ;  /* 0x000000080c047c25 */ /* 0x041fe2000f8e0004 */
[----:B------:R-:W-:Y:S03]  /*0f90*/  BAR.SYNC.DEFER_BLOCKING 0x0 ;  /* 0x0000000000007b1d */ /* 0x000fe60000010000 */
[----:B------:R-:W-:Y:S01]  /*0fa0*/  VIADD R3, R3, 0x60 ;  /* 0x0000006003037836 */ /* 0x000fe20000000000 */
[----:B------:R-:W-:Y:S01]  /*0fb0*/  ISETP.GE.OR P1, PT, R7, R40, P0 ;  /* 0x000000280700720c */ /* 0x000fe20000726670 */
[----:B-1----:R-:W-:-:S03]  /*0fc0*/  IMAD R16, R12, UR9, RZ ;  /* 0x000000090c107c24 */ /* 0x002fc6000f8e02ff */
[----:B------:R-:W-:Y:S01]  /*0fd0*/  ISETP.GE.OR P0, PT, R3, R40, P0 ;  /* 0x000000280300720c */ /* 0x000fe20000706670 */
[----:B------:R-:W-:Y:S01]  /*0fe0*/  IMAD R13, R13, UR8, R16 ;  /* 0x000000080d0d7c24 */ /* 0x000fe2000f8e0210 */
[----:B------:R-:W-:Y:S01]  /*0ff0*/  ULDC.64 UR8, c[0x0][0x260] ;  /* 0x0000980000087ab9 */ /* 0x000fe20000000a00 */
[----:B------:R-:W-:Y:S01]  /*1000*/  LEA R16, R47, UR4, 0x1 ;  /* 0x000000042f107c11 */ /* 0x000fe2000f8e08ff */
[----:B------:R-:W-:Y:S02]  /*1010*/  IMAD R7, R36, UR8, RZ ;  /* 0x0000000824077c24 */ /* 0x000fe4000f8e02ff */
[----:B------:R-:W-:Y:S02]  /*1020*/  IMAD.IADD R5, R5, 0x1, R13 ;  /* 0x0000000105057824 */ /* 0x000fe400078e020d */
[C---:B------:R-:W-:Y:S02]  /*1030*/  IMAD R7, R2.reuse, UR9, R7 ;  /* 0x0000000902077c24 */ /* 0x040fe4000f8e0207 */
[----:B------:R-:W-:-:S04]  /*1040*/  IMAD.WIDE.U32 R2, R2, UR8, R4 ;  /* 0x0000000802027c25 */ /* 0x000fc8000f8e0004 */
[----:B------:R-:W-:Y:S01]  /*1050*/  IMAD.WIDE R4, R0, 0x80, R14 ;  /* 0x0000008000047825 */ /* 0x000fe200078e020e */
[----:B------:R2:W0:Y:S03]  /*1060*/  LDS.128 R8, [R6+0x8c00] ;  /* 0x008c000006087984 */ /* 0x0004260000000c00 */
[----:B------:R-:W-:Y:S01]  /*1070*/  IMAD.IADD R13, R3, 0x1, R7 ;  /* 0x00000001030d7824 */ /* 0x000fe200078e0207 */
[----:B------:R-:W-:Y:S06]  /*1080*/  @P3 BRA `(.L_x_71) ;  /* 0x00000000002c3947 */ /* 0x000fec0003800000 */
[----:B------:R-:W1:Y:S01]  /*1090*/  LDS.128 R16, [R16] ;  /* 0x0000000010107984 */ /* 0x000e620000000c00 */
[----:B------:R-:W-:Y:S01]  /*10a0*/  ULDC.64 UR4, c[0x0][0x250] ;  /* 0x0000940000047ab9 */ /* 0x000fe20000000a00 */
[----:B------:R-:W-:Y:S02]  /*10b0*/  IMAD.MOV.U32 R12, RZ, RZ, R2 ;  /* 0x000000ffff0c7224 */ /* 0x000fe400078e0002 */
[----:B------:R-:W-:Y:S02]  /*10c0*/  IMAD R7, R5, UR4, RZ ;  /* 0x0000000405077c24 */ /* 0x000fe4000f8e02ff */
[----:B------:R-:W-:-:S04]  /*10d0*/  IMAD.WIDE.U32 R14, R4, UR4, R12 ;  /* 0x00000004040e7c25 */ /* 0x000fc8000f8e000c */
[----:B------:R-:W-:Y:S01]  /*10e0*/  IMAD R7, R4, UR5, R7 ;  /* 0x0000000504077c24 */ /* 0x000fe2000f8e0207 */
[----:B------:R-:W-:Y:S02]  /*10f0*/  ULDC.64 UR4, c[0x0][0x238] ;  /* 0x00008e0000047ab9 */ /* 0x000fe40000000a00 */
[----:B--2---:R-:W-:Y:S01]  /*1100*/  LEA R20, P3, R14, UR4, 0x1 ;  /* 0x000000040e147c11 */ /* 0x004fe2000f8608ff */
[----:B------:R-:W-:-:S05]  /*1110*/  IMAD.IADD R7, R15, 0x1, R7 ;  /* 0x000000010f077824 */ /* 0x000fca00078e0207 */
[----:B------:R-:W-:-:S05]  /*1120*/  LEA.HI.X R21, R14, UR5, R7, 0x1, P3 ;  /* 0x000000050e157c11 */ /* 0x000fca00098f0c07 */
[----:B-1----:R1:W-:Y:S02]  /*1130*/  STG.E.128 desc[UR6][R20.64], R16 ;  /* 0x0000001014007986 */ /* 0x0023e4000c101d06 */
.L_x_71:
[----:B------:R-:W-:Y:S05]  /*1140*/  BSYNC B0 ;  /* 0x0000000000007941 */ /* 0x000fea0003800000 */
.L_x_70:
[----:B-1----:R1:W3:Y:S01]  /*1150*/  LDS.128 R16, [R6+0x8400] ;  /* 0x0084000006107984 */ /* 0x0022e20000000c00 */
[----:B------:R-:W-:Y:S04]  /*1160*/  BSSY B0, `(.L_x_72) ;  /* 0x000000f000007945 */ /* 0x000fe80003800000 */
[----:B------:R-:W-:Y:S05]  /*1170*/  @P2 BRA `(.L_x_73) ;  /* 0x0000000000342947 */ /* 0x000fea0003800000 */
[----:B------:R-:W-:Y:S01]  /*1180*/  IADD3 R7, P2, R4, 0x20, RZ ;  /* 0x0000002004077810 */ /* 0x000fe20007f5e0ff */
[----:B------:R-:W-:Y:S01]  /*1190*/  ULDC.64 UR4, c[0x0][0x250] ;  /* 0x0000940000047ab9 */ /* 0x000fe20000000a00 */
[----:B------:R-:W-:Y:S01]  /*11a0*/  MOV R15, R13 ;  /* 0x0000000d000f7202 */ /* 0x000fe20000000f00 */
[----:B------:R-:W-:Y:S02]  /*11b0*/  IMAD.MOV.U32 R14, RZ, RZ, R2 ;  /* 0x000000ffff0e7224 */ /* 0x000fe400078e0002 */
[----:B------:R-:W-:Y:S02]  /*11c0*/  IMAD.X R0, RZ, RZ, R5, P2 ;  /* 0x000000ffff007224 */ /* 0x000fe400010e0605 */
[----:B------:R-:W-:-:S04]  /*11d0*/  IMAD.WIDE.U32 R14, R7, UR4, R14 ;  /* 0x00000004070e7c25 */ /* 0x000fc8000f8e000e */
[----:B------:R-:W-:-:S04]  /*11e0*/  IMAD R0, R0, UR4, RZ ;  /* 0x0000000400007c24 */ /* 0x000fc8000f8e02ff */
[----:B------:R-:W-:Y:S01]  /*11f0*/  IMAD R7, R7, UR5, R0 ;  /* 0x0000000507077c24 */ /* 0x000fe2000f8e0200 */
[----:B------:R-:W-:Y:S02]  /*1200*/  ULDC.64 UR4, c[0x0][0x238] ;  /* 0x00008e0000047ab9 */ /* 0x000fe40000000a00 */
[----:B--2---:R-:W-:Y:S01]  /*1210*/  LEA R20, P2, R14, UR4, 0x1 ;  /* 0x000000040e147c11 */ /* 0x004fe2000f8408ff */
[----:B------:R-:W-:-:S05]  /*1220*/  IMAD.IADD R7, R15, 0x1, R7 ;  /* 0x000000010f077824 */ /* 0x000fca00078e0207 */
[----:B------:R-:W-:-:S05]  /*1230*/  LEA.HI.X R21, R14, UR5, R7, 0x1, P2 ;  /* 0x000000050e157c11 */ /* 0x000fca00090f0c07 */
[----:B---3--:R4:W-:Y:S02]  /*1240*/  STG.E.128 desc[UR6][R20.64], R16 ;  /* 0x0000001014007986 */ /* 0x0089e4000c101d06 */
.L_x_73:
[----:B------:R-:W-:Y:S05]  /*1250*/  BSYNC B0 ;  /* 0x0000000000007941 */ /* 0x000fea0003800000 */
.L_x_72:
[----:B---34-:R3:W4:Y:S01]  /*1260*/  LDS.128 R16, [R6+0x8800] ;  /* 0x0088000006107984 */ /* 0x0187220000000c00 */
[----:B------:R-:W-:Y:S04]  /*1270*/  BSSY B0, `(.L_x_74) ;  /* 0x000000f000007945 */ /* 0x000fe80003800000 */
[----:B------:R-:W-:Y:S05]  /*1280*/  @P1 BRA `(.L_x_75) ;  /* 0x0000000000341947 */ /* 0x000fea0003800000 */
[----:B------:R-:W-:Y:S01]  /*1290*/  IADD3 R15, P1, R4, 0x40, RZ ;  /* 0x00000040040f7810 */ /* 0x000fe20007f3e0ff */
[----:B------:R-:W-:Y:S01]  /*12a0*/  ULDC.64 UR4, c[0x0][0x250] ;  /* 0x0000940000047ab9 */ /* 0x000fe20000000a00 */
[----:B-123--:R-:W-:Y:S02]  /*12b0*/  IMAD.MOV.U32 R6, RZ, RZ, R2 ;  /* 0x000000ffff067224 */ /* 0x00efe400078e0002 */
        /* <DEDUP_REMOVED lines=9> */
[----:B----4-:R1:W-:Y:S02]  /*1350*/  STG.E.128 desc[UR6][R14.64], R16 ;  /* 0x000000100e007986 */ /* 0x0103e4000c101d06 */
.L_x_75:
[----:B------:R-:W-:Y:S05]  /*1360*/  BSYNC B0 ;  /* 0x0000000000007941 */ /* 0x000fea0003800000 */
.L_x_74:
[----:B------:R-:W-:Y:S05]  /*1370*/  @P0 EXIT ;  /* 0x000000000000094d */ /* 0x000fea0003800000 */
[----:B------:R-:W-:Y:S01]  /*1380*/  IADD3 R7, P0, R4, 0x60, RZ ;  /* 0x0000006004077810 */ /* 0x000fe20007f1e0ff */
[----:B------:R-:W-:Y:S01]  /*1390*/  ULDC.64 UR4, c[0x0][0x250] ;  /* 0x0000940000047ab9 */ /* 0x000fe20000000a00 */
[----:B------:R-:W-:-:S03]  /*13a0*/  IMAD.MOV.U32 R3, RZ, RZ, R13 ;  /* 0x000000ffff037224 */ /* 0x000fc600078e000d */
        /* <DEDUP_REMOVED lines=10> */
.L_x_76:
        /* <DEDUP_REMOVED lines=11> */
.L_x_137:


//--------------------- .text._ZN7cutlass13device_kernelIN5flash19enable_sm80_to_sm89INS1_16FlashAttnBwdSm80INS1_25CollectiveMainloopBwdSm80ILi2ELi2EN4cute5tupleIJNS5_1CILi128EEES8_NS7_ILi64EEEEEENS_10bfloat16_tEfNS_4arch4Sm80ELb1ELb0ELb0ELb1ELb1ELb0ELb0ELb0ELi2ELi4ELi4ELi4ELb0EEENS1_24CollectiveEpilogueBwdGQAISA_fSD_Li256ELb1ELb1EEENS1_25SingleTileBwdLPTSchedulerILb1ELi128ELb1EEEEEEEEEvNT_6ParamsE --------------------------
	.section	.text._ZN7cutlass13device_kernelIN5flash19enable_sm80_to_sm89INS1_16FlashAttnBwdSm80INS1_25CollectiveMainloopBwdSm80ILi2ELi2EN4cute5tupleIJNS5_1CILi128EEES8_NS7_ILi64EEEEEENS_10bfloat16_tEfNS_4arch4Sm80ELb1ELb0ELb0ELb1ELb1ELb0ELb0ELb0ELi2ELi4ELi4ELi4ELb0EEENS1_24CollectiveEpilogueBwdGQAISA_fSD_Li256ELb1ELb1EEENS1_25SingleTileBwdLPTSchedulerILb1ELi128ELb1EEEEEEEEEvNT_6ParamsE,"ax",@progbits
	.align	128
.text._ZN7cutlass13device_kernelIN5flash19enable_sm80_to_sm89INS1_16FlashAttnBwdSm80INS1_25CollectiveMainloopBwdSm80ILi2ELi2EN4cute5tupleIJNS5_1CILi128EEES8_NS7_ILi64EEEEEENS_10bfloat16_tEfNS_4arch4Sm80ELb1ELb0ELb0ELb1ELb1ELb0ELb0ELb0ELi2ELi4ELi4ELi4ELb0EEENS1_24CollectiveEpilogueBwdGQAISA_fSD_Li256ELb1ELb1EEENS1_25SingleTileBwdLPTSchedulerILb1ELi128ELb1EEEEEEEEEvNT_6ParamsE:
        .type           _ZN7cutlass13device_kernelIN5flash19enable_sm80_to_sm89INS1_16FlashAttnBwdSm80INS1_25CollectiveMainloopBwdSm80ILi2ELi2EN4cute5tupleIJNS5_1CILi128EEES8_NS7_ILi64EEEEEENS_10bfloat16_tEfNS_4arch4Sm80ELb1ELb0ELb0ELb1ELb1ELb0ELb0ELb0ELi2ELi4ELi4ELi4ELb0EEENS1_24CollectiveEpilogueBwdGQAISA_fSD_Li256ELb1ELb1EEENS1_25SingleTileBwdLPTSchedulerILb1ELi128ELb1EEEEEEEEEvNT_6ParamsE,@function
        .size           _ZN7cutlass13device_kernelIN5flash19enable_sm80_to_sm89INS1_16FlashAttnBwdSm80INS1_25CollectiveMainloopBwdSm80ILi2ELi2EN4cute5tupleIJNS5_1CILi128EEES8_NS7_ILi64EEEEEENS_10bfloat16_tEfNS_4arch4Sm80ELb1ELb0ELb0ELb1ELb1ELb0ELb0ELb0ELi2ELi4ELi4ELi4ELb0EEENS1_24CollectiveEpilogueBwdGQAISA_fSD_Li256ELb1ELb1EEENS1_25SingleTileBwdLPTSchedulerILb1ELi128ELb1EEEEEEEEEvNT_6ParamsE,(.L_x_138 - _ZN7cutlass13device_kernelIN5flash19enable_sm80_to_sm89INS1_16FlashAttnBwdSm80INS1_25CollectiveMainloopBwdSm80ILi2ELi2EN4cute5tupleIJNS5_1CILi128EEES8_NS7_ILi64EEEEEENS_10bfloat16_tEfNS_4arch4Sm80ELb1ELb0ELb0ELb1ELb1ELb0ELb0ELb0ELi2ELi4ELi4ELi4ELb0EEENS1_24CollectiveEpilogueBwdGQAISA_fSD_Li256ELb1ELb1EEENS1_25SingleTileBwdLPTSchedulerILb1ELi128ELb1EEEEEEEEEvNT_6ParamsE)
        .other          _ZN7cutlass13device_kernelIN5flash19enable_sm80_to_sm89INS1_16FlashAttnBwdSm80INS1_25CollectiveMainloopBwdSm80ILi2ELi2EN4cute5tupleIJNS5_1CILi128EEES8_NS7_ILi64EEEEEENS_10bfloat16_tEfNS_4arch4Sm80ELb1ELb0ELb0ELb1ELb1ELb0ELb0ELb0ELi2ELi4ELi4ELi4ELb0EEENS1_24CollectiveEpilogueBwdGQAISA_fSD_Li256ELb1ELb1EEENS1_25SingleTileBwdLPTSchedulerILb1ELi128ELb1EEEEEEEEEvNT_6ParamsE,@"STO_CUDA_ENTRY STV_DEFAULT"
_ZN7cutlass13device_kernelIN5flash19enable_sm80_to_sm89INS1_16FlashAttnBwdSm80INS1_25CollectiveMainloopBwdSm80ILi2ELi2EN4cute5tupleIJNS5_1CILi128EEES8_NS7_ILi64EEEEEENS_10bfloat16_tEfNS_4arch4Sm80ELb1ELb0ELb0ELb1ELb1ELb0ELb0ELb0ELi2ELi4ELi4ELi4ELb0EEENS1_24CollectiveEpilogueBwdGQAISA_fSD_Li256ELb1ELb1EEENS1_25SingleTileBwdLPTSchedulerILb1ELi128ELb1EEEEEEEEEvNT_6ParamsE:
[----:B------:R-:W-:Y:S01]  /*0000*/  LDC R1, c[0x0][0x28] ;  /* 0x00000a00ff017b82 */ /* 0x000fe20000000800 */
[----:B------:R-:W-:Y:S05]  /*0010*/  EXIT ;  /* 0x000000000000794d */ /* 0x000fea0003800000 */
.L_x_77:
        /* <DEDUP_REMOVED lines=14> */
.L_x_138:


//--------------------- .text._ZN7cutlass13device_kernelIN5flash22FlashAttnBwdPreprocessIN4cute5tupleIJNS3_1CILi128EEENS5_ILi64EEEEEENS_10bfloat16_tEfNS_4arch4Sm80ELb1ELb1EEEEEvNT_6ParamsE --------------------------
	.section	.text._ZN7cutlass13device_kernelIN5flash22FlashAttnBwdPreprocessIN4cute5tupleIJNS3_1CILi128EEENS5_ILi64EEEEEENS_10bfloat16_tEfNS_4arch4Sm80ELb1ELb1EEEEEvNT_6ParamsE,"ax",@progbits
	.align	128
.text._ZN7cutlass13device_kernelIN5flash22FlashAttnBwdPreprocessIN4cute5tupleIJNS3_1CILi128EEENS5_ILi64EEEEEENS_10bfloat16_tEfNS_4arch4Sm80ELb1ELb1EEEEEvNT_6ParamsE:
        .type           _ZN7cutlass13device_kernelIN5flash22FlashAttnBwdPreprocessIN4cute5tupleIJNS3_1CILi128EEENS5_ILi64EEEEEENS_10bfloat16_tEfNS_4arch4Sm80ELb1ELb1EEEEEvNT_6ParamsE,@function
        .size           _ZN7cutlass13device_kernelIN5flash22FlashAttnBwdPreprocessIN4cute5tupleIJNS3_1CILi128EEENS5_ILi64EEEEEENS_10bfloat16_tEfNS_4arch4Sm80ELb1ELb1EEEEEvNT_6ParamsE,(.L_x_139 - _ZN7cutlass13device_kernelIN5flash22FlashAttnBwdPreprocessIN4cute5tupleIJNS3_1CILi128EEENS5_ILi64EEEEEENS_10bfloat16_tEfNS_4arch4Sm80ELb1ELb1EEEEEvNT_6ParamsE)
        .other          _ZN7cutlass13device_kernelIN5flash22FlashAttnBwdPreprocessIN4cute5tupleIJNS3_1CILi128EEENS5_ILi64EEEEEENS_10bfloat16_tEfNS_4arch4Sm80ELb1ELb1EEEEEvNT_6ParamsE,@"STO_CUDA_ENTRY STV_DEFAULT"
_ZN7cutlass13device_kernelIN5flash22FlashAttnBwdPreprocessIN4cute5tupleIJNS3_1CILi128EEENS5_ILi64EEEEEENS_10bfloat16_tEfNS_4arch4Sm80ELb1ELb1EEEEEvNT_6ParamsE:
        /* <DEDUP_REMOVED lines=27> */
.L_x_78:
[----:B-----5:R-:W-:-:S13]  /*01b0*/  ISETP.LE.AND P1, PT, R4, R5, PT ;  /* 0x000000050400720c */ /* 0x020fda0003f23270 */
[----:B------:R-:W-:Y:S05]  /*01c0*/  @P2 EXIT P1 ;  /* 0x000000000000294d */ /* 0x000fea0000800000 */
[----:B------:R-:W0:Y:S01]  /*01d0*/  S2UR UR6, SR_CTAID.Y ;  /* 0x00000000000679c3 */ /* 0x000e220000002600 */
[----:B------:R-:W-:Y:S01]  /*01e0*/  ISETP.GT.AND P1, PT, R3, 0x7f, PT ;  /* 0x0000007f0300780c */ /* 0x000fe20003f24270 */
[----:B------:R-:W-:Y:S01]  /*01f0*/  BSSY B0, `(.L_x_79) ;  /* 0x0000026000007945 */ /* 0x000fe20003800000 */
[----:B------:R-:W-:Y:S02]  /*0200*/  IADD3 R47, -R5, R4, RZ ;  /* 0x00000004052f7210 */ /* 0x000fe40007ffe1ff */
[----:B------:R-:W-:Y:S02]  /*0210*/  CS2R R14, SRZ ;  /* 0x00000000000e7805 */ /* 0x000fe4000001ff00 */
[----:B-1----:R-:W-:Y:S01]  /*0220*/  SHF.R.S32.HI R6, RZ, 0x1f, R3 ;  /* 0x0000001fff067819 */ /* 0x002fe20000011403 */
[----:B------:R-:W-:Y:S01]  /*0230*/  @P0 IMAD.MOV.U32 R14, RZ, RZ, R48 ;  /* 0x000000ffff0e0224 */ /* 0x000fe200078e0030 */
[----:B------:R-:W-:Y:S01]  /*0240*/  ISETP.GE.OR P4, PT, R3, R47, P1 ;  /* 0x0000002f0300720c */ /* 0x000fe20000f86670 */
[----:B------:R-:W1:Y:S01]  /*0250*/  LDC.64 R10, c[0x0][0x230] ;  /* 0x00008c00ff0a7b82 */ /* 0x000e620000000a00 */
[----:B------:R-:W-:Y:S01]  /*0260*/  LEA.HI R7, R6, R3, RZ, 0x3 ;  /* 0x0000000306077211 */ /* 0x000fe200078f18ff */
        /* <DEDUP_REMOVED lines=30> */
.L_x_80:
[----:B------:R-:W-:Y:S05]  /*0450*/  BSYNC B0 ;  /* 0x0000000000007941 */ /* 0x000fea0003800000 */
.L_x_79:
[----:B------:R-:W-:Y:S01]  /*0460*/  ULDC UR8, c[0x0][0x21c] ;  /* 0x0000870000087ab9 */ /* 0x000fe20000000800 */
[----:B0-----:R-:W0:Y:S01]  /*0470*/  LDC.64 R16, c[0x0][0x250] ;  /* 0x00009400ff107b82 */ /* 0x001e220000000a00 */
[----:B------:R-:W-:Y:S01]  /*0480*/  ISETP.LT.AND P6, PT, R8, UR8, !P3 ;  /* 0x0000000808007c0c */ /* 0x000fe2000dfc1270 */
[C---:B------:R-:W-:Y:S01]  /*0490*/  VIADD R44, R6.reuse, 0x20 ;  /* 0x00000020062c7836 */ /* 0x040fe20000000000 */
[----:B------:R-:W-:Y:S01]  /*04a0*/  SHF.R.S32.HI R42, RZ, 0x1f, R6 ;  /* 0x0000001fff2a7819 */ /* 0x000fe20000011406 */
[C---:B------:R-:W-:Y:S01]  /*04b0*/  VIADD R43, R6.reuse, 0x40 ;  /* 0x00000040062b7836 */ /* 0x040fe20000000000 */
[----:B------:R-:W-:Y:S01]  /*04c0*/  IADD3 R36, P2, R6, R14, RZ ;  /* 0x0000000e06247210 */ /* 0x000fe20007f5e0ff */
[----:B-1----:R-:W-:Y:S01]  /*04d0*/  IMAD R14, R10, UR7, RZ ;  /* 0x000000070a0e7c24 */ /* 0x002fe2000f8e02ff */
[----:B------:R-:W-:Y:S02]  /*04e0*/  SHF.R.S32.HI R9, RZ, 0x1f, R8 ;  /* 0x0000001fff097819 */ /* 0x000fe40000011408 */
[----:B------:R-:W-:Y:S01]  /*04f0*/  IADD3.X R37, R42, R15, RZ, P2, !PT ;  /* 0x0000000f2a257210 */ /* 0x000fe200017fe4ff */
[----:B------:R-:W-:Y:S01]  /*0500*/  IMAD R11, R11, UR6, R14 ;  /* 0x000000060b0b7c24 */ /* 0x000fe2000f8e020e */
[----:B------:R-:W-:Y:S01]  /*0510*/  ISETP.GE.AND P2, PT, R8, UR8, PT ;  /* 0x0000000808007c0c */ /* 0x000fe2000bf46270 */
[----:B------:R-:W-:Y:S01]  /*0520*/  IMAD.WIDE.U32 R14, R10, UR6, R8 ;  /* 0x000000060a0e7c25 */ /* 0x000fe2000f8e0008 */
[----:B------:R-:W-:Y:S01]  /*0530*/  ULDC.64 UR8, c[0x0][0x238] ;  /* 0x00008e0000087ab9 */ /* 0x000fe20000000a00 */
[----:B------:R-:W1:Y:S01]  /*0540*/  @P6 LDC.64 R12, c[0x0][0x228] ;  /* 0x00008a00ff0c6b82 */ /* 0x000e620000000a00 */
[----:B------:R-:W-:Y:S01]  /*0550*/  ISETP.LT.AND P4, PT, R44, R47, !P2 ;  /* 0x0000002f2c00720c */ /* 0x000fe20005781270 */
[----:B------:R-:W-:-:S02]  /*0560*/  IMAD.IADD R15, R15, 0x1, R11 ;  /* 0x000000010f0f7824 */ /* 0x000fc400078e020b */
[----:B------:R-:W-:Y:S02]  /*0570*/  IMAD R18, R41, UR8, RZ ;  /* 0x0000000829127c24 */ /* 0x000fe4000f8e02ff */
[----:B------:R-:W-:Y:S02]  /*0580*/  IMAD.WIDE R36, R2, 0x80, R36 ;  /* 0x0000008002247825 */ /* 0x000fe400078e0224 */
[----:B------:R-:W2:Y:S02]  /*0590*/  @P6 LDC.64 R20, c[0x0][0x210] ;  /* 0x00008400ff146b82 */ /* 0x000ea40000000a00 */
[C---:B------:R-:W-:Y:S02]  /*05a0*/  IMAD R19, R7.reuse, UR9, R18 ;  /* 0x0000000907137c24 */ /* 0x040fe4000f8e0212 */
[C---:B0-----:R-:W-:Y:S02]  /*05b0*/  IMAD R22, R16.reuse, UR7, RZ ;  /* 0x0000000710167c24 */ /* 0x041fe4000f8e02ff */
[----:B------:R-:W-:Y:S01]  /*05c0*/  IMAD.WIDE.U32 R38, R7, UR8, R14 ;  /* 0x0000000807267c25 */ /* 0x000fe2000f8e000e */
[----:B------:R-:W-:Y:S01]  /*05d0*/  ULDC.64 UR8, c[0x0][0x258] ;  /* 0x0000960000087ab9 */ /* 0x000fe20000000a00 */
[----:B------:R-:W0:Y:S02]  /*05e0*/  @P6 LDC.64 R10, c[0x0][0x248] ;  /* 0x00009200ff0a6b82 */ /* 0x000e240000000a00 */
[----:B------:R-:W-:Y:S01]  /*05f0*/  IMAD R17, R17, UR6, R22 ;  /* 0x0000000611117c24 */ /* 0x000fe2000f8e0216 */
[----:B------:R-:W-:Y:S01]  /*0600*/  IADD3 R39, R39, R19, RZ ;  /* 0x0000001327277210 */ /* 0x000fe20007ffe0ff */
[----:B------:R-:W-:-:S03]  /*0610*/  IMAD.WIDE.U32 R8, R16, UR6, R8 ;  /* 0x0000000610087c25 */ /* 0x000fc6000f8e0008 */
[----:B------:R-:W-:Y:S01]  /*0620*/  @P4 MOV R25, R39 ;  /* 0x0000002700194202 */ /* 0x000fe20000000f00 */
[-C--:B-1----:R-:W-:Y:S01]  /*0630*/  @P6 IMAD R18, R37, R12.reuse, RZ ;  /* 0x0000000c25126224 */ /* 0x082fe200078e02ff */
[----:B------:R-:W1:Y:S01]  /*0640*/  @P6 LDC.64 R22, c[0x0][0x240] ;  /* 0x00009000ff166b82 */ /* 0x000e620000000a00 */
[----:B------:R-:W-:Y:S02]  /*0650*/  IMAD.IADD R9, R9, 0x1, R17 ;  /* 0x0000000109097824 */ /* 0x000fe400078e0211 */
[C---:B------:R-:W-:Y:S02]  /*0660*/  @P6 IMAD R15, R36.reuse, R13, R18 ;  /* 0x0000000d240f6224 */ /* 0x040fe400078e0212 */
[----:B------:R-:W-:Y:S02]  /*0670*/  IMAD R14, R41, UR8, RZ ;  /* 0x00000008290e7c24 */ /* 0x000fe4000f8e02ff */
[----:B------:R-:W-:Y:S01]  /*0680*/  @P6 IMAD.WIDE.U32 R12, R36, R12, R38 ;  /* 0x0000000c240c6225 */ /* 0x000fe200078e0026 */
[----:B------:R-:W3:Y:S03]  /*0690*/  @P4 LDC.64 R18, c[0x0][0x228] ;  /* 0x00008a00ff124b82 */ /* 0x000ee60000000a00 */
[----:B------:R-:W-:Y:S01]  /*06a0*/  IMAD.WIDE.U32 R58, R7, UR8, R8 ;  /* 0x00000008073a7c25 */ /* 0x000fe2000f8e0008 */
[----:B--2---:R-:W-:-:S03]  /*06b0*/  @P6 LEA R20, P5, R12, R20, 0x1 ;  /* 0x000000140c146211 */ /* 0x004fc600078a08ff */
[----:B------:R-:W-:Y:S01]  /*06c0*/  IMAD R53, R7, UR9, R14 ;  /* 0x0000000907357c24 */ /* 0x000fe2000f8e020e */
[----:B------:R-:W2:Y:S01]  /*06d0*/  @P4 LDC.64 R60, c[0x0][0x210] ;  /* 0x00008400ff3c4b82 */ /* 0x000ea20000000a00 */
[----:B------:R-:W-:Y:S01]  /*06e0*/  @P6 IMAD.IADD R8, R13, 0x1, R15 ;  /* 0x000000010d086824 */ /* 0x000fe200078e020f */
[----:B------:R-:W-:Y:S01]  /*06f0*/  CS2R R14, SRZ ;  /* 0x00000000000e7805 */ /* 0x000fe2000001ff00 */
[-C--:B0-----:R-:W-:Y:S01]  /*0700*/  @P6 IMAD R9, R37, R10.reuse, RZ ;  /* 0x0000000a25096224 */ /* 0x081fe200078e02ff */
[----:B------:R-:W-:Y:S01]  /*0710*/  IADD3 R53, R59, R53, RZ ;  /* 0x000000353b357210 */ /* 0x000fe20007ffe0ff */
[----:B------:R-:W-:Y:S01]  /*0720*/  @P6 IMAD.MOV.U32 R52, RZ, RZ, R58 ;  /* 0x000000ffff346224 */ /* 0x000fe200078e003a */
[----:B------:R-:W-:Y:S01]  /*0730*/  @P6 LEA.HI.X R21, R12, R21, R8, 0x1, P5 ;  /* 0x000000150c156211 */ /* 0x000fe200028f0c08 */
[C---:B------:R-:W-:Y:S01]  /*0740*/  @P6 IMAD R13, R36.reuse, R11, R9 ;  /* 0x0000000b240d6224 */ /* 0x040fe200078e0209 */
[C---:B------:R-:W-:Y:S01]  /*0750*/  @P4 IADD3 R27, P5, R36.reuse, 0x20, RZ ;  /* 0x00000020241b4810 */ /* 0x040fe20007fbe0ff */
[----:B------:R-:W-:Y:S01]  /*0760*/  @P6 IMAD.WIDE.U32 R10, R36, R10, R52 ;  /* 0x0000000a240a6225 */ /* 0x000fe200078e0034 */
[----:B------:R-:W0:Y:S03]  /*0770*/  @P4 LDC.64 R16, c[0x0][0x248] ;  /* 0x00009200ff104b82 */ /* 0x000e260000000a00 */
[----:B------:R-:W-:Y:S01]  /*0780*/  @P4 IMAD.X R9, RZ, RZ, R37, P5 ;  /* 0x000000ffff094224 */ /* 0x000fe200028e0625 */
[----:B------:R-:W-:Y:S01]  /*0790*/  @P6 IADD3 R8, R11, R13, RZ ;  /* 0x0000000d0b086210 */ /* 0x000fe20007ffe0ff */
[----:B------:R-:W-:Y:S01]  /*07a0*/  @P4 IMAD.MOV.U32 R24, RZ, RZ, R38 ;  /* 0x000000ffff184224 */ /* 0x000fe200078e0026 */
[C---:B-1----:R-:W-:Y:S01]  /*07b0*/  @P6 LEA R22, P5, R10.reuse, R22, 0x1 ;  /* 0x000000160a166211 */ /* 0x042fe200078a08ff */
[----:B---3--:R-:W-:Y:S01]  /*07c0*/  @P4 IMAD R12, R9, R18, RZ ;  /* 0x00000012090c4224 */ /* 0x008fe200078e02ff */
[----:B------:R-:W1:Y:S02]  /*07d0*/  @P4 LDC.64 R32, c[0x0][0x240] ;  /* 0x00009000ff204b82 */ /* 0x000e640000000a00 */
[----:B------:R-:W-:Y:S01]  /*07e0*/  @P6 LEA.HI.X R23, R10, R23, R8, 0x1, P5 ;  /* 0x000000170a176211 */ /* 0x000fe200028f0c08 */
[----:B------:R-:W-:Y:S01]  /*07f0*/  @P4 IMAD R29, R27, R19, R12 ;  /* 0x000000131b1d4224 */ /* 0x000fe200078e020c */
[----:B------:R-:W-:-:S02]  /*0800*/  CS2R R8, SRZ ;  /* 0x0000000000087805 */ /* 0x000fc4000001ff00 */
[----:B------:R-:W-:Y:S02]  /*0810*/  CS2R R10, SRZ ;  /* 0x00000000000a7805 */ /* 0x000fe4000001ff00 */
[----:B------:R-:W-:Y:S01]  /*0820*/  CS2R R12, SRZ ;  /* 0x00000000000c7805 */ /* 0x000fe2000001ff00 */
[----:B------:R-:W-:Y:S01]  /*0830*/  @P4 IMAD.WIDE.U32 R18, R27, R18, R24 ;  /* 0x000000121b124225 */ /* 0x000fe200078e0018 */
[----:B------:R-:W-:Y:S02]  /*0840*/  ISETP.LT.AND P5, PT, R43, R47, !P2 ;  /* 0x0000002f2b00720c */ /* 0x000fe400057a1270 */
[----:B------:R3:W4:Y:S01]  /*0850*/  @P6 LDG.E.128 R8, desc[UR4][R20.64] ;  /* 0x0000000414086981 */ /* 0x000722000c1e1d00 */
[----:B------:R-:W-:Y:S02]  /*0860*/  @P4 IMAD.IADD R19, R19, 0x1, R29 ;  /* 0x0000000113134824 */ /* 0x000fe400078e021d */
[----:B------:R-:W-:Y:S01]  /*0870*/  VIADD R46, R6, 0x60 ;  /* 0x00000060062e7836 */ /* 0x000fe20000000000 */
[----:B------:R0:W4:Y:S01]  /*0880*/  @P6 LDG.E.128 R12, desc[UR4][R22.64] ;  /* 0x00000004160c6981 */ /* 0x000122000c1e1d00 */
[----:B--2---:R-:W-:-:S03]  /*0890*/  @P4 LEA R60, P6, R18, R60, 0x1 ;  /* 0x0000003c123c4211 */ /* 0x004fc600078c08ff */
[----:B------:R-:W-:Y:S02]  /*08a0*/  ISETP.LT.AND P2, PT, R46, R47, !P2 ;  /* 0x0000002f2e00720c */ /* 0x000fe40005741270 */
[----:B------:R-:W-:Y:S01]  /*08b0*/  @P4 LEA.HI.X R61, R18, R61, R19, 0x1, P6 ;  /* 0x0000003d123d4211 */ /* 0x000fe200030f0c13 */
[----:B------:R-:W2:Y:S01]  /*08c0*/  @P5 LDC.64 R56, c[0x0][0x228] ;  /* 0x00008a00ff385b82 */ /* 0x000ea20000000a00 */
[C---:B------:R-:W-:Y:S01]  /*08d0*/  @P4 IADD3 R27, P6, R36.reuse, 0x20, RZ ;  /* 0x00000020241b4810 */ /* 0x040fe20007fde0ff */
[----:B---3--:R-:W-:Y:S01]  /*08e0*/  @P4 IMAD.MOV.U32 R20, RZ, RZ, R58 ;  /* 0x000000ffff144224 */ /* 0x008fe200078e003a */
[----:B------:R-:W-:Y:S01]  /*08f0*/  @P4 MOV R21, R53 ;  /* 0x0000003500154202 */ /* 0x000fe20000000f00 */
[----:B------:R-:W-:Y:S01]  /*0900*/  @P5 IMAD.MOV.U32 R55, RZ, RZ, R39 ;  /* 0x000000ffff375224 */ /* 0x000fe200078e0027 */
[----:B------:R-:W-:Y:S02]  /*0910*/  @P4 IADD3.X R19, RZ, R37, RZ, P6, !PT ;  /* 0x00000025ff134210 */ /* 0x000fe400037fe4ff */
[----:B------:R-:W-:Y:S01]  /*0920*/  @P5 MOV R54, R38 ;  /* 0x0000002600365202 */ /* 0x000fe20000000f00 */
[----:B------:R-:W3:Y:S02]  /*0930*/  @P5 LDC.64 R50, c[0x0][0x248] ;  /* 0x00009200ff325b82 */ /* 0x000ee40000000a00 */
[----:B0-----:R-:W-:Y:S01]  /*0940*/  @P4 IMAD R18, R19, R16, RZ ;  /* 0x0000001013124224 */ /* 0x001fe200078e02ff */
[----:B------:R-:W-:-:S03]  /*0950*/  @P5 IADD3 R19, P6, R36, 0x40, RZ ;  /* 0x0000004024135810 */ /* 0x000fc60007fde0ff */
[C---:B------:R-:W-:Y:S02]  /*0960*/  @P4 IMAD R25, R27.reuse, R17, R18 ;  /* 0x000000111b194224 */ /* 0x040fe400078e0212 */
[----:B------:R-:W0:Y:S01]  /*0970*/  @P2 LDC.64 R34, c[0x0][0x228] ;  /* 0x00008a00ff222b82 */ /* 0x000e220000000a00 */
[----:B------:R-:W-:Y:S01]  /*0980*/  @P5 IMAD.X R23, RZ, RZ, R37, P6 ;  /* 0x000000ffff175224 */ /* 0x000fe200030e0625 */
[----:B------:R-:W-:Y:S01]  /*0990*/  @P5 IADD3 R18, P6, R36, 0x40, RZ ;  /* 0x0000004024125810 */ /* 0x000fe20007fde0ff */
[----:B------:R-:W-:-:S04]  /*09a0*/  @P4 IMAD.WIDE.U32 R16, R27, R16, R20 ;  /* 0x000000101b104225 */ /* 0x000fc800078e0014 */
[----:B------:R-:W-:Y:S01]  /*09b0*/  @P5 IMAD.X R49, RZ, RZ, R37, P6 ;  /* 0x000000ffff315224 */ /* 0x000fe200030e0625 */
[C---:B-1----:R-:W-:Y:S01]  /*09c0*/  @P4 LEA R32, P6, R16.reuse, R32, 0x1 ;  /* 0x0000002010204211 */ /* 0x042fe200078c08ff */
[----:B------:R-:W-:Y:S01]  /*09d0*/  @P4 IMAD.IADD R17, R17, 0x1, R25 ;  /* 0x0000000111114824 */ /* 0x000fe200078e0219 */
[----:B------:R-:W1:Y:S01]  /*09e0*/  @P5 LDC.64 R30, c[0x0][0x210] ;  /* 0x00008400ff1e5b82 */ /* 0x000e620000000a00 */
[-C--:B--2---:R-:W-:Y:S01]  /*09f0*/  @P5 IMAD R20, R23, R56.reuse, RZ ;  /* 0x0000003817145224 */ /* 0x084fe200078e02ff */
[----:B------:R-:W-:Y:S01]  /*0a00*/  CS2R R22, SRZ ;  /* 0x0000000000167805 */ /* 0x000fe2000001ff00 */
[C---:B------:R-:W-:Y:S01]  /*0a10*/  @P5 IMAD.WIDE.U32 R54, R19.reuse, R56, R54 ;  /* 0x0000003813365225 */ /* 0x040fe200078e0036 */
[----:B------:R-:W-:Y:S02]  /*0a20*/  @P4 LEA.HI.X R33, R16, R33, R17, 0x1, P6 ;  /* 0x0000002110214211 */ /* 0x000fe400030f0c11 */
[----:B------:R-:W-:Y:S01]  /*0a30*/  @P2 IADD3 R52, P6, R36, 0x60, RZ ;  /* 0x0000006024342810 */ /* 0x000fe20007fde0ff */
[----:B------:R-:W-:Y:S01]  /*0a40*/  @P5 IMAD R57, R19, R57, R20 ;  /* 0x0000003913395224 */ /* 0x000fe200078e0214 */
[----:B------:R-:W2:Y:S01]  /*0a50*/  @P2 LDC.64 R24, c[0x0][0x248] ;  /* 0x00009200ff182b82 */ /* 0x000ea20000000a00 */
[----:B---3--:R-:W-:Y:S01]  /*0a60*/  @P5 IMAD R49, R49, R50, RZ ;  /* 0x0000003231315224 */ /* 0x008fe200078e02ff */
[----:B------:R-:W-:Y:S01]  /*0a70*/  @P5 MOV R17, R53 ;  /* 0x0000003500115202 */ /* 0x000fe20000000f00 */
[----:B------:R-:W-:-:S02]  /*0a80*/  @P2 IMAD.X R21, RZ, RZ, R37, P6 ;  /* 0x000000ffff152224 */ /* 0x000fc400030e0625 */
[----:B------:R-:W-:Y:S02]  /*0a90*/  @P5 IMAD.MOV.U32 R16, RZ, RZ, R58 ;  /* 0x000000ffff105224 */ /* 0x000fe400078e003a */
[----:B0-----:R-:W-:Y:S01]  /*0aa0*/  @P2 IMAD R56, R21, R34, RZ ;  /* 0x0000002215382224 */ /* 0x001fe200078e02ff */
[----:B------:R-:W0:Y:S01]  /*0ab0*/  @P2 LDC.64 R28, c[0x0][0x210] ;  /* 0x00008400ff1c2b82 */ /* 0x000e220000000a00 */
[----:B------:R-:W-:Y:S01]  /*0ac0*/  CS2R R20, SRZ ;  /* 0x0000000000147805 */ /* 0x000fe2000001ff00 */
[C---:B------:R-:W-:Y:S02]  /*0ad0*/  @P5 IMAD R49, R18.reuse, R51, R49 ;  /* 0x0000003312315224 */ /* 0x040fe400078e0231 */
[----:B------:R-:W-:Y:S01]  /*0ae0*/  @P5 IMAD.WIDE.U32 R50, R18, R50, R16 ;  /* 0x0000003212325225 */ /* 0x000fe200078e0010 */
[----:B------:R-:W-:Y:S02]  /*0af0*/  CS2R R16, SRZ ;  /* 0x0000000000107805 */ /* 0x000fe4000001ff00 */
[----:B------:R-:W-:Y:S01]  /*0b00*/  CS2R R18, SRZ ;  /* 0x0000000000127805 */ /* 0x000fe2000001ff00 */
[----:B------:R3:W4:Y:S01]  /*0b10*/  @P4 LDG.E.128 R20, desc[UR4][R32.64] ;  /* 0x0000000420144981 */ /* 0x000722000c1e1d00 */
[----:B------:R-:W0:Y:S01]  /*0b20*/  @P5 LDC.64 R26, c[0x0][0x240] ;  /* 0x00009000ff1a5b82 */ /* 0x000e220000000a00 */
[----:B------:R-:W-:Y:S01]  /*0b30*/  @P2 IMAD R35, R52, R35, R56 ;  /* 0x0000002334232224 */ /* 0x000fe200078e0238 */
[----:B------:R-:W-:-:S02]  /*0b40*/  @P2 IADD3 R56, P6, R36, 0x60, RZ ;  /* 0x0000006024382810 */ /* 0x000fc40007fde0ff */
[----:B------:R-:W4:Y:S04]  /*0b50*/  @P4 LDG.E.128 R16, desc[UR4][R60.64] ;  /* 0x000000043c104981 */ /* 0x000f28000c1e1d00 */
[----:B---3--:R-:W3:Y:S01]  /*0b60*/  @P2 LDC.64 R32, c[0x0][0x240] ;  /* 0x00009000ff202b82 */ /* 0x008ee20000000a00 */
[----:B-1----:R-:W-:Y:S02]  /*0b70*/  @P5 LEA R36, P4, R54, R30, 0x1 ;  /* 0x0000001e36245211 */ /* 0x002fe400078808ff */
[----:B------:R-:W-:Y:S01]  /*0b80*/  @P2 IADD3.X R30, RZ, R37, RZ, P6, !PT ;  /* 0x00000025ff1e2210 */ /* 0x000fe200037fe4ff */
[----:B------:R-:W-:Y:S01]  /*0b90*/  @P5 IMAD.IADD R55, R55, 0x1, R57 ;  /* 0x0000000137375824 */ /* 0x000fe200078e0239 */
[----:B------:R-:W-:Y:S01]  /*0ba0*/  @P2 MOV R59, R53 ;  /* 0x00000035003b2202 */ /* 0x000fe20000000f00 */
[----:B------:R-:W-:-:S04]  /*0bb0*/  @P2 IMAD.WIDE.U32 R38, R52, R34, R38 ;  /* 0x0000002234262225 */ /* 0x000fc800078e0026 */
[----:B--2---:R-:W-:Y:S01]  /*0bc0*/  @P2 IMAD R30, R30, R24, RZ ;  /* 0x000000181e1e2224 */ /* 0x004fe200078e02ff */
[----:B------:R-:W-:Y:S01]  /*0bd0*/  @P5 LEA.HI.X R37, R54, R31, R55, 0x1, P4 ;  /* 0x0000001f36255211 */ /* 0x000fe200020f0c37 */
[----:B------:R-:W-:Y:S01]  /*0be0*/  @P2 IMAD.IADD R35, R39, 0x1, R35 ;  /* 0x0000000127232824 */ /* 0x000fe200078e0223 */
[----:B0-----:R-:W-:Y:S01]  /*0bf0*/  @P2 LEA R52, P4, R38, R28, 0x1 ;  /* 0x0000001c26342211 */ /* 0x001fe200078808ff */
[----:B------:R-:W-:Y:S01]  /*0c00*/  @P5 IMAD.IADD R49, R51, 0x1, R49 ;  /* 0x0000000133315824 */ /* 0x000fe200078e0231 */
[----:B------:R-:W-:Y:S01]  /*0c10*/  @P5 LEA R34, P6, R50, R26, 0x1 ;  /* 0x0000001a32225211 */ /* 0x000fe200078c08ff */
[C---:B------:R-:W-:Y:S02]  /*0c20*/  @P2 IMAD R31, R56.reuse, R25, R30 ;  /* 0x00000019381f2224 */ /* 0x040fe400078e021e */
[----:B------:R-:W-:Y:S01]  /*0c30*/  @P2 IMAD.WIDE.U32 R58, R56, R24, R58 ;  /* 0x00000018383a2225 */ /* 0x000fe200078e003a */
[----:B------:R-:W-:Y:S02]  /*0c40*/  @P2 LEA.HI.X R53, R38, R29, R35, 0x1, P4 ;  /* 0x0000001d26352211 */ /* 0x000fe400020f0c23 */
[----:B------:R-:W-:-:S02]  /*0c50*/  CS2R R24, SRZ ;  /* 0x0000000000187805 */ /* 0x000fc4000001ff00 */
[----:B------:R-:W-:Y:S01]  /*0c60*/  @P5 LEA.HI.X R35, R50, R27, R49, 0x1, P6 ;  /* 0x0000001b32235211 */ /* 0x000fe200030f0c31 */
[----:B------:R-:W-:Y:S01]  /*0c70*/  @P2 IMAD.IADD R38, R59, 0x1, R31 ;  /* 0x000000013b262824 */ /* 0x000fe200078e021f */
[----:B------:R-:W-:Y:S02]  /*0c80*/  CS2R R26, SRZ ;  /* 0x00000000001a7805 */ /* 0x000fe4000001ff00 */
[----:B------:R-:W-:Y:S02]  /*0c90*/  CS2R R28, SRZ ;  /* 0x00000000001c7805 */ /* 0x000fe4000001ff00 */
[----:B------:R-:W-:Y:S02]  /*0ca0*/  CS2R R30, SRZ ;  /* 0x00000000001e7805 */ /* 0x000fe4000001ff00 */
[C---:B---3--:R-:W-:Y:S01]  /*0cb0*/  @P2 LEA R50, P4, R58.reuse, R32, 0x1 ;  /* 0x000000203a322211 */ /* 0x048fe200078808ff */
[----:B------:R0:W2:Y:S03]  /*0cc0*/  @P5 LDG.E.128 R24, desc[UR4][R36.64] ;  /* 0x0000000424185981 */ /* 0x0000a6000c1e1d00 */
[----:B------:R-:W-:-:S02]  /*0cd0*/  @P2 LEA.HI.X R51, R58, R33, R38, 0x1, P4 ;  /* 0x000000213a332211 */ /* 0x000fc400020f0c26 */
[----:B------:R-:W-:Y:S02]  /*0ce0*/  CS2R R32, SRZ ;  /* 0x0000000000207805 */ /* 0x000fe4000001ff00 */
[----:B------:R-:W-:Y:S01]  /*0cf0*/  CS2R R38, SRZ ;  /* 0x0000000000267805 */ /* 0x000fe2000001ff00 */
[----:B------:R1:W3:Y:S01]  /*0d00*/  @P5 LDG.E.128 R28, desc[UR4][R34.64] ;  /* 0x00000004221c5981 */ /* 0x0002e2000c1e1d00 */
[----:B0-----:R-:W-:Y:S02]  /*0d10*/  CS2R R36, SRZ ;  /* 0x0000000000247805 */ /* 0x001fe4000001ff00 */
[----:B-1----:R-:W-:-:S04]  /*0d20*/  CS2R R34, SRZ ;  /* 0x0000000000227805 */ /* 0x002fc8000001ff00 */
[----:B------:R0:W3:Y:S04]  /*0d30*/  @P2 LDG.E.128 R36, desc[UR4][R50.64] ;  /* 0x0000000432242981 */ /* 0x0000e8000c1e1d00 */
[----:B------:R1:W3:Y:S01]  /*0d40*/  @P2 LDG.E.128 R32, desc[UR4][R52.64] ;  /* 0x0000000434202981 */ /* 0x0002e2000c1e1d00 */
[----:B------:R-:W-:Y:S01]  /*0d50*/  ISETP.NE.AND P5, PT, R45, RZ, PT ;  /* 0x000000ff2d00720c */ /* 0x000fe20003fa5270 */
[----:B------:R-:W-:Y:S01]  /*0d60*/  @P0 IMAD R48, R0, 0x80, R48 ;  /* 0x0000008000300824 */ /* 0x000fe200078e0230 */
[----:B------:R-:W-:Y:S01]  /*0d70*/  BSSY B0, `(.L_x_81) ;  /* 0x000009b000007945 */ /* 0x000fe20003800000 */
[-C--:B------:R-:W-:Y:S02]  /*0d80*/  ISETP.GE.AND P4, PT, R44, R47.reuse, PT ;  /* 0x0000002f2c00720c */ /* 0x080fe40003f86270 */
[----:B------:R-:W-:Y:S01]  /*0d90*/  ISETP.GE.AND P2, PT, R43, R47, PT ;  /* 0x0000002f2b00720c */ /* 0x000fe20003f46270 */
[C---:B----4-:R-:W-:Y:S01]  /*0da0*/  IMAD.U32 R49, R8.reuse, 0x10000, RZ ;  /* 0x0001000008317824 */ /* 0x050fe200078e00ff */
[----:B------:R-:W-:-:S02]  /*0db0*/  LOP3.LUT R8, R8, 0xffff0000, RZ, 0xc0, !PT ;  /* 0xffff000008087812 */ /* 0x000fc400078ec0ff */
[----:B------:R-:W-:Y:S01]  /*0dc0*/  LOP3.LUT R59, R12, 0xffff0000, RZ, 0xc0, !PT ;  /* 0xffff00000c3b7812 */ /* 0x000fe200078ec0ff */
[----:B0-----:R-:W-:Y:S01]  /*0dd0*/  IMAD.U32 R51, R13, 0x10000, RZ ;  /* 0x000100000d337824 */ /* 0x001fe200078e00ff */
[C---:B------:R-:W-:Y:S02]  /*0de0*/  SHF.L.U32 R54, R9.reuse, 0x10, RZ ;  /* 0x0000001009367819 */ /* 0x040fe400000006ff */
[----:B------:R-:W-:Y:S01]  /*0df0*/  LOP3.LUT R55, R9, 0xffff0000, RZ, 0xc0, !PT ;  /* 0xffff000009377812 */ /* 0x000fe200078ec0ff */
[----:B------:R-:W-:Y:S01]  /*0e00*/  IMAD.U32 R9, R10, 0x10000, RZ ;  /* 0x000100000a097824 */ /* 0x000fe200078e00ff */
[----:B------:R-:W-:Y:S01]  /*0e10*/  SHF.L.U32 R58, R12, 0x10, RZ ;  /* 0x000000100c3a7819 */ /* 0x000fe200000006ff */
[----:B------:R-:W-:Y:S01]  /*0e20*/  FMUL.FTZ R8, R8, R59 ;  /* 0x0000003b08087220 */ /* 0x000fe20000410000 */
[----:B------:R-:W-:Y:S02]  /*0e30*/  LOP3.LUT R57, R10, 0xffff0000, RZ, 0xc0, !PT ;  /* 0xffff00000a397812 */ /* 0x000fe400078ec0ff */
[----:B------:R-:W-:-:S02]  /*0e40*/  LOP3.LUT R50, R13, 0xffff0000, RZ, 0xc0, !PT ;  /* 0xffff00000d327812 */ /* 0x000fc400078ec0ff */
[C---:B------:R-:W-:Y:S02]  /*0e50*/  SHF.L.U32 R13, R15.reuse, 0x10, RZ ;  /* 0x000000100f0d7819 */ /* 0x040fe400000006ff */
[----:B------:R-:W-:Y:S01]  /*0e60*/  LOP3.LUT R10, R15, 0xffff0000, RZ, 0xc0, !PT ;  /* 0xffff00000f0a7812 */ /* 0x000fe200078ec0ff */
[C---:B------:R-:W-:Y:S01]  /*0e70*/  IMAD.U32 R12, R14.reuse, 0x10000, RZ ;  /* 0x000100000e0c7824 */ /* 0x040fe200078e00ff */
[----:B------:R-:W-:Y:S01]  /*0e80*/  LOP3.LUT R14, R14, 0xffff0000, RZ, 0xc0, !PT ;  /* 0xffff00000e0e7812 */ /* 0x000fe200078ec0ff */
[----:B------:R-:W-:Y:S01]  /*0e90*/  IMAD.U32 R56, R11, 0x10000, RZ ;  /* 0x000100000b387824 */ /* 0x000fe200078e00ff */
[----:B-1----:R-:W-:Y:S02]  /*0ea0*/  LOP3.LUT R52, R20, 0xffff0000, RZ, 0xc0, !PT ;  /* 0xffff000014347812 */ /* 0x002fe400078ec0ff */
[C---:B------:R-:W-:Y:S01]  /*0eb0*/  LOP3.LUT R53, R16.reuse, 0xffff0000, RZ, 0xc0, !PT ;  /* 0xffff000010357812 */ /* 0x040fe200078ec0ff */
[----:B------:R-:W-:Y:S02]  /*0ec0*/  IMAD.U32 R16, R16, 0x10000, RZ ;  /* 0x0001000010107824 */ /* 0x000fe400078e00ff */
[----:B------:R-:W-:-:S02]  /*0ed0*/  IMAD.U32 R15, R20, 0x10000, RZ ;  /* 0x00010000140f7824 */ /* 0x000fc400078e00ff */
[----:B------:R-:W-:Y:S01]  /*0ee0*/  FMUL.FTZ R59, R53, R52 ;  /* 0x00000034353b7220 */ /* 0x000fe20000410000 */
[----:B------:R-:W-:Y:S01]  /*0ef0*/  FFMA.FTZ R53, R49, R58, R8 ;  /* 0x0000003a31357223 */ /* 0x000fe20000010008 */
[----:B------:R-:W-:Y:S01]  /*0f00*/  SHF.L.U32 R8, R17, 0x10, RZ ;  /* 0x0000001011087819 */ /* 0x000fe200000006ff */
[----:B------:R-:W-:Y:S02]  /*0f10*/  IMAD.U32 R49, R21, 0x10000, RZ ;  /* 0x0001000015317824 */ /* 0x000fe400078e00ff */
[----:B------:R-:W-:Y:S01]  /*0f20*/  FFMA.FTZ R15, R16, R15, R59 ;  /* 0x0000000f100f7223 */ /* 0x000fe2000001003b */
[----:B------:R-:W-:Y:S02]  /*0f30*/  LOP3.LUT R17, R17, 0xffff0000, RZ, 0xc0, !PT ;  /* 0xffff000011117812 */ /* 0x000fe400078ec0ff */
[----:B------:R-:W-:Y:S01]  /*0f40*/  LOP3.LUT R16, R21, 0xffff0000, RZ, 0xc0, !PT ;  /* 0xffff000015107812 */ /* 0x000fe200078ec0ff */
[----:B------:R-:W-:Y:S01]  /*0f50*/  FFMA.FTZ R20, R8, R49, R15 ;  /* 0x0000003108147223 */ /* 0x000fe2000001000f */
[----:B------:R-:W-:Y:S01]  /*0f60*/  FFMA.FTZ R54, R54, R51, R53 ;  /* 0x0000003336367223 */ /* 0x000fe20000010035 */
[----:B------:R-:W-:Y:S01]  /*0f70*/  SHF.L.U32 R15, R22, 0x10, RZ ;  /* 0x00000010160f7819 */ /* 0x000fe200000006ff */
[----:B------:R-:W-:-:S02]  /*0f80*/  IMAD.U32 R8, R18, 0x10000, RZ ;  /* 0x0001000012087824 */ /* 0x000fc400078e00ff */
[----:B------:R-:W-:Y:S01]  /*0f90*/  FFMA.FTZ R17, R17, R16, R20 ;  /* 0x0000001011117223 */ /* 0x000fe20000010014 */
[----:B------:R-:W-:-:S03]  /*0fa0*/  FFMA.FTZ R50, R55, R50, R54 ;  /* 0x0000003237327223 */ /* 0x000fc60000010036 */
[----:B------:R-:W-:Y:S01]  /*0fb0*/  FFMA.FTZ R17, R8, R15, R17 ;  /* 0x0000000f08117223 */ /* 0x000fe20000010011 */
[----:B------:R-:W-:Y:S01]  /*0fc0*/  FFMA.FTZ R12, R9, R12, R50 ;  /* 0x0000000c090c7223 */ /* 0x000fe20000010032 */
[C---:B------:R-:W-:Y:S01]  /*0fd0*/  IMAD.U32 R15, R23.reuse, 0x10000, RZ ;  /* 0x00010000170f7824 */ /* 0x040fe200078e00ff */
[----:B------:R-:W-:Y:S02]  /*0fe0*/  LOP3.LUT R8, R23, 0xffff0000, RZ, 0xc0, !PT ;  /* 0xffff000017087812 */ /* 0x000fe400078ec0ff */
[----:B------:R-:W-:Y:S02]  /*0ff0*/  LOP3.LUT R9, R22, 0xffff0000, RZ, 0xc0, !PT ;  /* 0xffff000016097812 */ /* 0x000fe400078ec0ff */
[----:B------:R-:W-:Y:S02]  /*1000*/  LOP3.LUT R18, R18, 0xffff0000, RZ, 0xc0, !PT ;  /* 0xffff000012127812 */ /* 0x000fe400078ec0ff */
[C---:B--2---:R-:W-:Y:S02]  /*1010*/  SHF.L.U32 R21, R24.reuse, 0x10, RZ ;  /* 0x0000001018157819 */ /* 0x044fe400000006ff */
[----:B------:R-:W-:Y:S01]  /*1020*/  LOP3.LUT R24, R24, 0xffff0000, RZ, 0xc0, !PT ;  /* 0xffff000018187812 */ /* 0x000fe200078ec0ff */
[C---:B---3--:R-:W-:Y:S01]  /*1030*/  IMAD.U32 R50, R28.reuse, 0x10000, RZ ;  /* 0x000100001c327824 */ /* 0x048fe200078e00ff */
[----:B------:R-:W-:Y:S01]  /*1040*/  LOP3.LUT R23, R28, 0xffff0000, RZ, 0xc0, !PT ;  /* 0xffff00001c177812 */ /* 0x000fe200078ec0ff */
[C---:B------:R-:W-:Y:S01]  /*1050*/  IMAD.U32 R28, R29.reuse, 0x10000, RZ ;  /* 0x000100001d1c7824 */ /* 0x040fe200078e00ff */
[----:B------:R-:W-:-:S03]  /*1060*/  LOP3.LUT R20, R29, 0xffff0000, RZ, 0xc0, !PT ;  /* 0xffff00001d147812 */ /* 0x000fc600078ec0ff */
[----:B------:R-:W-:Y:S01]  /*1070*/  FMUL.FTZ R24, R24, R23 ;  /* 0x0000001718187220 */ /* 0x000fe20000410000 */
[----:B------:R-:W-:Y:S02]  /*1080*/  LOP3.LUT R29, R36, 0xffff0000, RZ, 0xc0, !PT ;  /* 0xffff0000241d7812 */ /* 0x000fe400078ec0ff */
[C---:B------:R-:W-:Y:S01]  /*1090*/  LOP3.LUT R22, R32.reuse, 0xffff0000, RZ, 0xc0, !PT ;  /* 0xffff000020167812 */ /* 0x040fe200078ec0ff */
[----:B------:R-:W-:Y:S01]  /*10a0*/  IMAD.U32 R32, R32, 0x10000, RZ ;  /* 0x0001000020207824 */ /* 0x000fe200078e00ff */
[----:B------:R-:W-:Y:S01]  /*10b0*/  SHF.L.U32 R23, R36, 0x10, RZ ;  /* 0x0000001024177819 */ /* 0x000fe200000006ff */
[----:B------:R-:W-:Y:S02]  /*10c0*/  FFMA.FTZ R9, R18, R9, R17 ;  /* 0x0000000912097223 */ /* 0x000fe40000010011 */
[----:B------:R-:W-:Y:S01]  /*10d0*/  FMUL.FTZ R29, R22, R29 ;  /* 0x0000001d161d7220 */ /* 0x000fe20000410000 */
[----:B------:R-:W-:Y:S02]  /*10e0*/  IMAD.U32 R17, R25, 0x10000, RZ ;  /* 0x0001000019117824 */ /* 0x000fe400078e00ff */
[----:B------:R-:W-:Y:S01]  /*10f0*/  FFMA.FTZ R24, R21, R50, R24 ;  /* 0x0000003215187223 */ /* 0x000fe20000010018 */
[----:B------:R-:W-:-:S02]  /*1100*/  IMAD.U32 R21, R33, 0x10000, RZ ;  /* 0x0001000021157824 */ /* 0x000fc400078e00ff */
[----:B------:R-:W-:Y:S01]  /*1110*/  FFMA.FTZ R32, R32, R23, R29 ;  /* 0x0000001720207223 */ /* 0x000fe2000001001d */
[----:B------:R-:W-:Y:S02]  /*1120*/  IMAD.U32 R22, R37, 0x10000, RZ ;  /* 0x0001000025167824 */ /* 0x000fe400078e00ff */
[----:B------:R-:W-:Y:S01]  /*1130*/  FFMA.FTZ R57, R57, R14, R12 ;  /* 0x0000000e39397223 */ /* 0x000fe2000001000c */
[----:B------:R-:W-:Y:S01]  /*1140*/  LOP3.LUT R25, R25, 0xffff0000, RZ, 0xc0, !PT ;  /* 0xffff000019197812 */ /* 0x000fe200078ec0ff */
[----:B------:R-:W-:Y:S01]  /*1150*/  FFMA.FTZ R28, R17, R28, R24 ;  /* 0x0000001c111c7223 */ /* 0x000fe20000010018 */
[----:B------:R-:W-:Y:S01]  /*1160*/  LOP3.LUT R33, R33, 0xffff0000, RZ, 0xc0, !PT ;  /* 0xffff000021217812 */ /* 0x000fe200078ec0ff */
[----:B------:R-:W-:Y:S01]  /*1170*/  IMAD.U32 R12, R19, 0x10000, RZ ;  /* 0x00010000130c7824 */ /* 0x000fe200078e00ff */
[----:B------:R-:W-:Y:S01]  /*1180*/  LOP3.LUT R24, R37, 0xffff0000, RZ, 0xc0, !PT ;  /* 0xffff000025187812 */ /* 0x000fe200078ec0ff */
[----:B------:R-:W-:Y:S01]  /*1190*/  FFMA.FTZ R22, R21, R22, R32 ;  /* 0x0000001615167223 */ /* 0x000fe20000010020 */
[----:B------:R-:W-:Y:S01]  /*11a0*/  FFMA.FTZ R56, R56, R13, R57 ;  /* 0x0000000d38387223 */ /* 0x000fe20000010039 */
[----:B------:R-:W-:Y:S01]  /*11b0*/  SHF.L.U32 R18, R30, 0x10, RZ ;  /* 0x000000101e127819 */ /* 0x000fe200000006ff */
[----:B------:R-:W-:-:S02]  /*11c0*/  IMAD.U32 R13, R26, 0x10000, RZ ;  /* 0x000100001a0d7824 */ /* 0x000fc400078e00ff */
[----:B------:R-:W-:Y:S01]  /*11d0*/  FFMA.FTZ R28, R25, R20, R28 ;  /* 0x00000014191c7223 */ /* 0x000fe2000001001c */
[----:B------:R-:W-:Y:S01]  /*11e0*/  SHF.L.U32 R17, R34, 0x10, RZ ;  /* 0x0000001022117819 */ /* 0x000fe200000006ff */
[----:B------:R-:W-:Y:S01]  /*11f0*/  FFMA.FTZ R12, R12, R15, R9 ;  /* 0x0000000f0c0c7223 */ /* 0x000fe20000010009 */
[----:B------:R-:W-:Y:S02]  /*1200*/  IMAD.U32 R20, R38, 0x10000, RZ ;  /* 0x0001000026147824 */ /* 0x000fe400078e00ff */
[----:B------:R-:W-:Y:S01]  /*1210*/  FFMA.FTZ R22, R33, R24, R22 ;  /* 0x0000001821167223 */ /* 0x000fe20000010016 */
[----:B------:R-:W-:Y:S01]  /*1220*/  LOP3.LUT R26, R26, 0xffff0000, RZ, 0xc0, !PT ;  /* 0xffff00001a1a7812 */ /* 0x000fe200078ec0ff */
[----:B------:R-:W-:Y:S01]  /*1230*/  FFMA.FTZ R13, R13, R18, R28 ;  /* 0x000000120d0d7223 */ /* 0x000fe2000001001c */
[----:B------:R-:W-:Y:S01]  /*1240*/  LOP3.LUT R15, R30, 0xffff0000, RZ, 0xc0, !PT ;  /* 0xffff00001e0f7812 */ /* 0x000fe200078ec0ff */
[----:B------:R-:W-:Y:S01]  /*1250*/  FFMA.FTZ R17, R17, R20, R22 ;  /* 0x0000001411117223 */ /* 0x000fe20000010016 */
[----:B------:R-:W-:-:S02]  /*1260*/  LOP3.LUT R34, R34, 0xffff0000, RZ, 0xc0, !PT ;  /* 0xffff000022227812 */ /* 0x000fc400078ec0ff */
[----:B------:R-:W-:Y:S01]  /*1270*/  LOP3.LUT R21, R38, 0xffff0000, RZ, 0xc0, !PT ;  /* 0xffff000026157812 */ /* 0x000fe200078ec0ff */
[----:B------:R-:W-:Y:S01]  /*1280*/  IMAD.U32 R16, R31, 0x10000, RZ ;  /* 0x000100001f107824 */ /* 0x000fe200078e00ff */
[----:B------:R-:W-:Y:S01]  /*1290*/  SHF.L.U32 R9, R27, 0x10, RZ ;  /* 0x000000101b097819 */ /* 0x000fe200000006ff */
[----:B------:R-:W-:Y:S01]  /*12a0*/  FFMA.FTZ R26, R26, R15, R13 ;  /* 0x0000000f1a1a7223 */ /* 0x000fe2000001000d */
[----:B------:R-:W-:Y:S01]  /*12b0*/  SHF.L.U32 R18, R39, 0x10, RZ ;  /* 0x0000001027127819 */ /* 0x000fe200000006ff */
[----:B------:R-:W-:Y:S02]  /*12c0*/  IMAD.U32 R13, R35, 0x10000, RZ ;  /* 0x00010000230d7824 */ /* 0x000fe400078e00ff */
[----:B------:R-:W-:Y:S01]  /*12d0*/  FFMA.FTZ R34, R34, R21, R17 ;  /* 0x0000001522227223 */ /* 0x000fe20000010011 */
[----:B------:R-:W-:Y:S01]  /*12e0*/  FFMA.FTZ R26, R9, R16, R26 ;  /* 0x00000010091a7223 */ /* 0x000fe2000001001a */
[----:B------:R-:W-:Y:S02]  /*12f0*/  LOP3.LUT R11, R11, 0xffff0000, RZ, 0xc0, !PT ;  /* 0xffff00000b0b7812 */ /* 0x000fe400078ec0ff */
[----:B------:R-:W-:Y:S01]  /*1300*/  LOP3.LUT R19, R19, 0xffff0000, RZ, 0xc0, !PT ;  /* 0xffff000013137812 */ /* 0x000fe200078ec0ff */
[----:B------:R-:W-:Y:S01]  /*1310*/  FFMA.FTZ R18, R13, R18, R34 ;  /* 0x000000120d127223 */ /* 0x000fe20000010022 */
[----:B------:R-:W-:-:S02]  /*1320*/  LOP3.LUT R27, R27, 0xffff0000, RZ, 0xc0, !PT ;  /* 0xffff00001b1b7812 */ /* 0x000fc400078ec0ff */
[----:B------:R-:W-:Y:S02]  /*1330*/  LOP3.LUT R14, R31, 0xffff0000, RZ, 0xc0, !PT ;  /* 0xffff00001f0e7812 */ /* 0x000fe400078ec0ff */
[----:B------:R-:W-:Y:S02]  /*1340*/  LOP3.LUT R35, R35, 0xffff0000, RZ, 0xc0, !PT ;  /* 0xffff000023237812 */ /* 0x000fe400078ec0ff */
[----:B------:R-:W-:Y:S01]  /*1350*/  LOP3.LUT R16, R39, 0xffff0000, RZ, 0xc0, !PT ;  /* 0xffff000027107812 */ /* 0x000fe200078ec0ff */
[----:B------:R-:W-:Y:S01]  /*1360*/  FFMA.FTZ R10, R11, R10, R56 ;  /* 0x0000000a0b0a7223 */ /* 0x000fe20000010038 */
[----:B------:R-:W-:Y:S01]  /*1370*/  FFMA.FTZ R12, R19, R8, R12 ;  /* 0x00000008130c7223 */ /* 0x000fe2000001000c */
[----:B------:R-:W-:Y:S02]  /*1380*/  FFMA.FTZ R26, R27, R14, R26 ;  /* 0x0000000e1b1a7223 */ /* 0x000fe4000001001a */
        /* <DEDUP_REMOVED lines=13> */
[----:B0-----:R-:W-:-:S02]  /*1460*/  FADD.FTZ R12, R9, R8 ;  /* 0x00000008090c7221 */ /* 0x001fc40000010000 */
[----:B------:R-:W0:Y:S01]  /*1470*/  LDC.64 R8, c[0x0][0x2d0] ;  /* 0x0000b400ff087b82 */ /* 0x000e220000000a00 */
[----:B-1----:R-:W-:Y:S01]  /*1480*/  FADD.FTZ R14, R11, R14 ;  /* 0x0000000e0b0e7221 */ /* 0x002fe20000010000 */
[----:B--2---:R-:W-:Y:S01]  /*1490*/  FADD.FTZ R17, R16, R13 ;  /* 0x0000000d10117221 */ /* 0x004fe20000010000 */
[----:B---3--:R-:W-:Y:S01]  /*14a0*/  FADD.FTZ R20, R19, R10 ;  /* 0x0000000a13147221 */ /* 0x008fe20000010000 */
[----:B------:R-:W1:Y:S04]  /*14b0*/  SHFL.BFLY PT, R13, R12, 0x1, 0x1f ;  /* 0x0c201f000c0d7f89 */ /* 0x000e6800000e0000 */
[----:B------:R-:W2:Y:S04]  /*14c0*/  SHFL.BFLY PT, R15, R14, 0x1, 0x1f ;  /* 0x0c201f000e0f7f89 */ /* 0x000ea800000e0000 */
[----:B------:R-:W3:Y:S04]  /*14d0*/  SHFL.BFLY PT, R18, R17, 0x1, 0x1f ;  /* 0x0c201f0011127f89 */ /* 0x000ee800000e0000 */
[----:B------:R-:W4:Y:S01]  /*14e0*/  SHFL.BFLY PT, R21, R20, 0x1, 0x1f ;  /* 0x0c201f0014157f89 */ /* 0x000f2200000e0000 */
[----:B------:R-:W-:Y:S01]  /*14f0*/  @P0 SHF.R.S32.HI R11, RZ, 0x1f, R48 ;  /* 0x0000001fff0b0819 */ /* 0x000fe20000011430 */
[----:B------:R-:W-:-:S03]  /*1500*/  IMAD.MOV.U32 R10, RZ, RZ, RZ ;  /* 0x000000ffff0a7224 */ /* 0x000fc600078e00ff */
[----:B------:R-:W-:-:S04]  /*1510*/  @P0 LEA.HI R11, R11, R48, RZ, 0x7 ;  /* 0x000000300b0b0211 */ /* 0x000fc800078f38ff */
[----:B------:R-:W-:Y:S02]  /*1520*/  @P0 LOP3.LUT R10, R11, 0xffffff80, RZ, 0xc0, !PT ;  /* 0xffffff800b0a0812 */ /* 0x000fe400078ec0ff */
[----:B------:R-:W-:Y:S01]  /*1530*/  ISETP.GE.AND P0, PT, R46, R47, PT ;  /* 0x0000002f2e00720c */ /* 0x000fe20003f06270 */
[----:B-1----:R-:W-:Y:S01]  /*1540*/  FADD.FTZ R19, R12, R13 ;  /* 0x0000000d0c137221 */ /* 0x002fe20000010000 */
[----:B--2---:R-:W-:Y:S01]  /*1550*/  FADD.FTZ R15, R14, R15 ;  /* 0x0000000f0e0f7221 */ /* 0x004fe20000010000 */
[----:B---3--:R-:W-:Y:S01]  /*1560*/  FADD.FTZ R18, R17, R18 ;  /* 0x0000001211127221 */ /* 0x008fe20000010000 */
[----:B----4-:R-:W-:Y:S01]  /*1570*/  FADD.FTZ R21, R20, R21 ;  /* 0x0000001514157221 */ /* 0x010fe20000010000 */
[----:B0-----:R-:W-:Y:S08]  /*1580*/  @P5 BRA `(.L_x_82) ;  /* 0x0000000000645947 */ /* 0x001ff00003800000 */
[----:B------:R-:W0:Y:S01]  /*1590*/  LDC.64 R16, c[0x0][0x278] ;  /* 0x00009e00ff107b82 */ /* 0x000e220000000a00 */
[----:B------:R-:W-:Y:S01]  /*15a0*/  SHF.R.S32.HI R14, RZ, 0x1f, R10 ;  /* 0x0000001fff0e7819 */ /* 0x000fe2000001140a */
[----:B------:R-:W-:Y:S01]  /*15b0*/  ULDC.64 UR8, c[0x0][0x280] ;  /* 0x0000a00000087ab9 */ /* 0x000fe20000000a00 */
[----:B------:R-:W-:Y:S02]  /*15c0*/  IADD3 R12, P5, R5, R10, RZ ;  /* 0x0000000a050c7210 */ /* 0x000fe40007fbe0ff */
[----:B------:R-:W-:Y:S02]  /*15d0*/  FSEL R15, R15, RZ, !P4 ;  /* 0x000000ff0f0f7208 */ /* 0x000fe40006000000 */
[----:B------:R-:W-:Y:S01]  /*15e0*/  LEA.HI.X.SX32 R13, R5, R14, 0x1, P5 ;  /* 0x0000000e050d7211 */ /* 0x000fe200028f0eff */
[C---:B0-----:R-:W-:Y:S02]  /*15f0*/  IMAD R14, R16.reuse, UR7, RZ ;  /* 0x00000007100e7c24 */ /* 0x041fe4000f8e02ff */
[----:B------:R-:W-:-:S04]  /*1600*/  IMAD.WIDE.U32 R12, R16, UR6, R12 ;  /* 0x00000006100c7c25 */ /* 0x000fc8000f8e000c */
[----:B------:R-:W-:Y:S01]  /*1610*/  IMAD R11, R17, UR6, R14 ;  /* 0x00000006110b7c24 */ /* 0x000fe2000f8e020e */
[----:B------:R-:W-:Y:S01]  /*1620*/  FSEL R17, R18, RZ, !P2 ;  /* 0x000000ff12117208 */ /* 0x000fe20005000000 */
        /* <DEDUP_REMOVED lines=12> */
[----:B------:R0:W-:Y:S04]  /*16f0*/  STG.E desc[UR4][R12.64+0x80], R15 ;  /* 0x0000800f0c007986 */ /* 0x0001e8000c101904 */
[----:B------:R0:W-:Y:S04]  /*1700*/  STG.E desc[UR4][R12.64+0x100], R17 ;  /* 0x000100110c007986 */ /* 0x0001e8000c101904 */
[----:B------:R0:W-:Y:S02]  /*1710*/  STG.E desc[UR4][R12.64+0x180], R19 ;  /* 0x000180130c007986 */ /* 0x0001e4000c101904 */
.L_x_82:
[----:B------:R-:W-:Y:S05]  /*1720*/  BSYNC B0 ;  /* 0x0000000000007941 */ /* 0x000fea0003800000 */
.L_x_81:
        /* <DEDUP_REMOVED lines=14> */
[----:B------:R-:W-:Y:S01]  /*1810*/  IMAD R6, R8, UR7, RZ ;  /* 0x0000000708067c24 */ /* 0x000fe2000f8e02ff */
        /* <DEDUP_REMOVED lines=8> */
[--C-:B------:R-:W-:Y:S02]  /*18a0*/  IADD3 R4, P0, P1, R10, R5, R3.reuse ;  /* 0x000000050a047210 */ /* 0x100fe4000791e003 */
        /* <DEDUP_REMOVED lines=18> */
.L_x_84:
[----:B------:R-:W-:Y:S05]  /*19d0*/  BSYNC B0 ;  /* 0x0000000000007941 */ /* 0x000fea0003800000 */
.L_x_83:
[----:B------:R-:W-:Y:S01]  /*19e0*/  ULDC.64 UR10, c[0x0][0x2e8] ;  /* 0x0000ba00000a7ab9 */ /* 0x000fe20000000a00 */
[----:B------:R-:W-:Y:S01]  /*19f0*/  ULDC.64 UR8, c[0x0][0x2d8] ;  /* 0x0000b60000087ab9 */ /* 0x000fe20000000a00 */
[----:B------:R-:W-:Y:S01]  /*1a00*/  MOV R10, R12 ;  /* 0x0000000c000a7202 */ /* 0x000fe20000000f00 */
[----:B------:R-:W-:Y:S01]  /*1a10*/  IMAD R6, R41, UR8, RZ ;  /* 0x0000000829067c24 */ /* 0x000fe2000f8e02ff */
[----:B------:R-:W-:-:S03]  /*1a20*/  ISETP.NE.U32.AND P0, PT, RZ, UR10, PT ;  /* 0x0000000aff007c0c */ /* 0x000fc6000bf05070 */
[----:B0-----:R-:W-:Y:S01]  /*1a30*/  IMAD.WIDE.U32 R4, R7, UR8, R10 ;  /* 0x0000000807047c25 */ /* 0x001fe2000f8e000a */
[----:B------:R-:W-:-:S03]  /*1a40*/  ISETP.NE.AND.EX P0, PT, RZ, UR11, PT, P0 ;  /* 0x0000000bff007c0c */ /* 0x000fc6000bf05300 */
[----:B------:R-:W-:Y:S01]  /*1a50*/  IMAD R7, R7, UR9, R6 ;  /* 0x0000000907077c24 */ /* 0x000fe2000f8e0206 */
[----:B------:R-:W-:Y:S01]  /*1a60*/  ISETP.NE.OR P0, PT, R3, RZ, !P0 ;  /* 0x000000ff0300720c */ /* 0x000fe20004705670 */
[----:B------:R-:W-:Y:S02]  /*1a70*/  ULDC.64 UR8, c[0x0][0x2b8] ;  /* 0x0000ae0000087ab9 */ /* 0x000fe40000000a00 */
[----:B------:R-:W-:Y:S01]  /*1a80*/  IMAD.IADD R5, R5, 0x1, R7 ;  /* 0x0000000105057824 */ /* 0x000fe200078e0207 */
[----:B------:R-:W-:-:S04]  /*1a90*/  LEA R6, P1, R4, UR8, 0x2 ;  /* 0x0000000804067c11 */ /* 0x000fc8000f8210ff */
[----:B------:R-:W-:-:S05]  /*1aa0*/  LEA.HI.X R7, R4, UR9, R5, 0x2, P1 ;  /* 0x0000000904077c11 */ /* 0x000fca00088f1405 */
        /* <DEDUP_REMOVED lines=9> */
[----:B------:R-:W1:Y:S08]  /*1b40*/  LDC R3, c[0x0][0x2e0] ;  /* 0x0000b800ff037b82 */ /* 0x000e700000000800 */
[----:B0-----:R-:W0:Y:S08]  /*1b50*/  LDC R7, c[0x0][0x220] ;  /* 0x00008800ff077b82 */ /* 0x001e300000000800 */
[----:B------:R-:W2:Y:S01]  /*1b60*/  LDC.64 R4, c[0x0][0x2e8] ;  /* 0x0000ba00ff047b82 */ /* 0x000ea20000000a00 */
[----:B-1----:R-:W-:-:S04]  /*1b70*/  IMAD R0, R2, R3, R0 ;  /* 0x0000000302007224 */ /* 0x002fc800078e0200 */
[----:B0-----:R-:W-:-:S04]  /*1b80*/  IMAD R3, R0, R7, UR6 ;  /* 0x0000000600037e24 */ /* 0x001fc8000f8e0207 */
[----:B--2---:R-:W-:-:S05]  /*1b90*/  IMAD.WIDE R2, R3, 0x4, R4 ;  /* 0x0000000403027825 */ /* 0x004fca00078e0204 */
[----:B------:R-:W-:Y:S01]  /*1ba0*/  STG.E desc[UR4][R2.64], RZ ;  /* 0x000000ff02007986 */ /* 0x000fe2000c101904 */
[----:B------:R-:W-:Y:S05]  /*1bb0*/  EXIT ;  /* 0x000000000000794d */ /* 0x000fea0003800000 */
.L_x_85:
        /* <DEDUP_REMOVED lines=12> */
.L_x_139:


//--------------------- .nv.shared._ZN7cutlass13device_kernelIN5flash19enable_sm80_to_sm89INS1_16FlashAttnBwdSm80INS1_25CollectiveMainloopBwdSm80ILi2ELi2EN4cute5tupleIJNS5_1CILi64EEENS7_ILi128EEES8_EEENS_10bfloat16_tEfNS_4arch4Sm80ELb0ELb0ELb0ELb0ELb0ELb0ELb0ELb0ELi2ELi2ELi4ELi2ELb1EEENS1_21CollectiveEpilogueBwdISA_SB_SD_Li256ELb0ELb0ELi2EEENS1_19SingleTileSchedulerILb0ELb0ELb0ELi128EEEEEEEEEvNT_6ParamsE --------------------------
	.section	.nv.shared._ZN7cutlass13device_kernelIN5flash19enable_sm80_to_sm89INS1_16FlashAttnBwdSm80INS1_25CollectiveMainloopBwdSm80ILi2ELi2EN4cute5tupleIJNS5_1CILi64EEENS7_ILi128EEES8_EEENS_10bfloat16_tEfNS_4arch4Sm80ELb0ELb0ELb0ELb0ELb0ELb0ELb0ELb0ELi2ELi2ELi4ELi2ELb1EEENS1_21CollectiveEpilogueBwdISA_SB_SD_Li256ELb0ELb0ELi2EEENS1_19SingleTileSchedulerILb0ELb0ELb0ELi128EEEEEEEEEvNT_6ParamsE,"aw",@nobits
	.sectionflags	@""
	.align	16
	.zero		1024


//--------------------- .nv.shared.reserved.0     --------------------------
	.section	.nv.shared.reserved.0,"aw",@nobits
	.weak		__nv_reservedSMEM_offset_0_alias
	.size		__nv_reservedSMEM_offset_0_alias, 0, 0
	.other		__nv_reservedSMEM_offset_0_alias,@"STO_CUDA_RESERVED_SHARED STV_DEFAULT"
__nv_reservedSMEM_offset_0_alias:
	.zero		0


//--------------------- .nv.global                --------------------------
	.section	.nv.global,"aw",@nobits
.nv.global:
	.type		_ZN65_INTERNAL_ebbe5436_29_flash_bwd_hdim64_bf16_sm80_cu_3fbc093a_28084cute1_E,@object
	.size		_ZN65_INTERNAL_ebbe5436_29_flash_bwd_hdim64_bf16_sm80_cu_3fbc093a_28084cute1_E,(_ZN65_INTERNAL_ebbe5436_29_flash_bwd_hdim64_bf16_sm80_cu_3fbc093a_28084cuda3std3__45__cpo6cbeginE - _ZN65_INTERNAL_ebbe5436_29_flash_bwd_hdim64_bf16_sm80_cu_3fbc093a_28084cute1_E)
_ZN65_INTERNAL_ebbe5436_29_flash_bwd_hdim64_bf16_sm80_cu_3fbc093a_28084cute1_E:
	.zero		1
	.type		_ZN65_INTERNAL_ebbe5436_29_flash_bwd_hdim64_bf16_sm80_cu_3fbc093a_28084cuda3std3__45__cpo6cbeginE,@object
	.size		_ZN65_INTERNAL_ebbe5436_29_flash_bwd_hdim64_bf16_sm80_cu_3fbc093a_28084cuda3std3__45__cpo6cbeginE,(_ZN65_INTERNAL_ebbe5436_29_flash_bwd_hdim64_bf16_sm80_cu_3fbc093a_28084cuda3std3__48in_placeE - _ZN65_INTERNAL_ebbe5436_29_flash_bwd_hdim64_bf16_sm80_cu_3fbc093a_28084cuda3std3__45__cpo6cbeginE)
_ZN65_INTERNAL_ebbe5436_29_flash_bwd_hdim64_bf16_sm80_cu_3fbc093a_28084cuda3std3__45__cpo6cbeginE:
	.zero		1
	.type		_ZN65_INTERNAL_ebbe5436_29_flash_bwd_hdim64_bf16_sm80_cu_3fbc093a_28084cuda3std3__48in_placeE,@object
	.size		_ZN65_INTERNAL_ebbe5436_29_flash_bwd_hdim64_bf16_sm80_cu_3fbc093a_28084cuda3std3__48in_placeE,(_ZN65_INTERNAL_ebbe5436_29_flash_bwd_hdim64_bf16_sm80_cu_3fbc093a_28084cuda3std6ranges3__45__cpo9iter_moveE - _ZN65_INTERNAL_ebbe5436_29_flash_bwd_hdim64_bf16_sm80_cu_3fbc093a_28084cuda3std3__48in_placeE)
_ZN65_INTERNAL_ebbe5436_29_flash_bwd_hdim64_bf16_sm80_cu_3fbc093a_28084cuda3std3__48in_placeE:
	.zero		1
	.type		_ZN65_INTERNAL_ebbe5436_29_flash_bwd_hdim64_bf16_sm80_cu_3fbc093a_28084cuda3std6ranges3__45__cpo9iter_moveE,@object
	.size		_ZN65_INTERNAL_ebbe5436_29_flash_bwd_hdim64_bf16_sm80_cu_3fbc093a_28084cuda3std6ranges3__45__cpo9iter_moveE,(_ZN65_INTERNAL_ebbe5436_29_flash_bwd_hdim64_bf16_sm80_cu_3fbc093a_28084cuda3std3__45__cpo5beginE - _ZN65_INTERNAL_ebbe5436_29_flash_bwd_hdim64_bf16_sm80_cu_3fbc093a_28084cuda3std6ranges3__45__cpo9iter_moveE)
_ZN65_INTERNAL_ebbe5436_29_flash_bwd_hdim64_bf16_sm80_cu_3fbc093a_28084cuda3std6ranges3__45__cpo9iter_moveE:
	.zero		1
	.type		_ZN65_INTERNAL_ebbe5436_29_flash_bwd_hdim64_bf16_sm80_cu_3fbc093a_28084cuda3std3__45__cpo5beginE,@object
	.size		_ZN65_INTERNAL_ebbe5436_29_flash_bwd_hdim64_bf16_sm80_cu_3fbc093a_28084cuda3std3__45__cpo5beginE,(_ZN65_INTERNAL_ebbe5436_29_flash_bwd_hdim64_bf16_sm80_cu_3fbc093a_28084cuda3std3__467_GLOBAL__N__ebbe5436_29_flash_bwd_hdim64_bf16_sm80_cu_3fbc093a_28086ignoreE - _ZN65_INTERNAL_ebbe5436_29_flash_bwd_hdim64_bf16_sm80_cu_3fbc093a_28084cuda3std3__45__cpo5beginE)
_ZN65_INTERNAL_ebbe5436_29_flash_bwd_hdim64_bf16_sm80_cu_3fbc093a_28084cuda3std3__45__cpo5beginE:
	.zero		1
	.type		_ZN65_INTERNAL_ebbe5436_29_flash_bwd_hdim64_bf16_sm80_cu_3fbc093a_28084cuda3std3__467_GLOBAL__N__ebbe5436_29_flash_bwd_hdim64_bf16_sm80_cu_3fbc093a_28086ignoreE,@object
	.size		_ZN65_INTERNAL_ebbe5436_29_flash_bwd_hdim64_bf16_sm80_cu_3fbc093a_28084cuda3std3__467_GLOBAL__N__ebbe5436_29_flash_bwd_hdim64_bf16_sm80_cu_3fbc093a_28086ignoreE,(_ZN65_INTERNAL_ebbe5436_29_flash_bwd_hdim64_bf16_sm80_cu_3fbc093a_28084cute7productE - _ZN65_INTERNAL_ebbe5436_29_flash_bwd_hdim64_bf16_sm80_cu_3fbc093a_28084cuda3std3__467_GLOBAL__N__ebbe5436_29_flash_bwd_hdim64_bf16_sm80_cu_3fbc093a_28086ignoreE)
_ZN65_INTERNAL_ebbe5436_29_flash_bwd_hdim64_bf16_sm80_cu_3fbc093a_28084cuda3std3__467_GLOBAL__N__ebbe5436_29_flash_bwd_hdim64_bf16_sm80_cu_3fbc093a_28086ignoreE:
	.zero		1
	.type		_ZN65_INTERNAL_ebbe5436_29_flash_bwd_hdim64_bf16_sm80_cu_3fbc093a_28084cute7productE,@object
	.size		_ZN65_INTERNAL_ebbe5436_29_flash_bwd_hdim64_bf16_sm80_cu_3fbc093a_28084cute7productE,(_ZN65_INTERNAL_ebbe5436_29_flash_bwd_hdim64_bf16_sm80_cu_3fbc093a_28084cuda3std3__45__cpo3endE - _ZN65_INTERNAL_ebbe5436_29_flash_bwd_hdim64_bf16_sm80_cu_3fbc093a_28084cute7productE)
_ZN65_INTERNAL_ebbe5436_29_flash_bwd_hdim64_bf16_sm80_cu_3fbc093a_28084cute7productE:
	.zero		1
	.type		_ZN65_INTERNAL_ebbe5436_29_flash_bwd_hdim64_bf16_sm80_cu_3fbc093a_28084cuda3std3__45__cpo3endE,@object
	.size		_ZN65_INTERNAL_ebbe5436_29_flash_bwd_hdim64_bf16_sm80_cu_3fbc093a_28084cuda3std3__45__cpo3endE,(_ZN65_INTERNAL_ebbe5436_29_flash_bwd_hdim64_bf16_sm80_cu_3fbc093a_28084cuda3std3__419piecewise_constructE - _ZN65_INTERNAL_ebbe5436_29_flash_bwd_hdim64_bf16_sm80_cu_3fbc093a_28084cuda3std3__45__cpo3endE)
_ZN65_INTERNAL_ebbe5436_29_flash_bwd_hdim64_bf16_sm80_cu_3fbc093a_28084cuda3std3__45__cpo3endE:
	.zero		1
	.type		_ZN65_INTERNAL_ebbe5436_29_flash_bwd_hdim64_bf16_sm80_cu_3fbc093a_28084cuda3std3__419piecewise_constructE,@object
	.size		_ZN65_INTERNAL_ebbe5436_29_flash_bwd_hdim64_bf16_sm80_cu_3fbc093a_28084cuda3std3__419piecewise_constructE,(_ZN65_INTERNAL_ebbe5436_29_flash_bwd_hdim64_bf16_sm80_cu_3fbc093a_28084cuda3std3__45__cpo4cendE - _ZN65_INTERNAL_ebbe5436_29_flash_bwd_hdim64_bf16_sm80_cu_3fbc093a_28084cuda3std3__419piecewise_constructE)
_ZN65_INTERNAL_ebbe5436_29_flash_bwd_hdim64_bf16_sm80_cu_3fbc093a_28084cuda3std3__419piecewise_constructE:
	.zero		1
	.type		_ZN65_INTERNAL_ebbe5436_29_flash_bwd_hdim64_bf16_sm80_cu_3fbc093a_28084cuda3std3__45__cpo4cendE,@object
	.size		_ZN65_INTERNAL_ebbe5436_29_flash_bwd_hdim64_bf16_sm80_cu_3fbc093a_28084cuda3std3__45__cpo4cendE,(_ZN65_INTERNAL_ebbe5436_29_flash_bwd_hdim64_bf16_sm80_cu_3fbc093a_28084cuda3std6ranges3__45__cpo4swapE - _ZN65_INTERNAL_ebbe5436_29_flash_bwd_hdim64_bf16_sm80_cu_3fbc093a_28084cuda3std3__45__cpo4cendE)
_ZN65_INTERNAL_ebbe5436_29_flash_bwd_hdim64_bf16_sm80_cu_3fbc093a_28084cuda3std3__45__cpo4cendE:
	.zero		1
	.type		_ZN65_INTERNAL_ebbe5436_29_flash_bwd_hdim64_bf16_sm80_cu_3fbc093a_28084cuda3std6ranges3__45__cpo4swapE,@object
	.size		_ZN65_INTERNAL_ebbe5436_29_flash_bwd_hdim64_bf16_sm80_cu_3fbc093a_28084cuda3std6ranges3__45__cpo4swapE,(.L_7 - _ZN65_INTERNAL_ebbe5436_29_flash_bwd_hdim64_bf16_sm80_cu_3fbc093a_28084cuda3std6ranges3__45__cpo4swapE)
_ZN65_INTERNAL_ebbe5436_29_flash_bwd_hdim64_bf16_sm80_cu_3fbc093a_28084cuda3std6ranges3__45__cpo4swapE:
	.zero		1
.L_7:


//--------------------- .nv.shared._ZN7cutlass13device_kernelIN5flash19enable_sm80_to_sm89INS1_16FlashAttnBwdSm80INS1_25CollectiveMainloopBwdSm80ILi2ELi2EN4cute5tupleIJNS5_1CILi64EEENS7_ILi128EEES8_EEENS_10bfloat16_tEfNS_4arch4Sm80ELb0ELb0ELb0ELb0ELb1ELb0ELb0ELb0ELi2ELi2ELi4ELi2ELb1EEENS1_21CollectiveEpilogueBwdISA_SB_SD_Li256ELb0ELb0ELi2EEENS1_19SingleTileSchedulerILb0ELb0ELb0ELi128EEEEEEEEEvNT_6ParamsE --------------------------
	.section	.nv.shared._ZN7cutlass13device_kernelIN5flash19enable_sm80_to_sm89INS1_16FlashAttnBwdSm80INS1_25CollectiveMainloopBwdSm80ILi2ELi2EN4cute5tupleIJNS5_1CILi64EEENS7_ILi128EEES8_EEENS_10bfloat16_tEfNS_4arch4Sm80ELb0ELb0ELb0ELb0ELb1ELb0ELb0ELb0ELi2ELi2ELi4ELi2ELb1EEENS1_21CollectiveEpilogueBwdISA_SB_SD_Li256ELb0ELb0ELi2EEENS1_19SingleTileSchedulerILb0ELb0ELb0ELi128EEEEEEEEEvNT_6ParamsE,"aw",@nobits
	.sectionflags	@""
	.align	16
	.zero		1024


//--------------------- .nv.shared._ZN7cutlass13device_kernelIN5flash19enable_sm80_to_sm89INS1_16FlashAttnBwdSm80INS1_25CollectiveMainloopBwdSm80ILi2ELi2EN4cute5tupleIJNS5_1CILi64EEENS7_ILi128EEES8_EEENS_10bfloat16_tEfNS_4arch4Sm80ELb0ELb0ELb0ELb0ELb0ELb0ELb0ELb0ELi2ELi2ELi4ELi2ELb1EEENS1_24CollectiveEpilogueBwdGQAISA_fSD_Li256ELb0ELb0EEENS1_19SingleTileSchedulerILb0ELb0ELb0ELi128EEEEEEEEEvNT_6ParamsE --------------------------
	.section	.nv.shared._ZN7cutlass13device_kernelIN5flash19enable_sm80_to_sm89INS1_16FlashAttnBwdSm80INS1_25CollectiveMainloopBwdSm80ILi2ELi2EN4cute5tupleIJNS5_1CILi64EEENS7_ILi128EEES8_EEENS_10bfloat16_tEfNS_4arch4Sm80ELb0ELb0ELb0ELb0ELb0ELb0ELb0ELb0ELi2ELi2ELi4ELi2ELb1EEENS1_24CollectiveEpilogueBwdGQAISA_fSD_Li256ELb0ELb0EEENS1_19SingleTileSchedulerILb0ELb0ELb0ELi128EEEEEEEEEvNT_6ParamsE,"aw",@nobits
	.sectionflags	@""
	.align	16
	.zero		1024


//--------------------- .nv.shared._ZN7cutlass13device_kernelIN5flash19enable_sm80_to_sm89INS1_16FlashAttnBwdSm80INS1_25CollectiveMainloopBwdSm80ILi2ELi2EN4cute5tupleIJNS5_1CILi64EEENS7_ILi128EEES8_EEENS_10bfloat16_tEfNS_4arch4Sm80ELb0ELb0ELb0ELb0ELb1ELb0ELb0ELb0ELi2ELi2ELi4ELi2ELb1EEENS1_24CollectiveEpilogueBwdGQAISA_fSD_Li256ELb0ELb1EEENS1_19SingleTileSchedulerILb0ELb0ELb0ELi128EEEEEEEEEvNT_6ParamsE --------------------------
	.section	.nv.shared._ZN7cutlass13device_kernelIN5flash19enable_sm80_to_sm89INS1_16FlashAttnBwdSm80INS1_25CollectiveMainloopBwdSm80ILi2ELi2EN4cute5tupleIJNS5_1CILi64EEENS7_ILi128EEES8_EEENS_10bfloat16_tEfNS_4arch4Sm80ELb0ELb0ELb0ELb0ELb1ELb0ELb0ELb0ELi2ELi2ELi4ELi2ELb1EEENS1_24CollectiveEpilogueBwdGQAISA_fSD_Li256ELb0ELb1EEENS1_19SingleTileSchedulerILb0ELb0ELb0ELi128EEEEEEEEEvNT_6ParamsE,"aw",@nobits
	.sectionflags	@""
	.align	16
	.zero		1024


//--------------------- .nv.shared._ZN7cutlass13device_kernelIN5flash19enable_sm80_to_sm89INS1_16FlashAttnBwdSm80INS1_25CollectiveMainloopBwdSm80ILi2ELi2EN4cute5tupleIJNS5_1CILi64EEENS7_ILi128EEES8_EEENS_10bfloat16_tEfNS_4arch4Sm80ELb0ELb0ELb0ELb1ELb0ELb0ELb0ELb0ELi2ELi2ELi4ELi2ELb1EEENS1_21CollectiveEpilogueBwdISA_SB_SD_Li256ELb1ELb0ELi2EEENS1_19SingleTileSchedulerILb1ELb0ELb0ELi128EEEEEEEEEvNT_6ParamsE --------------------------
	.section	.nv.shared._ZN7cutlass13device_kernelIN5flash19enable_sm80_to_sm89INS1_16FlashAttnBwdSm80INS1_25CollectiveMainloopBwdSm80ILi2ELi2EN4cute5tupleIJNS5_1CILi64EEENS7_ILi128EEES8_EEENS_10bfloat16_tEfNS_4arch4Sm80ELb0ELb0ELb0ELb1ELb0ELb0ELb0ELb0ELi2ELi2ELi4ELi2ELb1EEENS1_21CollectiveEpilogueBwdISA_SB_SD_Li256ELb1ELb0ELi2EEENS1_19SingleTileSchedulerILb1ELb0ELb0ELi128EEEEEEEEEvNT_6ParamsE,"aw",@nobits
	.sectionflags	@""
	.align	16
	.zero		1024


//--------------------- .nv.shared._ZN7cutlass13device_kernelIN5flash19enable_sm80_to_sm89INS1_16FlashAttnBwdSm80INS1_25CollectiveMainloopBwdSm80ILi2ELi2EN4cute5tupleIJNS5_1CILi64EEENS7_ILi128EEES8_EEENS_10bfloat16_tEfNS_4arch4Sm80ELb0ELb0ELb0ELb1ELb1ELb0ELb0ELb0ELi2ELi2ELi4ELi2ELb1EEENS1_21CollectiveEpilogueBwdISA_SB_SD_Li256ELb1ELb0ELi2EEENS1_19SingleTileSchedulerILb1ELb0ELb0ELi128EEEEEEEEEvNT_6ParamsE --------------------------
	.section	.nv.shared._ZN7cutlass13device_kernelIN5flash19enable_sm80_to_sm89INS1_16FlashAttnBwdSm80INS1_25CollectiveMainloopBwdSm80ILi2ELi2EN4cute5tupleIJNS5_1CILi64EEENS7_ILi128EEES8_EEENS_10bfloat16_tEfNS_4arch4Sm80ELb0ELb0ELb0ELb1ELb1ELb0ELb0ELb0ELi2ELi2ELi4ELi2ELb1EEENS1_21CollectiveEpilogueBwdISA_SB_SD_Li256ELb1ELb0ELi2EEENS1_19SingleTileSchedulerILb1ELb0ELb0ELi128EEEEEEEEEvNT_6ParamsE,"aw",@nobits
	.sectionflags	@""
	.align	16
	.zero		1024


//--------------------- .nv.shared._ZN7cutlass13device_kernelIN5flash19enable_sm80_to_sm89INS1_16FlashAttnBwdSm80INS1_25CollectiveMainloopBwdSm80ILi2ELi2EN4cute5tupleIJNS5_1CILi64EEENS7_ILi128EEES8_EEENS_10bfloat16_tEfNS_4arch4Sm80ELb0ELb0ELb0ELb1ELb0ELb0ELb0ELb0ELi2ELi2ELi4ELi2ELb1EEENS1_24CollectiveEpilogueBwdGQAISA_fSD_Li256ELb1ELb0EEENS1_19SingleTileSchedulerILb1ELb0ELb0ELi128EEEEEEEEEvNT_6ParamsE --------------------------
	.section	.nv.shared._ZN7cutlass13device_kernelIN5flash19enable_sm80_to_sm89INS1_16FlashAttnBwdSm80INS1_25CollectiveMainloopBwdSm80ILi2ELi2EN4cute5tupleIJNS5_1CILi64EEENS7_ILi128EEES8_EEENS_10bfloat16_tEfNS_4arch4Sm80ELb0ELb0ELb0ELb1ELb0ELb0ELb0ELb0ELi2ELi2ELi4ELi2ELb1EEENS1_24CollectiveEpilogueBwdGQAISA_fSD_Li256ELb1ELb0EEENS1_19SingleTileSchedulerILb1ELb0ELb0ELi128EEEEEEEEEvNT_6ParamsE,"aw",@nobits
	.sectionflags	@""
	.align	16
	.zero		1024


//--------------------- .nv.shared._ZN7cutlass13device_kernelIN5flash19enable_sm80_to_sm89INS1_16FlashAttnBwdSm80INS1_25CollectiveMainloopBwdSm80ILi2ELi2EN4cute5tupleIJNS5_1CILi64EEENS7_ILi128EEES8_EEENS_10bfloat16_tEfNS_4arch4Sm80ELb0ELb0ELb0ELb1ELb1ELb0ELb0ELb0ELi2ELi2ELi4ELi2ELb1EEENS1_24CollectiveEpilogueBwdGQAISA_fSD_Li256ELb1ELb1EEENS1_19SingleTileSchedulerILb1ELb0ELb0ELi128EEEEEEEEEvNT_6ParamsE --------------------------
	.section	.nv.shared._ZN7cutlass13device_kernelIN5flash19enable_sm80_to_sm89INS1_16FlashAttnBwdSm80INS1_25CollectiveMainloopBwdSm80ILi2ELi2EN4cute5tupleIJNS5_1CILi64EEENS7_ILi128EEES8_EEENS_10bfloat16_tEfNS_4arch4Sm80ELb0ELb0ELb0ELb1ELb1ELb0ELb0ELb0ELi2ELi2ELi4ELi2ELb1EEENS1_24CollectiveEpilogueBwdGQAISA_fSD_Li256ELb1ELb1EEENS1_19SingleTileSchedulerILb1ELb0ELb0ELi128EEEEEEEEEvNT_6ParamsE,"aw",@nobits
	.sectionflags	@""
	.align	16
	.zero		1024


//--------------------- .nv.shared._ZN7cutlass13device_kernelIN5flash19enable_sm80_to_sm89INS1_16FlashAttnBwdSm80INS1_25CollectiveMainloopBwdSm80ILi2ELi2EN4cute5tupleIJNS5_1CILi64EEENS7_ILi128EEES8_EEENS_10bfloat16_tEfNS_4arch4Sm80ELb0ELb1ELb0ELb0ELb0ELb0ELb0ELb0ELi2ELi2ELi4ELi2ELb1EEENS1_21CollectiveEpilogueBwdISA_SB_SD_Li256ELb0ELb0ELi2EEENS1_19SingleTileSchedulerILb0ELb0ELb0ELi128EEEEEEEEEvNT_6ParamsE --------------------------
	.section	.nv.shared._ZN7cutlass13device_kernelIN5flash19enable_sm80_to_sm89INS1_16FlashAttnBwdSm80INS1_25CollectiveMainloopBwdSm80ILi2ELi2EN4cute5tupleIJNS5_1CILi64EEENS7_ILi128EEES8_EEENS_10bfloat16_tEfNS_4arch4Sm80ELb0ELb1ELb0ELb0ELb0ELb0ELb0ELb0ELi2ELi2ELi4ELi2ELb1EEENS1_21CollectiveEpilogueBwdISA_SB_SD_Li256ELb0ELb0ELi2EEENS1_19SingleTileSchedulerILb0ELb0ELb0ELi128EEEEEEEEEvNT_6ParamsE,"aw",@nobits
	.sectionflags	@""
	.align	16
	.zero		1024


//--------------------- .nv.shared._ZN7cutlass13device_kernelIN5flash19enable_sm80_to_sm89INS1_16FlashAttnBwdSm80INS1_25CollectiveMainloopBwdSm80ILi2ELi2EN4cute5tupleIJNS5_1CILi64EEENS7_ILi128EEES8_EEENS_10bfloat16_tEfNS_4arch4Sm80ELb0ELb1ELb0ELb0ELb1ELb0ELb0ELb0ELi2ELi2ELi4ELi2ELb1EEENS1_21CollectiveEpilogueBwdISA_SB_SD_Li256ELb0ELb0ELi2EEENS1_19SingleTileSchedulerILb0ELb0ELb0ELi128EEEEEEEEEvNT_6ParamsE --------------------------
	.section	.nv.shared._ZN7cutlass13device_kernelIN5flash19enable_sm80_to_sm89INS1_16FlashAttnBwdSm80INS1_25CollectiveMainloopBwdSm80ILi2ELi2EN4cute5tupleIJNS5_1CILi64EEENS7_ILi128EEES8_EEENS_10bfloat16_tEfNS_4arch4Sm80ELb0ELb1ELb0ELb0ELb1ELb0ELb0ELb0ELi2ELi2ELi4ELi2ELb1EEENS1_21CollectiveEpilogueBwdISA_SB_SD_Li256ELb0ELb0ELi2EEENS1_19SingleTileSchedulerILb0ELb0ELb0ELi128EEEEEEEEEvNT_6ParamsE,"aw",@nobits
	.sectionflags	@""
	.align	16
	.zero		1024


//--------------------- .nv.shared._ZN7cutlass13device_kernelIN5flash19enable_sm80_to_sm89INS1_16FlashAttnBwdSm80INS1_25CollectiveMainloopBwdSm80ILi2ELi2EN4cute5tupleIJNS5_1CILi64EEENS7_ILi128EEES8_EEENS_10bfloat16_tEfNS_4arch4Sm80ELb0ELb1ELb0ELb0ELb0ELb0ELb0ELb0ELi2ELi2ELi4ELi2ELb1EEENS1_24CollectiveEpilogueBwdGQAISA_fSD_Li256ELb0ELb0EEENS1_19SingleTileSchedulerILb0ELb0ELb0ELi128EEEEEEEEEvNT_6ParamsE --------------------------
	.section	.nv.shared._ZN7cutlass13device_kernelIN5flash19enable_sm80_to_sm89INS1_16FlashAttnBwdSm80INS1_25CollectiveMainloopBwdSm80ILi2ELi2EN4cute5tupleIJNS5_1CILi64EEENS7_ILi128EEES8_EEENS_10bfloat16_tEfNS_4arch4Sm80ELb0ELb1ELb0ELb0ELb0ELb0ELb0ELb0ELi2ELi2ELi4ELi2ELb1EEENS1_24CollectiveEpilogueBwdGQAISA_fSD_Li256ELb0ELb0EEENS1_19SingleTileSchedulerILb0ELb0ELb0ELi128EEEEEEEEEvNT_6ParamsE,"aw",@nobits
	.sectionflags	@""
	.align	16
	.zero		1024


//--------------------- .nv.shared._ZN7cutlass13device_kernelIN5flash19enable_sm80_to_sm89INS1_16FlashAttnBwdSm80INS1_25CollectiveMainloopBwdSm80ILi2ELi2EN4cute5tupleIJNS5_1CILi64EEENS7_ILi128EEES8_EEENS_10bfloat16_tEfNS_4arch4Sm80ELb0ELb1ELb0ELb0ELb1ELb0ELb0ELb0ELi2ELi2ELi4ELi2ELb1EEENS1_24CollectiveEpilogueBwdGQAISA_fSD_Li256ELb0ELb1EEENS1_19SingleTileSchedulerILb0ELb0ELb0ELi128EEEEEEEEEvNT_6ParamsE --------------------------
	.section	.nv.shared._ZN7cutlass13device_kernelIN5flash19enable_sm80_to_sm89INS1_16FlashAttnBwdSm80INS1_25CollectiveMainloopBwdSm80ILi2ELi2EN4cute5tupleIJNS5_1CILi64EEENS7_ILi128EEES8_EEENS_10bfloat16_tEfNS_4arch4Sm80ELb0ELb1ELb0ELb0ELb1ELb0ELb0ELb0ELi2ELi2ELi4ELi2ELb1EEENS1_24CollectiveEpilogueBwdGQAISA_fSD_Li256ELb0ELb1EEENS1_19SingleTileSchedulerILb0ELb0ELb0ELi128EEEEEEEEEvNT_6ParamsE,"aw",@nobits
	.sectionflags	@""
	.align	16
	.zero		1024


//--------------------- .nv.shared._ZN7cutlass13device_kernelIN5flash19enable_sm80_to_sm89INS1_16FlashAttnBwdSm80INS1_25CollectiveMainloopBwdSm80ILi2ELi2EN4cute5tupleIJNS5_1CILi64EEENS7_ILi128EEES8_EEENS_10bfloat16_tEfNS_4arch4Sm80ELb0ELb1ELb0ELb1ELb0ELb0ELb0ELb0ELi2ELi2ELi4ELi2ELb1EEENS1_21CollectiveEpilogueBwdISA_SB_SD_Li256ELb1ELb0ELi2EEENS1_19SingleTileSchedulerILb1ELb0ELb0ELi128EEEEEEEEEvNT_6ParamsE --------------------------
	.section	.nv.shared._ZN7cutlass13device_kernelIN5flash19enable_sm80_to_sm89INS1_16FlashAttnBwdSm80INS1_25CollectiveMainloopBwdSm80ILi2ELi2EN4cute5tupleIJNS5_1CILi64EEENS7_ILi128EEES8_EEENS_10bfloat16_tEfNS_4arch4Sm80ELb0ELb1ELb0ELb1ELb0ELb0ELb0ELb0ELi2ELi2ELi4ELi2ELb1EEENS1_21CollectiveEpilogueBwdISA_SB_SD_Li256ELb1ELb0ELi2EEENS1_19SingleTileSchedulerILb1ELb0ELb0ELi128EEEEEEEEEvNT_6ParamsE,"aw",@nobits
	.sectionflags	@""
	.align	16
	.zero		1024


//--------------------- .nv.shared._ZN7cutlass13device_kernelIN5flash19enable_sm80_to_sm89INS1_16FlashAttnBwdSm80INS1_25CollectiveMainloopBwdSm80ILi2ELi2EN4cute5tupleIJNS5_1CILi64EEENS7_ILi128EEES8_EEENS_10bfloat16_tEfNS_4arch4Sm80ELb0ELb1ELb0ELb1ELb1ELb0ELb0ELb0ELi2ELi2ELi4ELi2ELb1EEENS1_21CollectiveEpilogueBwdISA_SB_SD_Li256ELb1ELb0ELi2EEENS1_19SingleTileSchedulerILb1ELb0ELb0ELi128EEEEEEEEEvNT_6ParamsE --------------------------
	.section	.nv.shared._ZN7cutlass13device_kernelIN5flash19enable_sm80_to_sm89INS1_16FlashAttnBwdSm80INS1_25CollectiveMainloopBwdSm80ILi2ELi2EN4cute5tupleIJNS5_1CILi64EEENS7_ILi128EEES8_EEENS_10bfloat16_tEfNS_4arch4Sm80ELb0ELb1ELb0ELb1ELb1ELb0ELb0ELb0ELi2ELi2ELi4ELi2ELb1EEENS1_21CollectiveEpilogueBwdISA_SB_SD_Li256ELb1ELb0ELi2EEENS1_19SingleTileSchedulerILb1ELb0ELb0ELi128EEEEEEEEEvNT_6ParamsE,"aw",@nobits
	.sectionflags	@""
	.align	16
	.zero		1024


//--------------------- .nv.shared._ZN7cutlass13device_kernelIN5flash19enable_sm80_to_sm89INS1_16FlashAttnBwdSm80INS1_25CollectiveMainloopBwdSm80ILi2ELi2EN4cute5tupleIJNS5_1CILi64EEENS7_ILi128EEES8_EEENS_10bfloat16_tEfNS_4arch4Sm80ELb0ELb1ELb0ELb1ELb0ELb0ELb0ELb0ELi2ELi2ELi4ELi2ELb1EEENS1_24CollectiveEpilogueBwdGQAISA_fSD_Li256ELb1ELb0EEENS1_19SingleTileSchedulerILb1ELb0ELb0ELi128EEEEEEEEEvNT_6ParamsE --------------------------
	.section	.nv.shared._ZN7cutlass13device_kernelIN5flash19enable_sm80_to_sm89INS1_16FlashAttnBwdSm80INS1_25CollectiveMainloopBwdSm80ILi2ELi2EN4cute5tupleIJNS5_1CILi64EEENS7_ILi128EEES8_EEENS_10bfloat16_tEfNS_4arch4Sm80ELb0ELb1ELb0ELb1ELb0ELb0ELb0ELb0ELi2ELi2ELi4ELi2ELb1EEENS1_24CollectiveEpilogueBwdGQAISA_fSD_Li256ELb1ELb0EEENS1_19SingleTileSchedulerILb1ELb0ELb0ELi128EEEEEEEEEvNT_6ParamsE,"aw",@nobits
	.sectionflags	@""
	.align	16
	.zero		1024


//--------------------- .nv.shared._ZN7cutlass13device_kernelIN5flash19enable_sm80_to_sm89INS1_16FlashAttnBwdSm80INS1_25CollectiveMainloopBwdSm80ILi2ELi2EN4cute5tupleIJNS5_1CILi64EEENS7_ILi128EEES8_EEENS_10bfloat16_tEfNS_4arch4Sm80ELb0ELb1ELb0ELb1ELb1ELb0ELb0ELb0ELi2ELi2ELi4ELi2ELb1EEENS1_24CollectiveEpilogueBwdGQAISA_fSD_Li256ELb1ELb1EEENS1_19SingleTileSchedulerILb1ELb0ELb0ELi128EEEEEEEEEvNT_6ParamsE --------------------------
	.section	.nv.shared._ZN7cutlass13device_kernelIN5flash19enable_sm80_to_sm89INS1_16FlashAttnBwdSm80INS1_25CollectiveMainloopBwdSm80ILi2ELi2EN4cute5tupleIJNS5_1CILi64EEENS7_ILi128EEES8_EEENS_10bfloat16_tEfNS_4arch4Sm80ELb0ELb1ELb0ELb1ELb1ELb0ELb0ELb0ELi2ELi2ELi4ELi2ELb1EEENS1_24CollectiveEpilogueBwdGQAISA_fSD_Li256ELb1ELb1EEENS1_19SingleTileSchedulerILb1ELb0ELb0ELi128EEEEEEEEEvNT_6ParamsE,"aw",@nobits
	.sectionflags	@""
	.align	16
	.zero		1024


//--------------------- .nv.shared._ZN7cutlass13device_kernelIN5flash19enable_sm80_to_sm89INS1_16FlashAttnBwdSm80INS1_25CollectiveMainloopBwdSm80ILi2ELi2EN4cute5tupleIJNS5_1CILi64EEENS7_ILi128EEES8_EEENS_10bfloat16_tEfNS_4arch4Sm80ELb1ELb0ELb0ELb0ELb0ELb0ELb0ELb0ELi2ELi2ELi4ELi2ELb1EEENS1_21CollectiveEpilogueBwdISA_SB_SD_Li256ELb0ELb0ELi2EEENS1_25SingleTileBwdLPTSchedulerILb0ELi128ELb0EEEEEEEEEvNT_6ParamsE --------------------------
	.section	.nv.shared._ZN7cutlass13device_kernelIN5flash19enable_sm80_to_sm89INS1_16FlashAttnBwdSm80INS1_25CollectiveMainloopBwdSm80ILi2ELi2EN4cute5tupleIJNS5_1CILi64EEENS7_ILi128EEES8_EEENS_10bfloat16_tEfNS_4arch4Sm80ELb1ELb0ELb0ELb0ELb0ELb0ELb0ELb0ELi2ELi2ELi4ELi2ELb1EEENS1_21CollectiveEpilogueBwdISA_SB_SD_Li256ELb0ELb0ELi2EEENS1_25SingleTileBwdLPTSchedulerILb0ELi128ELb0EEEEEEEEEvNT_6ParamsE,"aw",@nobits
	.sectionflags	@""
	.align	16
	.zero		1024


//--------------------- .nv.shared._ZN7cutlass13device_kernelIN5flash19enable_sm80_to_sm89INS1_16FlashAttnBwdSm80INS1_25CollectiveMainloopBwdSm80ILi2ELi2EN4cute5tupleIJNS5_1CILi64EEENS7_ILi128EEES8_EEENS_10bfloat16_tEfNS_4arch4Sm80ELb1ELb0ELb0ELb0ELb1ELb0ELb0ELb0ELi2ELi2ELi4ELi2ELb1EEENS1_21CollectiveEpilogueBwdISA_SB_SD_Li256ELb0ELb0ELi2EEENS1_25SingleTileBwdLPTSchedulerILb0ELi128ELb1EEEEEEEEEvNT_6ParamsE --------------------------
	.section	.nv.shared._ZN7cutlass13device_kernelIN5flash19enable_sm80_to_sm89INS1_16FlashAttnBwdSm80INS1_25CollectiveMainloopBwdSm80ILi2ELi2EN4cute5tupleIJNS5_1CILi64EEENS7_ILi128EEES8_EEENS_10bfloat16_tEfNS_4arch4Sm80ELb1ELb0ELb0ELb0ELb1ELb0ELb0ELb0ELi2ELi2ELi4ELi2ELb1EEENS1_21CollectiveEpilogueBwdISA_SB_SD_Li256ELb0ELb0ELi2EEENS1_25SingleTileBwdLPTSchedulerILb0ELi128ELb1EEEEEEEEEvNT_6ParamsE,"aw",@nobits
	.sectionflags	@""
	.align	16
	.zero		1024


//--------------------- .nv.shared._ZN7cutlass13device_kernelIN5flash19enable_sm80_to_sm89INS1_16FlashAttnBwdSm80INS1_25CollectiveMainloopBwdSm80ILi2ELi2EN4cute5tupleIJNS5_1CILi64EEENS7_ILi128EEES8_EEENS_10bfloat16_tEfNS_4arch4Sm80ELb1ELb0ELb0ELb0ELb0ELb0ELb0ELb0ELi2ELi2ELi4ELi2ELb1EEENS1_24CollectiveEpilogueBwdGQAISA_fSD_Li256ELb0ELb0EEENS1_25SingleTileBwdLPTSchedulerILb0ELi128ELb0EEEEEEEEEvNT_6ParamsE --------------------------
	.section	.nv.shared._ZN7cutlass13device_kernelIN5flash19enable_sm80_to_sm89INS1_16FlashAttnBwdSm80INS1_25CollectiveMainloopBwdSm80ILi2ELi2EN4cute5tupleIJNS5_1CILi64EEENS7_ILi128EEES8_EEENS_10bfloat16_tEfNS_4arch4Sm80ELb1ELb0ELb0ELb0ELb0ELb0ELb0ELb0ELi2ELi2ELi4ELi2ELb1EEENS1_24CollectiveEpilogueBwdGQAISA_fSD_Li256ELb0ELb0EEENS1_25SingleTileBwdLPTSchedulerILb0ELi128ELb0EEEEEEEEEvNT_6ParamsE,"aw",@nobits
	.sectionflags	@""
	.align	16
	.zero		1024


//--------------------- .nv.shared._ZN7cutlass13device_kernelIN5flash19enable_sm80_to_sm89INS1_16FlashAttnBwdSm80INS1_25CollectiveMainloopBwdSm80ILi2ELi2EN4cute5tupleIJNS5_1CILi64EEENS7_ILi128EEES8_EEENS_10bfloat16_tEfNS_4arch4Sm80ELb1ELb0ELb0ELb0ELb1ELb0ELb0ELb0ELi2ELi2ELi4ELi2ELb1EEENS1_24CollectiveEpilogueBwdGQAISA_fSD_Li256ELb0ELb1EEENS1_25SingleTileBwdLPTSchedulerILb0ELi128ELb1EEEEEEEEEvNT_6ParamsE --------------------------
	.section	.nv.shared._ZN7cutlass13device_kernelIN5flash19enable_sm80_to_sm89INS1_16FlashAttnBwdSm80INS1_25CollectiveMainloopBwdSm80ILi2ELi2EN4cute5tupleIJNS5_1CILi64EEENS7_ILi128EEES8_EEENS_10bfloat16_tEfNS_4arch4Sm80ELb1ELb0ELb0ELb0ELb1ELb0ELb0ELb0ELi2ELi2ELi4ELi2ELb1EEENS1_24CollectiveEpilogueBwdGQAISA_fSD_Li256ELb0ELb1EEENS1_25SingleTileBwdLPTSchedulerILb0ELi128ELb1EEEEEEEEEvNT_6ParamsE,"aw",@nobits
	.sectionflags	@""
	.align	16
	.zero		1024


//--------------------- .nv.shared._ZN7cutlass13device_kernelIN5flash22FlashAttnBwdPreprocessIN4cute5tupleIJNS3_1CILi64EEES6_EEENS_10bfloat16_tEfNS_4arch4Sm80ELb1ELb0EEEEEvNT_6ParamsE --------------------------
	.section	.nv.shared._ZN7cutlass13device_kernelIN5flash22FlashAttnBwdPreprocessIN4cute5tupleIJNS3_1CILi64EEES6_EEENS_10bfloat16_tEfNS_4arch4Sm80ELb1ELb0EEEEEvNT_6ParamsE,"aw",@nobits
	.sectionflags	@""
	.align	16
	.zero		1024


//--------------------- .nv.shared._ZN7cutlass13device_kernelIN5flash19enable_sm80_to_sm89INS1_16FlashAttnBwdSm80INS1_25CollectiveMainloopBwdSm80ILi2ELi2EN4cute5tupleIJNS5_1CILi64EEENS7_ILi128EEES8_EEENS_10bfloat16_tEfNS_4arch4Sm80ELb1ELb0ELb0ELb1ELb0ELb0ELb0ELb0ELi2ELi2ELi4ELi2ELb1EEENS1_21CollectiveEpilogueBwdISA_SB_SD_Li256ELb1ELb0ELi2EEENS1_25SingleTileBwdLPTSchedulerILb1ELi128ELb0EEEEEEEEEvNT_6ParamsE --------------------------
	.section	.nv.shared._ZN7cutlass13device_kernelIN5flash19enable_sm80_to_sm89INS1_16FlashAttnBwdSm80INS1_25CollectiveMainloopBwdSm80ILi2ELi2EN4cute5tupleIJNS5_1CILi64EEENS7_ILi128EEES8_EEENS_10bfloat16_tEfNS_4arch4Sm80ELb1ELb0ELb0ELb1ELb0ELb0ELb0ELb0ELi2ELi2ELi4ELi2ELb1EEENS1_21CollectiveEpilogueBwdISA_SB_SD_Li256ELb1ELb0ELi2EEENS1_25SingleTileBwdLPTSchedulerILb1ELi128ELb0EEEEEEEEEvNT_6ParamsE,"aw",@nobits
	.sectionflags	@""
	.align	16
	.zero		1024


//--------------------- .nv.shared._ZN7cutlass13device_kernelIN5flash19enable_sm80_to_sm89INS1_16FlashAttnBwdSm80INS1_25CollectiveMainloopBwdSm80ILi2ELi2EN4cute5tupleIJNS5_1CILi64EEENS7_ILi128EEES8_EEENS_10bfloat16_tEfNS_4arch4Sm80ELb1ELb0ELb0ELb1ELb1ELb0ELb0ELb0ELi2ELi2ELi4ELi2ELb1EEENS1_21CollectiveEpilogueBwdISA_SB_SD_Li256ELb1ELb0ELi2EEENS1_25SingleTileBwdLPTSchedulerILb1ELi128ELb1EEEEEEEEEvNT_6ParamsE --------------------------
	.section	.nv.shared._ZN7cutlass13device_kernelIN5flash19enable_sm80_to_sm89INS1_16FlashAttnBwdSm80INS1_25CollectiveMainloopBwdSm80ILi2ELi2EN4cute5tupleIJNS5_1CILi64EEENS7_ILi128EEES8_EEENS_10bfloat16_tEfNS_4arch4Sm80ELb1ELb0ELb0ELb1ELb1ELb0ELb0ELb0ELi2ELi2ELi4ELi2ELb1EEENS1_21CollectiveEpilogueBwdISA_SB_SD_Li256ELb1ELb0ELi2EEENS1_25SingleTileBwdLPTSchedulerILb1ELi128ELb1EEEEEEEEEvNT_6ParamsE,"aw",@nobits
	.sectionflags	@""
	.align	16
	.zero		1024


//--------------------- .nv.shared._ZN7cutlass13device_kernelIN5flash19enable_sm80_to_sm89INS1_16FlashAttnBwdSm80INS1_25CollectiveMainloopBwdSm80ILi2ELi2EN4cute5tupleIJNS5_1CILi64EEENS7_ILi128EEES8_EEENS_10bfloat16_tEfNS_4arch4Sm80ELb1ELb0ELb0ELb1ELb0ELb0ELb0ELb0ELi2ELi2ELi4ELi2ELb1EEENS1_24CollectiveEpilogueBwdGQAISA_fSD_Li256ELb1ELb0EEENS1_25SingleTileBwdLPTSchedulerILb1ELi128ELb0EEEEEEEEEvNT_6ParamsE --------------------------
	.section	.nv.shared._ZN7cutlass13device_kernelIN5flash19enable_sm80_to_sm89INS1_16FlashAttnBwdSm80INS1_25CollectiveMainloopBwdSm80ILi2ELi2EN4cute5tupleIJNS5_1CILi64EEENS7_ILi128EEES8_EEENS_10bfloat16_tEfNS_4arch4Sm80ELb1ELb0ELb0ELb1ELb0ELb0ELb0ELb0ELi2ELi2ELi4ELi2ELb1EEENS1_24CollectiveEpilogueBwdGQAISA_fSD_Li256ELb1ELb0EEENS1_25SingleTileBwdLPTSchedulerILb1ELi128ELb0EEEEEEEEEvNT_6ParamsE,"aw",@nobits
	.sectionflags	@""
	.align	16
	.zero		1024


//--------------------- .nv.shared._ZN7cutlass13device_kernelIN5flash32FlashAttnBwdPostprocessConvertdQIN4cute5tupleIJNS3_1CILi64EEES6_EEENS_10bfloat16_tEfNS_4arch4Sm80ELi256ENS3_8TiledMMAINS3_8MMA_AtomIJNS3_30SM80_16x8x16_F32BF16BF16F32_TNEEEENS3_6LayoutINS4_IJNS5_ILi2EEENS5_ILi4EEENS5_ILi1EEEEEENS4_IJSI_SG_NS5_ILi0EEEEEEEENS4_IJNS5_ILi32EEES6_NS5_ILi16EEEEEEEELb0EEEEEvNT_6ParamsE --------------------------
	.section	.nv.shared._ZN7cutlass13device_kernelIN5flash32FlashAttnBwdPostprocessConvertdQIN4cute5tupleIJNS3_1CILi64EEES6_EEENS_10bfloat16_tEfNS_4arch4Sm80ELi256ENS3_8TiledMMAINS3_8MMA_AtomIJNS3_30SM80_16x8x16_F32BF16BF16F32_TNEEEENS3_6LayoutINS4_IJNS5_ILi2EEENS5_ILi4EEENS5_ILi1EEEEEENS4_IJSI_SG_NS5_ILi0EEEEEEEENS4_IJNS5_ILi32EEES6_NS5_ILi16EEEEEEEELb0EEEEEvNT_6ParamsE,"aw",@nobits
	.sectionflags	@""
	.align	16
	.zero		1024


//--------------------- .nv.shared._ZN7cutlass13device_kernelIN5flash19enable_sm80_to_sm89INS1_16FlashAttnBwdSm80INS1_25CollectiveMainloopBwdSm80ILi2ELi2EN4cute5tupleIJNS5_1CILi64EEENS7_ILi128EEES8_EEENS_10bfloat16_tEfNS_4arch4Sm80ELb1ELb0ELb0ELb1ELb1ELb0ELb0ELb0ELi2ELi2ELi4ELi2ELb1EEENS1_24CollectiveEpilogueBwdGQAISA_fSD_Li256ELb1ELb1EEENS1_25SingleTileBwdLPTSchedulerILb1ELi128ELb1EEEEEEEEEvNT_6ParamsE --------------------------
	.section	.nv.shared._ZN7cutlass13device_kernelIN5flash19enable_sm80_to_sm89INS1_16FlashAttnBwdSm80INS1_25CollectiveMainloopBwdSm80ILi2ELi2EN4cute5tupleIJNS5_1CILi64EEENS7_ILi128EEES8_EEENS_10bfloat16_tEfNS_4arch4Sm80ELb1ELb0ELb0ELb1ELb1ELb0ELb0ELb0ELi2ELi2ELi4ELi2ELb1EEENS1_24CollectiveEpilogueBwdGQAISA_fSD_Li256ELb1ELb1EEENS1_25SingleTileBwdLPTSchedulerILb1ELi128ELb1EEEEEEEEEvNT_6ParamsE,"aw",@nobits
	.sectionflags	@""
	.align	16
	.zero		1024


//--------------------- .nv.shared._ZN7cutlass13device_kernelIN5flash22FlashAttnBwdPreprocessIN4cute5tupleIJNS3_1CILi64EEES6_EEENS_10bfloat16_tEfNS_4arch4Sm80ELb1ELb1EEEEEvNT_6ParamsE --------------------------
	.section	.nv.shared._ZN7cutlass13device_kernelIN5flash22FlashAttnBwdPreprocessIN4cute5tupleIJNS3_1CILi64EEES6_EEENS_10bfloat16_tEfNS_4arch4Sm80ELb1ELb1EEEEEvNT_6ParamsE,"aw",@nobits
	.sectionflags	@""
	.align	16
	.zero		1024


//--------------------- .nv.shared._ZN7cutlass13device_kernelIN5flash19enable_sm80_to_sm89INS1_16FlashAttnBwdSm80INS1_25CollectiveMainloopBwdSm80ILi2ELi2EN4cute5tupleIJNS5_1CILi128EEES8_NS7_ILi64EEEEEENS_10bfloat16_tEfNS_4arch4Sm80ELb0ELb0ELb0ELb0ELb0ELb0ELb0ELb0ELi2ELi4ELi4ELi4ELb0EEENS1_21CollectiveEpilogueBwdISA_SB_SD_Li256ELb0ELb0ELi2EEENS1_19SingleTileSchedulerILb0ELb0ELb0ELi128EEEEEEEEEvNT_6ParamsE --------------------------
	.section	.nv.shared._ZN7cutlass13device_kernelIN5flash19enable_sm80_to_sm89INS1_16FlashAttnBwdSm80INS1_25CollectiveMainloopBwdSm80ILi2ELi2EN4cute5tupleIJNS5_1CILi128EEES8_NS7_ILi64EEEEEENS_10bfloat16_tEfNS_4arch4Sm80ELb0ELb0ELb0ELb0ELb0ELb0ELb0ELb0ELi2ELi4ELi4ELi4ELb0EEENS1_21CollectiveEpilogueBwdISA_SB_SD_Li256ELb0ELb0ELi2EEENS1_19SingleTileSchedulerILb0ELb0ELb0ELi128EEEEEEEEEvNT_6ParamsE,"aw",@nobits
	.sectionflags	@""
	.align	16
	.zero		1024


//--------------------- .nv.shared._ZN7cutlass13device_kernelIN5flash19enable_sm80_to_sm89INS1_16FlashAttnBwdSm80INS1_25CollectiveMainloopBwdSm80ILi2ELi2EN4cute5tupleIJNS5_1CILi128EEES8_NS7_ILi64EEEEEENS_10bfloat16_tEfNS_4arch4Sm80ELb0ELb0ELb0ELb0ELb1ELb0ELb0ELb0ELi2ELi4ELi4ELi4ELb0EEENS1_21CollectiveEpilogueBwdISA_SB_SD_Li256ELb0ELb0ELi2EEENS1_19SingleTileSchedulerILb0ELb0ELb0ELi128EEEEEEEEEvNT_6ParamsE --------------------------
	.section	.nv.shared._ZN7cutlass13device_kernelIN5flash19enable_sm80_to_sm89INS1_16FlashAttnBwdSm80INS1_25CollectiveMainloopBwdSm80ILi2ELi2EN4cute5tupleIJNS5_1CILi128EEES8_NS7_ILi64EEEEEENS_10bfloat16_tEfNS_4arch4Sm80ELb0ELb0ELb0ELb0ELb1ELb0ELb0ELb0ELi2ELi4ELi4ELi4ELb0EEENS1_21CollectiveEpilogueBwdISA_SB_SD_Li256ELb0ELb0ELi2EEENS1_19SingleTileSchedulerILb0ELb0ELb0ELi128EEEEEEEEEvNT_6ParamsE,"aw",@nobits
	.sectionflags	@""
	.align	16
	.zero		1024


//--------------------- .nv.shared._ZN7cutlass13device_kernelIN5flash19enable_sm80_to_sm89INS1_16FlashAttnBwdSm80INS1_25CollectiveMainloopBwdSm80ILi2ELi2EN4cute5tupleIJNS5_1CILi128EEES8_NS7_ILi64EEEEEENS_10bfloat16_tEfNS_4arch4Sm80ELb0ELb0ELb0ELb0ELb0ELb0ELb0ELb0ELi2ELi4ELi4ELi4ELb0EEENS1_24CollectiveEpilogueBwdGQAISA_fSD_Li256ELb0ELb0EEENS1_19SingleTileSchedulerILb0ELb0ELb0ELi128EEEEEEEEEvNT_6ParamsE --------------------------
	.section	.nv.shared._ZN7cutlass13device_kernelIN5flash19enable_sm80_to_sm89INS1_16FlashAttnBwdSm80INS1_25CollectiveMainloopBwdSm80ILi2ELi2EN4cute5tupleIJNS5_1CILi128EEES8_NS7_ILi64EEEEEENS_10bfloat16_tEfNS_4arch4Sm80ELb0ELb0ELb0ELb0ELb0ELb0ELb0ELb0ELi2ELi4ELi4ELi4ELb0EEENS1_24CollectiveEpilogueBwdGQAISA_fSD_Li256ELb0ELb0EEENS1_19SingleTileSchedulerILb0ELb0ELb0ELi128EEEEEEEEEvNT_6ParamsE,"aw",@nobits
	.sectionflags	@""
	.align	16
	.zero		1024


//--------------------- .nv.shared._ZN7cutlass13device_kernelIN5flash19enable_sm80_to_sm89INS1_16FlashAttnBwdSm80INS1_25CollectiveMainloopBwdSm80ILi2ELi2EN4cute5tupleIJNS5_1CILi128EEES8_NS7_ILi64EEEEEENS_10bfloat16_tEfNS_4arch4Sm80ELb0ELb0ELb0ELb0ELb1ELb0ELb0ELb0ELi2ELi4ELi4ELi4ELb0EEENS1_24CollectiveEpilogueBwdGQAISA_fSD_Li256ELb0ELb1EEENS1_19SingleTileSchedulerILb0ELb0ELb0ELi128EEEEEEEEEvNT_6ParamsE --------------------------
	.section	.nv.shared._ZN7cutlass13device_kernelIN5flash19enable_sm80_to_sm89INS1_16FlashAttnBwdSm80INS1_25CollectiveMainloopBwdSm80ILi2ELi2EN4cute5tupleIJNS5_1CILi128EEES8_NS7_ILi64EEEEEENS_10bfloat16_tEfNS_4arch4Sm80ELb0ELb0ELb0ELb0ELb1ELb0ELb0ELb0ELi2ELi4ELi4ELi4ELb0EEENS1_24CollectiveEpilogueBwdGQAISA_fSD_Li256ELb0ELb1EEENS1_19SingleTileSchedulerILb0ELb0ELb0ELi128EEEEEEEEEvNT_6ParamsE,"aw",@nobits
	.sectionflags	@""
	.align	16
	.zero		1024


//--------------------- .nv.shared._ZN7cutlass13device_kernelIN5flash19enable_sm80_to_sm89INS1_16FlashAttnBwdSm80INS1_25CollectiveMainloopBwdSm80ILi2ELi2EN4cute5tupleIJNS5_1CILi128EEES8_NS7_ILi64EEEEEENS_10bfloat16_tEfNS_4arch4Sm80ELb0ELb0ELb0ELb1ELb0ELb0ELb0ELb0ELi2ELi4ELi4ELi4ELb0EEENS1_21CollectiveEpilogueBwdISA_SB_SD_Li256ELb1ELb0ELi2EEENS1_19SingleTileSchedulerILb1ELb0ELb0ELi128EEEEEEEEEvNT_6ParamsE --------------------------
	.section	.nv.shared._ZN7cutlass13device_kernelIN5flash19enable_sm80_to_sm89INS1_16FlashAttnBwdSm80INS1_25CollectiveMainloopBwdSm80ILi2ELi2EN4cute5tupleIJNS5_1CILi128EEES8_NS7_ILi64EEEEEENS_10bfloat16_tEfNS_4arch4Sm80ELb0ELb0ELb0ELb1ELb0ELb0ELb0ELb0ELi2ELi4ELi4ELi4ELb0EEENS1_21CollectiveEpilogueBwdISA_SB_SD_Li256ELb1ELb0ELi2EEENS1_19SingleTileSchedulerILb1ELb0ELb0ELi128EEEEEEEEEvNT_6ParamsE,"aw",@nobits
	.sectionflags	@""
	.align	16
	.zero		1024


//--------------------- .nv.shared._ZN7cutlass13device_kernelIN5flash19enable_sm80_to_sm89INS1_16FlashAttnBwdSm80INS1_25CollectiveMainloopBwdSm80ILi2ELi2EN4cute5tupleIJNS5_1CILi128EEES8_NS7_ILi64EEEEEENS_10bfloat16_tEfNS_4arch4Sm80ELb0ELb0ELb0ELb1ELb1ELb0ELb0ELb0ELi2ELi4ELi4ELi4ELb0EEENS1_21CollectiveEpilogueBwdISA_SB_SD_Li256ELb1ELb0ELi2EEENS1_19SingleTileSchedulerILb1ELb0ELb0ELi128EEEEEEEEEvNT_6ParamsE --------------------------
	.section	.nv.shared._ZN7cutlass13device_kernelIN5flash19enable_sm80_to_sm89INS1_16FlashAttnBwdSm80INS1_25CollectiveMainloopBwdSm80ILi2ELi2EN4cute5tupleIJNS5_1CILi128EEES8_NS7_ILi64EEEEEENS_10bfloat16_tEfNS_4arch4Sm80ELb0ELb0ELb0ELb1ELb1ELb0ELb0ELb0ELi2ELi4ELi4ELi4ELb0EEENS1_21CollectiveEpilogueBwdISA_SB_SD_Li256ELb1ELb0ELi2EEENS1_19SingleTileSchedulerILb1ELb0ELb0ELi128EEEEEEEEEvNT_6ParamsE,"aw",@nobits
	.sectionflags	@""
	.align	16
	.zero		1024


//--------------------- .nv.shared._ZN7cutlass13device_kernelIN5flash19enable_sm80_to_sm89INS1_16FlashAttnBwdSm80INS1_25CollectiveMainloopBwdSm80ILi2ELi2EN4cute5tupleIJNS5_1CILi128EEES8_NS7_ILi64EEEEEENS_10bfloat16_tEfNS_4arch4Sm80ELb0ELb0ELb0ELb1ELb0ELb0ELb0ELb0ELi2ELi4ELi4ELi4ELb0EEENS1_24CollectiveEpilogueBwdGQAISA_fSD_Li256ELb1ELb0EEENS1_19SingleTileSchedulerILb1ELb0ELb0ELi128EEEEEEEEEvNT_6ParamsE --------------------------
	.section	.nv.shared._ZN7cutlass13device_kernelIN5flash19enable_sm80_to_sm89INS1_16FlashAttnBwdSm80INS1_25CollectiveMainloopBwdSm80ILi2ELi2EN4cute5tupleIJNS5_1CILi128EEES8_NS7_ILi64EEEEEENS_10bfloat16_tEfNS_4arch4Sm80ELb0ELb0ELb0ELb1ELb0ELb0ELb0ELb0ELi2ELi4ELi4ELi4ELb0EEENS1_24CollectiveEpilogueBwdGQAISA_fSD_Li256ELb1ELb0EEENS1_19SingleTileSchedulerILb1ELb0ELb0ELi128EEEEEEEEEvNT_6ParamsE,"aw",@nobits
	.sectionflags	@""
	.align	16
	.zero		1024


//--------------------- .nv.shared._ZN7cutlass13device_kernelIN5flash19enable_sm80_to_sm89INS1_16FlashAttnBwdSm80INS1_25CollectiveMainloopBwdSm80ILi2ELi2EN4cute5tupleIJNS5_1CILi128EEES8_NS7_ILi64EEEEEENS_10bfloat16_tEfNS_4arch4Sm80ELb0ELb0ELb0ELb1ELb1ELb0ELb0ELb0ELi2ELi4ELi4ELi4ELb0EEENS1_24CollectiveEpilogueBwdGQAISA_fSD_Li256ELb1ELb1EEENS1_19SingleTileSchedulerILb1ELb0ELb0ELi128EEEEEEEEEvNT_6ParamsE --------------------------
	.section	.nv.shared._ZN7cutlass13device_kernelIN5flash19enable_sm80_to_sm89INS1_16FlashAttnBwdSm80INS1_25CollectiveMainloopBwdSm80ILi2ELi2EN4cute5tupleIJNS5_1CILi128EEES8_NS7_ILi64EEEEEENS_10bfloat16_tEfNS_4arch4Sm80ELb0ELb0ELb0ELb1ELb1ELb0ELb0ELb0ELi2ELi4ELi4ELi4ELb0EEENS1_24CollectiveEpilogueBwdGQAISA_fSD_Li256ELb1ELb1EEENS1_19SingleTileSchedulerILb1ELb0ELb0ELi128EEEEEEEEEvNT_6ParamsE,"aw",@nobits
	.sectionflags	@""
	.align	16
	.zero		1024


//--------------------- .nv.shared._ZN7cutlass13device_kernelIN5flash19enable_sm80_to_sm89INS1_16FlashAttnBwdSm80INS1_25CollectiveMainloopBwdSm80ILi2ELi2EN4cute5tupleIJNS5_1CILi128EEES8_NS7_ILi64EEEEEENS_10bfloat16_tEfNS_4arch4Sm80ELb0ELb1ELb0ELb0ELb0ELb0ELb0ELb0ELi2ELi4ELi4ELi4ELb0EEENS1_21CollectiveEpilogueBwdISA_SB_SD_Li256ELb0ELb0ELi2EEENS1_19SingleTileSchedulerILb0ELb0ELb0ELi128EEEEEEEEEvNT_6ParamsE --------------------------
	.section	.nv.shared._ZN7cutlass13device_kernelIN5flash19enable_sm80_to_sm89INS1_16FlashAttnBwdSm80INS1_25CollectiveMainloopBwdSm80ILi2ELi2EN4cute5tupleIJNS5_1CILi128EEES8_NS7_ILi64EEEEEENS_10bfloat16_tEfNS_4arch4Sm80ELb0ELb1ELb0ELb0ELb0ELb0ELb0ELb0ELi2ELi4ELi4ELi4ELb0EEENS1_21CollectiveEpilogueBwdISA_SB_SD_Li256ELb0ELb0ELi2EEENS1_19SingleTileSchedulerILb0ELb0ELb0ELi128EEEEEEEEEvNT_6ParamsE,"aw",@nobits
	.sectionflags	@""
	.align	16
	.zero		1024


//--------------------- .nv.shared._ZN7cutlass13device_kernelIN5flash19enable_sm80_to_sm89INS1_16FlashAttnBwdSm80INS1_25CollectiveMainloopBwdSm80ILi2ELi2EN4cute5tupleIJNS5_1CILi128EEES8_NS7_ILi64EEEEEENS_10bfloat16_tEfNS_4arch4Sm80ELb0ELb1ELb0ELb0ELb1ELb0ELb0ELb0ELi2ELi4ELi4ELi4ELb0EEENS1_21CollectiveEpilogueBwdISA_SB_SD_Li256ELb0ELb0ELi2EEENS1_19SingleTileSchedulerILb0ELb0ELb0ELi128EEEEEEEEEvNT_6ParamsE --------------------------
	.section	.nv.shared._ZN7cutlass13device_kernelIN5flash19enable_sm80_to_sm89INS1_16FlashAttnBwdSm80INS1_25CollectiveMainloopBwdSm80ILi2ELi2EN4cute5tupleIJNS5_1CILi128EEES8_NS7_ILi64EEEEEENS_10bfloat16_tEfNS_4arch4Sm80ELb0ELb1ELb0ELb0ELb1ELb0ELb0ELb0ELi2ELi4ELi4ELi4ELb0EEENS1_21CollectiveEpilogueBwdISA_SB_SD_Li256ELb0ELb0ELi2EEENS1_19SingleTileSchedulerILb0ELb0ELb0ELi128EEEEEEEEEvNT_6ParamsE,"aw",@nobits
	.sectionflags	@""
	.align	16
	.zero		1024


//--------------------- .nv.shared._ZN7cutlass13device_kernelIN5flash19enable_sm80_to_sm89INS1_16FlashAttnBwdSm80INS1_25CollectiveMainloopBwdSm80ILi2ELi2EN4cute5tupleIJNS5_1CILi128EEES8_NS7_ILi64EEEEEENS_10bfloat16_tEfNS_4arch4Sm80ELb0ELb1ELb0ELb0ELb0ELb0ELb0ELb0ELi2ELi4ELi4ELi4ELb0EEENS1_24CollectiveEpilogueBwdGQAISA_fSD_Li256ELb0ELb0EEENS1_19SingleTileSchedulerILb0ELb0ELb0ELi128EEEEEEEEEvNT_6ParamsE --------------------------
	.section	.nv.shared._ZN7cutlass13device_kernelIN5flash19enable_sm80_to_sm89INS1_16FlashAttnBwdSm80INS1_25CollectiveMainloopBwdSm80ILi2ELi2EN4cute5tupleIJNS5_1CILi128EEES8_NS7_ILi64EEEEEENS_10bfloat16_tEfNS_4arch4Sm80ELb0ELb1ELb0ELb0ELb0ELb0ELb0ELb0ELi2ELi4ELi4ELi4ELb0EEENS1_24CollectiveEpilogueBwdGQAISA_fSD_Li256ELb0ELb0EEENS1_19SingleTileSchedulerILb0ELb0ELb0ELi128EEEEEEEEEvNT_6ParamsE,"aw",@nobits
	.sectionflags	@""
	.align	16
	.zero		1024


//--------------------- .nv.shared._ZN7cutlass13device_kernelIN5flash19enable_sm80_to_sm89INS1_16FlashAttnBwdSm80INS1_25CollectiveMainloopBwdSm80ILi2ELi2EN4cute5tupleIJNS5_1CILi128EEES8_NS7_ILi64EEEEEENS_10bfloat16_tEfNS_4arch4Sm80ELb0ELb1ELb0ELb0ELb1ELb0ELb0ELb0ELi2ELi4ELi4ELi4ELb0EEENS1_24CollectiveEpilogueBwdGQAISA_fSD_Li256ELb0ELb1EEENS1_19SingleTileSchedulerILb0ELb0ELb0ELi128EEEEEEEEEvNT_6ParamsE --------------------------
	.section	.nv.shared._ZN7cutlass13device_kernelIN5flash19enable_sm80_to_sm89INS1_16FlashAttnBwdSm80INS1_25CollectiveMainloopBwdSm80ILi2ELi2EN4cute5tupleIJNS5_1CILi128EEES8_NS7_ILi64EEEEEENS_10bfloat16_tEfNS_4arch4Sm80ELb0ELb1ELb0ELb0ELb1ELb0ELb0ELb0ELi2ELi4ELi4ELi4ELb0EEENS1_24CollectiveEpilogueBwdGQAISA_fSD_Li256ELb0ELb1EEENS1_19SingleTileSchedulerILb0ELb0ELb0ELi128EEEEEEEEEvNT_6ParamsE,"aw",@nobits
	.sectionflags	@""
	.align	16
	.zero		1024


//--------------------- .nv.shared._ZN7cutlass13device_kernelIN5flash19enable_sm80_to_sm89INS1_16FlashAttnBwdSm80INS1_25CollectiveMainloopBwdSm80ILi2ELi2EN4cute5tupleIJNS5_1CILi128EEES8_NS7_ILi64EEEEEENS_10bfloat16_tEfNS_4arch4Sm80ELb0ELb1ELb0ELb1ELb0ELb0ELb0ELb0ELi2ELi4ELi4ELi4ELb0EEENS1_21CollectiveEpilogueBwdISA_SB_SD_Li256ELb1ELb0ELi2EEENS1_19SingleTileSchedulerILb1ELb0ELb0ELi128EEEEEEEEEvNT_6ParamsE --------------------------
	.section	.nv.shared._ZN7cutlass13device_kernelIN5flash19enable_sm80_to_sm89INS1_16FlashAttnBwdSm80INS1_25CollectiveMainloopBwdSm80ILi2ELi2EN4cute5tupleIJNS5_1CILi128EEES8_NS7_ILi64EEEEEENS_10bfloat16_tEfNS_4arch4Sm80ELb0ELb1ELb0ELb1ELb0ELb0ELb0ELb0ELi2ELi4ELi4ELi4ELb0EEENS1_21CollectiveEpilogueBwdISA_SB_SD_Li256ELb1ELb0ELi2EEENS1_19SingleTileSchedulerILb1ELb0ELb0ELi128EEEEEEEEEvNT_6ParamsE,"aw",@nobits
	.sectionflags	@""
	.align	16
	.zero		1024


//--------------------- .nv.shared._ZN7cutlass13device_kernelIN5flash19enable_sm80_to_sm89INS1_16FlashAttnBwdSm80INS1_25CollectiveMainloopBwdSm80ILi2ELi2EN4cute5tupleIJNS5_1CILi128EEES8_NS7_ILi64EEEEEENS_10bfloat16_tEfNS_4arch4Sm80ELb0ELb1ELb0ELb1ELb1ELb0ELb0ELb0ELi2ELi4ELi4ELi4ELb0EEENS1_21CollectiveEpilogueBwdISA_SB_SD_Li256ELb1ELb0ELi2EEENS1_19SingleTileSchedulerILb1ELb0ELb0ELi128EEEEEEEEEvNT_6ParamsE --------------------------
	.section	.nv.shared._ZN7cutlass13device_kernelIN5flash19enable_sm80_to_sm89INS1_16FlashAttnBwdSm80INS1_25CollectiveMainloopBwdSm80ILi2ELi2EN4cute5tupleIJNS5_1CILi128EEES8_NS7_ILi64EEEEEENS_10bfloat16_tEfNS_4arch4Sm80ELb0ELb1ELb0ELb1ELb1ELb0ELb0ELb0ELi2ELi4ELi4ELi4ELb0EEENS1_21CollectiveEpilogueBwdISA_SB_SD_Li256ELb1ELb0ELi2EEENS1_19SingleTileSchedulerILb1ELb0ELb0ELi128EEEEEEEEEvNT_6ParamsE,"aw",@nobits
	.sectionflags	@""
	.align	16
	.zero		1024


//--------------------- .nv.shared._ZN7cutlass13device_kernelIN5flash19enable_sm80_to_sm89INS1_16FlashAttnBwdSm80INS1_25CollectiveMainloopBwdSm80ILi2ELi2EN4cute5tupleIJNS5_1CILi128EEES8_NS7_ILi64EEEEEENS_10bfloat16_tEfNS_4arch4Sm80ELb0ELb1ELb0ELb1ELb0ELb0ELb0ELb0ELi2ELi4ELi4ELi4ELb0EEENS1_24CollectiveEpilogueBwdGQAISA_fSD_Li256ELb1ELb0EEENS1_19SingleTileSchedulerILb1ELb0ELb0ELi128EEEEEEEEEvNT_6ParamsE --------------------------
	.section	.nv.shared._ZN7cutlass13device_kernelIN5flash19enable_sm80_to_sm89INS1_16FlashAttnBwdSm80INS1_25CollectiveMainloopBwdSm80ILi2ELi2EN4cute5tupleIJNS5_1CILi128EEES8_NS7_ILi64EEEEEENS_10bfloat16_tEfNS_4arch4Sm80ELb0ELb1ELb0ELb1ELb0ELb0ELb0ELb0ELi2ELi4ELi4ELi4ELb0EEENS1_24CollectiveEpilogueBwdGQAISA_fSD_Li256ELb1ELb0EEENS1_19SingleTileSchedulerILb1ELb0ELb0ELi128EEEEEEEEEvNT_6ParamsE,"aw",@nobits
	.sectionflags	@""
	.align	16
	.zero		1024


//--------------------- .nv.shared._ZN7cutlass13device_kernelIN5flash19enable_sm80_to_sm89INS1_16FlashAttnBwdSm80INS1_25CollectiveMainloopBwdSm80ILi2ELi2EN4cute5tupleIJNS5_1CILi128EEES8_NS7_ILi64EEEEEENS_10bfloat16_tEfNS_4arch4Sm80ELb0ELb1ELb0ELb1ELb1ELb0ELb0ELb0ELi2ELi4ELi4ELi4ELb0EEENS1_24CollectiveEpilogueBwdGQAISA_fSD_Li256ELb1ELb1EEENS1_19SingleTileSchedulerILb1ELb0ELb0ELi128EEEEEEEEEvNT_6ParamsE --------------------------
	.section	.nv.shared._ZN7cutlass13device_kernelIN5flash19enable_sm80_to_sm89INS1_16FlashAttnBwdSm80INS1_25CollectiveMainloopBwdSm80ILi2ELi2EN4cute5tupleIJNS5_1CILi128EEES8_NS7_ILi64EEEEEENS_10bfloat16_tEfNS_4arch4Sm80ELb0ELb1ELb0ELb1ELb1ELb0ELb0ELb0ELi2ELi4ELi4ELi4ELb0EEENS1_24CollectiveEpilogueBwdGQAISA_fSD_Li256ELb1ELb1EEENS1_19SingleTileSchedulerILb1ELb0ELb0ELi128EEEEEEEEEvNT_6ParamsE,"aw",@nobits
	.sectionflags	@""
	.align	16
	.zero		1024


//--------------------- .nv.shared._ZN7cutlass13device_kernelIN5flash19enable_sm80_to_sm89INS1_16FlashAttnBwdSm80INS1_25CollectiveMainloopBwdSm80ILi2ELi2EN4cute5tupleIJNS5_1CILi128EEES8_NS7_ILi64EEEEEENS_10bfloat16_tEfNS_4arch4Sm80ELb1ELb0ELb0ELb0ELb0ELb0ELb0ELb0ELi2ELi4ELi4ELi4ELb0EEENS1_21CollectiveEpilogueBwdISA_SB_SD_Li256ELb0ELb0ELi2EEENS1_25SingleTileBwdLPTSchedulerILb0ELi128ELb0EEEEEEEEEvNT_6ParamsE --------------------------
	.section	.nv.shared._ZN7cutlass13device_kernelIN5flash19enable_sm80_to_sm89INS1_16FlashAttnBwdSm80INS1_25CollectiveMainloopBwdSm80ILi2ELi2EN4cute5tupleIJNS5_1CILi128EEES8_NS7_ILi64EEEEEENS_10bfloat16_tEfNS_4arch4Sm80ELb1ELb0ELb0ELb0ELb0ELb0ELb0ELb0ELi2ELi4ELi4ELi4ELb0EEENS1_21CollectiveEpilogueBwdISA_SB_SD_Li256ELb0ELb0ELi2EEENS1_25SingleTileBwdLPTSchedulerILb0ELi128ELb0EEEEEEEEEvNT_6ParamsE,"aw",@nobits
	.sectionflags	@""
	.align	16
	.zero		1024


//--------------------- .nv.shared._ZN7cutlass13device_kernelIN5flash19enable_sm80_to_sm89INS1_16FlashAttnBwdSm80INS1_25CollectiveMainloopBwdSm80ILi2ELi2EN4cute5tupleIJNS5_1CILi128EEES8_NS7_ILi64EEEEEENS_10bfloat16_tEfNS_4arch4Sm80ELb1ELb0ELb0ELb0ELb1ELb0ELb0ELb0ELi2ELi4ELi4ELi4ELb0EEENS1_21CollectiveEpilogueBwdISA_SB_SD_Li256ELb0ELb0ELi2EEENS1_25SingleTileBwdLPTSchedulerILb0ELi128ELb1EEEEEEEEEvNT_6ParamsE --------------------------
	.section	.nv.shared._ZN7cutlass13device_kernelIN5flash19enable_sm80_to_sm89INS1_16FlashAttnBwdSm80INS1_25CollectiveMainloopBwdSm80ILi2ELi2EN4cute5tupleIJNS5_1CILi128EEES8_NS7_ILi64EEEEEENS_10bfloat16_tEfNS_4arch4Sm80ELb1ELb0ELb0ELb0ELb1ELb0ELb0ELb0ELi2ELi4ELi4ELi4ELb0EEENS1_21CollectiveEpilogueBwdISA_SB_SD_Li256ELb0ELb0ELi2EEENS1_25SingleTileBwdLPTSchedulerILb0ELi128ELb1EEEEEEEEEvNT_6ParamsE,"aw",@nobits
	.sectionflags	@""
	.align	16
	.zero		1024


//--------------------- .nv.shared._ZN7cutlass13device_kernelIN5flash19enable_sm80_to_sm89INS1_16FlashAttnBwdSm80INS1_25CollectiveMainloopBwdSm80ILi2ELi2EN4cute5tupleIJNS5_1CILi128EEES8_NS7_ILi64EEEEEENS_10bfloat16_tEfNS_4arch4Sm80ELb1ELb0ELb0ELb0ELb0ELb0ELb0ELb0ELi2ELi4ELi4ELi4ELb0EEENS1_24CollectiveEpilogueBwdGQAISA_fSD_Li256ELb0ELb0EEENS1_25SingleTileBwdLPTSchedulerILb0ELi128ELb0EEEEEEEEEvNT_6ParamsE --------------------------
	.section	.nv.shared._ZN7cutlass13device_kernelIN5flash19enable_sm80_to_sm89INS1_16FlashAttnBwdSm80INS1_25CollectiveMainloopBwdSm80ILi2ELi2EN4cute5tupleIJNS5_1CILi128EEES8_NS7_ILi64EEEEEENS_10bfloat16_tEfNS_4arch4Sm80ELb1ELb0ELb0ELb0ELb0ELb0ELb0ELb0ELi2ELi4ELi4ELi4ELb0EEENS1_24CollectiveEpilogueBwdGQAISA_fSD_Li256ELb0ELb0EEENS1_25SingleTileBwdLPTSchedulerILb0ELi128ELb0EEEEEEEEEvNT_6ParamsE,"aw",@nobits
	.sectionflags	@""
	.align	16
	.zero		1024


//--------------------- .nv.shared._ZN7cutlass13device_kernelIN5flash19enable_sm80_to_sm89INS1_16FlashAttnBwdSm80INS1_25CollectiveMainloopBwdSm80ILi2ELi2EN4cute5tupleIJNS5_1CILi128EEES8_NS7_ILi64EEEEEENS_10bfloat16_tEfNS_4arch4Sm80ELb1ELb0ELb0ELb0ELb1ELb0ELb0ELb0ELi2ELi4ELi4ELi4ELb0EEENS1_24CollectiveEpilogueBwdGQAISA_fSD_Li256ELb0ELb1EEENS1_25SingleTileBwdLPTSchedulerILb0ELi128ELb1EEEEEEEEEvNT_6ParamsE --------------------------
	.section	.nv.shared._ZN7cutlass13device_kernelIN5flash19enable_sm80_to_sm89INS1_16FlashAttnBwdSm80INS1_25CollectiveMainloopBwdSm80ILi2ELi2EN4cute5tupleIJNS5_1CILi128EEES8_NS7_ILi64EEEEEENS_10bfloat16_tEfNS_4arch4Sm80ELb1ELb0ELb0ELb0ELb1ELb0ELb0ELb0ELi2ELi4ELi4ELi4ELb0EEENS1_24CollectiveEpilogueBwdGQAISA_fSD_Li256ELb0ELb1EEENS1_25SingleTileBwdLPTSchedulerILb0ELi128ELb1EEEEEEEEEvNT_6ParamsE,"aw",@nobits
	.sectionflags	@""
	.align	16
	.zero		1024


//--------------------- .nv.shared._ZN7cutlass13device_kernelIN5flash22FlashAttnBwdPreprocessIN4cute5tupleIJNS3_1CILi128EEENS5_ILi64EEEEEENS_10bfloat16_tEfNS_4arch4Sm80ELb1ELb0EEEEEvNT_6ParamsE --------------------------
	.section	.nv.shared._ZN7cutlass13device_kernelIN5flash22FlashAttnBwdPreprocessIN4cute5tupleIJNS3_1CILi128EEENS5_ILi64EEEEEENS_10bfloat16_tEfNS_4arch4Sm80ELb1ELb0EEEEEvNT_6ParamsE,"aw",@nobits
	.sectionflags	@""
	.align	16
	.zero		1024


//--------------------- .nv.shared._ZN7cutlass13device_kernelIN5flash19enable_sm80_to_sm89INS1_16FlashAttnBwdSm80INS1_25CollectiveMainloopBwdSm80ILi2ELi2EN4cute5tupleIJNS5_1CILi128EEES8_NS7_ILi64EEEEEENS_10bfloat16_tEfNS_4arch4Sm80ELb1ELb0ELb0ELb1ELb0ELb0ELb0ELb0ELi2ELi4ELi4ELi4ELb0EEENS1_21CollectiveEpilogueBwdISA_SB_SD_Li256ELb1ELb0ELi2EEENS1_25SingleTileBwdLPTSchedulerILb1ELi128ELb0EEEEEEEEEvNT_6ParamsE --------------------------
	.section	.nv.shared._ZN7cutlass13device_kernelIN5flash19enable_sm80_to_sm89INS1_16FlashAttnBwdSm80INS1_25CollectiveMainloopBwdSm80ILi2ELi2EN4cute5tupleIJNS5_1CILi128EEES8_NS7_ILi64EEEEEENS_10bfloat16_tEfNS_4arch4Sm80ELb1ELb0ELb0ELb1ELb0ELb0ELb0ELb0ELi2ELi4ELi4ELi4ELb0EEENS1_21CollectiveEpilogueBwdISA_SB_SD_Li256ELb1ELb0ELi2EEENS1_25SingleTileBwdLPTSchedulerILb1ELi128ELb0EEEEEEEEEvNT_6ParamsE,"aw",@nobits
	.sectionflags	@""
	.align	16
	.zero		1024


//--------------------- .nv.shared._ZN7cutlass13device_kernelIN5flash19enable_sm80_to_sm89INS1_16FlashAttnBwdSm80INS1_25CollectiveMainloopBwdSm80ILi2ELi2EN4cute5tupleIJNS5_1CILi128EEES8_NS7_ILi64EEEEEENS_10bfloat16_tEfNS_4arch4Sm80ELb1ELb0ELb0ELb1ELb1ELb0ELb0ELb0ELi2ELi4ELi4ELi4ELb0EEENS1_21CollectiveEpilogueBwdISA_SB_SD_Li256ELb1ELb0ELi2EEENS1_25SingleTileBwdLPTSchedulerILb1ELi128ELb1EEEEEEEEEvNT_6ParamsE --------------------------
	.section	.nv.shared._ZN7cutlass13device_kernelIN5flash19enable_sm80_to_sm89INS1_16FlashAttnBwdSm80INS1_25CollectiveMainloopBwdSm80ILi2ELi2EN4cute5tupleIJNS5_1CILi128EEES8_NS7_ILi64EEEEEENS_10bfloat16_tEfNS_4arch4Sm80ELb1ELb0ELb0ELb1ELb1ELb0ELb0ELb0ELi2ELi4ELi4ELi4ELb0EEENS1_21CollectiveEpilogueBwdISA_SB_SD_Li256ELb1ELb0ELi2EEENS1_25SingleTileBwdLPTSchedulerILb1ELi128ELb1EEEEEEEEEvNT_6ParamsE,"aw",@nobits
	.sectionflags	@""
	.align	16
	.zero		1024


//--------------------- .nv.shared._ZN7cutlass13device_kernelIN5flash19enable_sm80_to_sm89INS1_16FlashAttnBwdSm80INS1_25CollectiveMainloopBwdSm80ILi2ELi2EN4cute5tupleIJNS5_1CILi128EEES8_NS7_ILi64EEEEEENS_10bfloat16_tEfNS_4arch4Sm80ELb1ELb0ELb0ELb1ELb0ELb0ELb0ELb0ELi2ELi4ELi4ELi4ELb0EEENS1_24CollectiveEpilogueBwdGQAISA_fSD_Li256ELb1ELb0EEENS1_25SingleTileBwdLPTSchedulerILb1ELi128ELb0EEEEEEEEEvNT_6ParamsE --------------------------
	.section	.nv.shared._ZN7cutlass13device_kernelIN5flash19enable_sm80_to_sm89INS1_16FlashAttnBwdSm80INS1_25CollectiveMainloopBwdSm80ILi2ELi2EN4cute5tupleIJNS5_1CILi128EEES8_NS7_ILi64EEEEEENS_10bfloat16_tEfNS_4arch4Sm80ELb1ELb0ELb0ELb1ELb0ELb0ELb0ELb0ELi2ELi4ELi4ELi4ELb0EEENS1_24CollectiveEpilogueBwdGQAISA_fSD_Li256ELb1ELb0EEENS1_25SingleTileBwdLPTSchedulerILb1ELi128ELb0EEEEEEEEEvNT_6ParamsE,"aw",@nobits
	.sectionflags	@""
	.align	16
	.zero		1024


//--------------------- .nv.shared._ZN7cutlass13device_kernelIN5flash32FlashAttnBwdPostprocessConvertdQIN4cute5tupleIJNS3_1CILi128EEENS5_ILi64EEEEEENS_10bfloat16_tEfNS_4arch4Sm80ELi256ENS3_8TiledMMAINS3_8MMA_AtomIJNS3_30SM80_16x8x16_F32BF16BF16F32_TNEEEENS3_6LayoutINS4_IJNS5_ILi4EEENS5_ILi2EEENS5_ILi1EEEEEENS4_IJSJ_SH_NS5_ILi0EEEEEEEENS4_IJS7_NS5_ILi32EEENS5_ILi16EEEEEEEELb0EEEEEvNT_6ParamsE --------------------------
	.section	.nv.shared._ZN7cutlass13device_kernelIN5flash32FlashAttnBwdPostprocessConvertdQIN4cute5tupleIJNS3_1CILi128EEENS5_ILi64EEEEEENS_10bfloat16_tEfNS_4arch4Sm80ELi256ENS3_8TiledMMAINS3_8MMA_AtomIJNS3_30SM80_16x8x16_F32BF16BF16F32_TNEEEENS3_6LayoutINS4_IJNS5_ILi4EEENS5_ILi2EEENS5_ILi1EEEEEENS4_IJSJ_SH_NS5_ILi0EEEEEEEENS4_IJS7_NS5_ILi32EEENS5_ILi16EEEEEEEELb0EEEEEvNT_6ParamsE,"aw",@nobits
	.sectionflags	@""
	.align	16
	.zero		1024


//--------------------- .nv.shared._ZN7cutlass13device_kernelIN5flash19enable_sm80_to_sm89INS1_16FlashAttnBwdSm80INS1_25CollectiveMainloopBwdSm80ILi2ELi2EN4cute5tupleIJNS5_1CILi128EEES8_NS7_ILi64EEEEEENS_10bfloat16_tEfNS_4arch4Sm80ELb1ELb0ELb0ELb1ELb1ELb0ELb0ELb0ELi2ELi4ELi4ELi4ELb0EEENS1_24CollectiveEpilogueBwdGQAISA_fSD_Li256ELb1ELb1EEENS1_25SingleTileBwdLPTSchedulerILb1ELi128ELb1EEEEEEEEEvNT_6ParamsE --------------------------
	.section	.nv.shared._ZN7cutlass13device_kernelIN5flash19enable_sm80_to_sm89INS1_16FlashAttnBwdSm80INS1_25CollectiveMainloopBwdSm80ILi2ELi2EN4cute5tupleIJNS5_1CILi128EEES8_NS7_ILi64EEEEEENS_10bfloat16_tEfNS_4arch4Sm80ELb1ELb0ELb0ELb1ELb1ELb0ELb0ELb0ELi2ELi4ELi4ELi4ELb0EEENS1_24CollectiveEpilogueBwdGQAISA_fSD_Li256ELb1ELb1EEENS1_25SingleTileBwdLPTSchedulerILb1ELi128ELb1EEEEEEEEEvNT_6ParamsE,"aw",@nobits
	.sectionflags	@""
	.align	16
	.zero		1024


//--------------------- .nv.shared._ZN7cutlass13device_kernelIN5flash22FlashAttnBwdPreprocessIN4cute5tupleIJNS3_1CILi128EEENS5_ILi64EEEEEENS_10bfloat16_tEfNS_4arch4Sm80ELb1ELb1EEEEEvNT_6ParamsE --------------------------
	.section	.nv.shared._ZN7cutlass13device_kernelIN5flash22FlashAttnBwdPreprocessIN4cute5tupleIJNS3_1CILi128EEENS5_ILi64EEEEEENS_10bfloat16_tEfNS_4arch4Sm80ELb1ELb1EEEEEvNT_6ParamsE,"aw",@nobits
	.sectionflags	@""
	.align	16
	.zero		1024


//--------------------- .nv.constant0._ZN7cutlass13device_kernelIN5flash19enable_sm80_to_sm89INS1_16FlashAttnBwdSm80INS1_25CollectiveMainloopBwdSm80ILi2ELi2EN4cute5tupleIJNS5_1CILi64EEENS7_ILi128EEES8_EEENS_10bfloat16_tEfNS_4arch4Sm80ELb0ELb0ELb0ELb0ELb0ELb0ELb0ELb0ELi2ELi2ELi4ELi2ELb1EEENS1_21CollectiveEpilogueBwdISA_SB_SD_Li256ELb0ELb0ELi2EEENS1_19SingleTileSchedulerILb0ELb0ELb0ELi128EEEEEEEEEvNT_6ParamsE --------------------------
	.section	.nv.constant0._ZN7cutlass13device_kernelIN5flash19enable_sm80_to_sm89INS1_16FlashAttnBwdSm80INS1_25CollectiveMainloopBwdSm80ILi2ELi2EN4cute5tupleIJNS5_1CILi64EEENS7_ILi128EEES8_EEENS_10bfloat16_tEfNS_4arch4Sm80ELb0ELb0ELb0ELb0ELb0ELb0ELb0ELb0ELi2ELi2ELi4ELi2ELb1EEENS1_21CollectiveEpilogueBwdISA_SB_SD_Li256ELb0ELb0ELi2EEENS1_19SingleTileSchedulerILb0ELb0ELb0ELi128EEEEEEEEEvNT_6ParamsE,"a",@progbits
	.sectionflags	@""
	.align	4
.nv.constant0._ZN7cutlass13device_kernelIN5flash19enable_sm80_to_sm89INS1_16FlashAttnBwdSm80INS1_25CollectiveMainloopBwdSm80ILi2ELi2EN4cute5tupleIJNS5_1CILi64EEENS7_ILi128EEES8_EEENS_10bfloat16_tEfNS_4arch4Sm80ELb0ELb0ELb0ELb0ELb0ELb0ELb0ELb0ELi2ELi2ELi4ELi2ELb1EEENS1_21CollectiveEpilogueBwdISA_SB_SD_Li256ELb0ELb0ELi2EEENS1_19SingleTileSchedulerILb0ELb0ELb0ELi128EEEEEEEEEvNT_6ParamsE:
	.zero		1152


//--------------------- .nv.constant0._ZN7cutlass13device_kernelIN5flash19enable_sm80_to_sm89INS1_16FlashAttnBwdSm80INS1_25CollectiveMainloopBwdSm80ILi2ELi2EN4cute5tupleIJNS5_1CILi64EEENS7_ILi128EEES8_EEENS_10bfloat16_tEfNS_4arch4Sm80ELb0ELb0ELb0ELb0ELb1ELb0ELb0ELb0ELi2ELi2ELi4ELi2ELb1EEENS1_21CollectiveEpilogueBwdISA_SB_SD_Li256ELb0ELb0ELi2EEENS1_19SingleTileSchedulerILb0ELb0ELb0ELi128EEEEEEEEEvNT_6ParamsE --------------------------
	.section	.nv.constant0._ZN7cutlass13device_kernelIN5flash19enable_sm80_to_sm89INS1_16FlashAttnBwdSm80INS1_25CollectiveMainloopBwdSm80ILi2ELi2EN4cute5tupleIJNS5_1CILi64EEENS7_ILi128EEES8_EEENS_10bfloat16_tEfNS_4arch4Sm80ELb0ELb0ELb0ELb0ELb1ELb0ELb0ELb0ELi2ELi2ELi4ELi2ELb1EEENS1_21CollectiveEpilogueBwdISA_SB_SD_Li256ELb0ELb0ELi2EEENS1_19SingleTileSchedulerILb0ELb0ELb0ELi128EEEEEEEEEvNT_6ParamsE,"a",@progbits
	.sectionflags	@""
	.align	4
.nv.constant0._ZN7cutlass13device_kernelIN5flash19enable_sm80_to_sm89INS1_16FlashAttnBwdSm80INS1_25CollectiveMainloopBwdSm80ILi2ELi2EN4cute5tupleIJNS5_1CILi64EEENS7_ILi128EEES8_EEENS_10bfloat16_tEfNS_4arch4Sm80ELb0ELb0ELb0ELb0ELb1ELb0ELb0ELb0ELi2ELi2ELi4ELi2ELb1EEENS1_21CollectiveEpilogueBwdISA_SB_SD_Li256ELb0ELb0ELi2EEENS1_19SingleTileSchedulerILb0ELb0ELb0ELi128EEEEEEEEEvNT_6ParamsE:
	.zero		1152


//--------------------- .nv.constant0._ZN7cutlass13device_kernelIN5flash19enable_sm80_to_sm89INS1_16FlashAttnBwdSm80INS1_25CollectiveMainloopBwdSm80ILi2ELi2EN4cute5tupleIJNS5_1CILi64EEENS7_ILi128EEES8_EEENS_10bfloat16_tEfNS_4arch4Sm80ELb0ELb0ELb0ELb0ELb0ELb0ELb0ELb0ELi2ELi2ELi4ELi2ELb1EEENS1_24CollectiveEpilogueBwdGQAISA_fSD_Li256ELb0ELb0EEENS1_19SingleTileSchedulerILb0ELb0ELb0ELi128EEEEEEEEEvNT_6ParamsE --------------------------
	.section	.nv.constant0._ZN7cutlass13device_kernelIN5flash19enable_sm80_to_sm89INS1_16FlashAttnBwdSm80INS1_25CollectiveMainloopBwdSm80ILi2ELi2EN4cute5tupleIJNS5_1CILi64EEENS7_ILi128EEES8_EEENS_10bfloat16_tEfNS_4arch4Sm80ELb0ELb0ELb0ELb0ELb0ELb0ELb0ELb0ELi2ELi2ELi4ELi2ELb1EEENS1_24CollectiveEpilogueBwdGQAISA_fSD_Li256ELb0ELb0EEENS1_19SingleTileSchedulerILb0ELb0ELb0ELi128EEEEEEEEEvNT_6ParamsE,"a",@progbits
	.sectionflags	@""
	.align	4
.nv.constant0._ZN7cutlass13device_kernelIN5flash19enable_sm80_to_sm89INS1_16FlashAttnBwdSm80INS1_25CollectiveMainloopBwdSm80ILi2ELi2EN4cute5tupleIJNS5_1CILi64EEENS7_ILi128EEES8_EEENS_10bfloat16_tEfNS_4arch4Sm80ELb0ELb0ELb0ELb0ELb0ELb0ELb0ELb0ELi2ELi2ELi4ELi2ELb1EEENS1_24CollectiveEpilogueBwdGQAISA_fSD_Li256ELb0ELb0EEENS1_19SingleTileSchedulerILb0ELb0ELb0ELi128EEEEEEEEEvNT_6ParamsE:
	.zero		1160


//--------------------- .nv.constant0._ZN7cutlass13device_kernelIN5flash19enable_sm80_to_sm89INS1_16FlashAttnBwdSm80INS1_25CollectiveMainloopBwdSm80ILi2ELi2EN4cute5tupleIJNS5_1CILi64EEENS7_ILi128EEES8_EEENS_10bfloat16_tEfNS_4arch4Sm80ELb0ELb0ELb0ELb0ELb1ELb0ELb0ELb0ELi2ELi2ELi4ELi2ELb1EEENS1_24CollectiveEpilogueBwdGQAISA_fSD_Li256ELb0ELb1EEENS1_19SingleTileSchedulerILb0ELb0ELb0ELi128EEEEEEEEEvNT_6ParamsE --------------------------
	.section	.nv.constant0._ZN7cutlass13device_kernelIN5flash19enable_sm80_to_sm89INS1_16FlashAttnBwdSm80INS1_25CollectiveMainloopBwdSm80ILi2ELi2EN4cute5tupleIJNS5_1CILi64EEENS7_ILi128EEES8_EEENS_10bfloat16_tEfNS_4arch4Sm80ELb0ELb0ELb0ELb0ELb1ELb0ELb0ELb0ELi2ELi2ELi4ELi2ELb1EEENS1_24CollectiveEpilogueBwdGQAISA_fSD_Li256ELb0ELb1EEENS1_19SingleTileSchedulerILb0ELb0ELb0ELi128EEEEEEEEEvNT_6ParamsE,"a",@progbits
	.sectionflags	@""
	.align	4
.nv.constant0._ZN7cutlass13device_kernelIN5flash19enable_sm80_to_sm89INS1_16FlashAttnBwdSm80INS1_25CollectiveMainloopBwdSm80ILi2ELi2EN4cute5tupleIJNS5_1CILi64EEENS7_ILi128EEES8_EEENS_10bfloat16_tEfNS_4arch4Sm80ELb0ELb0ELb0ELb0ELb1ELb0ELb0ELb0ELi2ELi2ELi4ELi2ELb1EEENS1_24CollectiveEpilogueBwdGQAISA_fSD_Li256ELb0ELb1EEENS1_19SingleTileSchedulerILb0ELb0ELb0ELi128EEEEEEEEEvNT_6ParamsE:
	.zero		1160


//--------------------- .nv.constant0._ZN7cutlass13device_kernelIN5flash19enable_sm80_to_sm89INS1_16FlashAttnBwdSm80INS1_25CollectiveMainloopBwdSm80ILi2ELi2EN4cute5tupleIJNS5_1CILi64EEENS7_ILi128EEES8_EEENS_10bfloat16_tEfNS_4arch4Sm80ELb0ELb0ELb0ELb1ELb0ELb0ELb0ELb0ELi2ELi2ELi4ELi2ELb1EEENS1_21CollectiveEpilogueBwdISA_SB_SD_Li256ELb1ELb0ELi2EEENS1_19SingleTileSchedulerILb1ELb0ELb0ELi128EEEEEEEEEvNT_6ParamsE --------------------------
	.section	.nv.constant0._ZN7cutlass13device_kernelIN5flash19enable_sm80_to_sm89INS1_16FlashAttnBwdSm80INS1_25CollectiveMainloopBwdSm80ILi2ELi2EN4cute5tupleIJNS5_1CILi64EEENS7_ILi128EEES8_EEENS_10bfloat16_tEfNS_4arch4Sm80ELb0ELb0ELb0ELb1ELb0ELb0ELb0ELb0ELi2ELi2ELi4ELi2ELb1EEENS1_21CollectiveEpilogueBwdISA_SB_SD_Li256ELb1ELb0ELi2EEENS1_19SingleTileSchedulerILb1ELb0ELb0ELi128EEEEEEEEEvNT_6ParamsE,"a",@progbits
	.sectionflags	@""
	.align	4
.nv.constant0._ZN7cutlass13device_kernelIN5flash19enable_sm80_to_sm89INS1_16FlashAttnBwdSm80INS1_25CollectiveMainloopBwdSm80ILi2ELi2EN4cute5tupleIJNS5_1CILi64EEENS7_ILi128EEES8_EEENS_10bfloat16_tEfNS_4arch4Sm80ELb0ELb0ELb0ELb1ELb0ELb0ELb0ELb0ELi2ELi2ELi4ELi2ELb1EEENS1_21CollectiveEpilogueBwdISA_SB_SD_Li256ELb1ELb0ELi2EEENS1_19SingleTileSchedulerILb1ELb0ELb0ELi128EEEEEEEEEvNT_6ParamsE:
	.zero		1152


//--------------------- .nv.constant0._ZN7cutlass13device_kernelIN5flash19enable_sm80_to_sm89INS1_16FlashAttnBwdSm80INS1_25CollectiveMainloopBwdSm80ILi2ELi2EN4cute5tupleIJNS5_1CILi64EEENS7_ILi128EEES8_EEENS_10bfloat16_tEfNS_4arch4Sm80ELb0ELb0ELb0ELb1ELb1ELb0ELb0ELb0ELi2ELi2ELi4ELi2ELb1EEENS1_21CollectiveEpilogueBwdISA_SB_SD_Li256ELb1ELb0ELi2EEENS1_19SingleTileSchedulerILb1ELb0ELb0ELi128EEEEEEEEEvNT_6ParamsE --------------------------
	.section	.nv.constant0._ZN7cutlass13device_kernelIN5flash19enable_sm80_to_sm89INS1_16FlashAttnBwdSm80INS1_25CollectiveMainloopBwdSm80ILi2ELi2EN4cute5tupleIJNS5_1CILi64EEENS7_ILi128EEES8_EEENS_10bfloat16_tEfNS_4arch4Sm80ELb0ELb0ELb0ELb1ELb1ELb0ELb0ELb0ELi2ELi2ELi4ELi2ELb1EEENS1_21CollectiveEpilogueBwdISA_SB_SD_Li256ELb1ELb0ELi2EEENS1_19SingleTileSchedulerILb1ELb0ELb0ELi128EEEEEEEEEvNT_6ParamsE,"a",@progbits
	.sectionflags	@""
	.align	4
.nv.constant0._ZN7cutlass13device_kernelIN5flash19enable_sm80_to_sm89INS1_16FlashAttnBwdSm80INS1_25CollectiveMainloopBwdSm80ILi2ELi2EN4cute5tupleIJNS5_1CILi64EEENS7_ILi128EEES8_EEENS_10bfloat16_tEfNS_4arch4Sm80ELb0ELb0ELb0ELb1ELb1ELb0ELb0ELb0ELi2ELi2ELi4ELi2ELb1EEENS1_21CollectiveEpilogueBwdISA_SB_SD_Li256ELb1ELb0ELi2EEENS1_19SingleTileSchedulerILb1ELb0ELb0ELi128EEEEEEEEEvNT_6ParamsE:
	.zero		1152


//--------------------- .nv.constant0._ZN7cutlass13device_kernelIN5flash19enable_sm80_to_sm89INS1_16FlashAttnBwdSm80INS1_25CollectiveMainloopBwdSm80ILi2ELi2EN4cute5tupleIJNS5_1CILi64EEENS7_ILi128EEES8_EEENS_10bfloat16_tEfNS_4arch4Sm80ELb0ELb0ELb0ELb1ELb0ELb0ELb0ELb0ELi2ELi2ELi4ELi2ELb1EEENS1_24CollectiveEpilogueBwdGQAISA_fSD_Li256ELb1ELb0EEENS1_19SingleTileSchedulerILb1ELb0ELb0ELi128EEEEEEEEEvNT_6ParamsE --------------------------
	.section	.nv.constant0._ZN7cutlass13device_kernelIN5flash19enable_sm80_to_sm89INS1_16FlashAttnBwdSm80INS1_25CollectiveMainloopBwdSm80ILi2ELi2EN4cute5tupleIJNS5_1CILi64EEENS7_ILi128EEES8_EEENS_10bfloat16_tEfNS_4arch4Sm80ELb0ELb0ELb0ELb1ELb0ELb0ELb0ELb0ELi2ELi2ELi4ELi2ELb1EEENS1_24CollectiveEpilogueBwdGQAISA_fSD_Li256ELb1ELb0EEENS1_19SingleTileSchedulerILb1ELb0ELb0ELi128EEEEEEEEEvNT_6ParamsE,"a",@progbits
	.sectionflags	@""
	.align	4
.nv.constant0._ZN7cutlass13device_kernelIN5flash19enable_sm80_to_sm89INS1_16FlashAttnBwdSm80INS1_25CollectiveMainloopBwdSm80ILi2ELi2EN4cute5tupleIJNS5_1CILi64EEENS7_ILi128EEES8_EEENS_10bfloat16_tEfNS_4arch4Sm80ELb0ELb0ELb0ELb1ELb0ELb0ELb0ELb0ELi2ELi2ELi4ELi2ELb1EEENS1_24CollectiveEpilogueBwdGQAISA_fSD_Li256ELb1ELb0EEENS1_19SingleTileSchedulerILb1ELb0ELb0ELi128EEEEEEEEEvNT_6ParamsE:
	.zero		1160


//--------------------- .nv.constant0._ZN7cutlass13device_kernelIN5flash19enable_sm80_to_sm89INS1_16FlashAttnBwdSm80INS1_25CollectiveMainloopBwdSm80ILi2ELi2EN4cute5tupleIJNS5_1CILi64EEENS7_ILi128EEES8_EEENS_10bfloat16_tEfNS_4arch4Sm80ELb0ELb0ELb0ELb1ELb1ELb0ELb0ELb0ELi2ELi2ELi4ELi2ELb1EEENS1_24CollectiveEpilogueBwdGQAISA_fSD_Li256ELb1ELb1EEENS1_19SingleTileSchedulerILb1ELb0ELb0ELi128EEEEEEEEEvNT_6ParamsE --------------------------
	.section	.nv.constant0._ZN7cutlass13device_kernelIN5flash19enable_sm80_to_sm89INS1_16FlashAttnBwdSm80INS1_25CollectiveMainloopBwdSm80ILi2ELi2EN4cute5tupleIJNS5_1CILi64EEENS7_ILi128EEES8_EEENS_10bfloat16_tEfNS_4arch4Sm80ELb0ELb0ELb0ELb1ELb1ELb0ELb0ELb0ELi2ELi2ELi4ELi2ELb1EEENS1_24CollectiveEpilogueBwdGQAISA_fSD_Li256ELb1ELb1EEENS1_19SingleTileSchedulerILb1ELb0ELb0ELi128EEEEEEEEEvNT_6ParamsE,"a",@progbits
	.sectionflags	@""
	.align	4
.nv.constant0._ZN7cutlass13device_kernelIN5flash19enable_sm80_to_sm89INS1_16FlashAttnBwdSm80INS1_25CollectiveMainloopBwdSm80ILi2ELi2EN4cute5tupleIJNS5_1CILi64EEENS7_ILi128EEES8_EEENS_10bfloat16_tEfNS_4arch4Sm80ELb0ELb0ELb0ELb1ELb1ELb0ELb0ELb0ELi2ELi2ELi4ELi2ELb1EEENS1_24CollectiveEpilogueBwdGQAISA_fSD_Li256ELb1ELb1EEENS1_19SingleTileSchedulerILb1ELb0ELb0ELi128EEEEEEEEEvNT_6ParamsE:
	.zero		1160


//--------------------- .nv.constant0._ZN7cutlass13device_kernelIN5flash19enable_sm80_to_sm89INS1_16FlashAttnBwdSm80INS1_25CollectiveMainloopBwdSm80ILi2ELi2EN4cute5tupleIJNS5_1CILi64EEENS7_ILi128EEES8_EEENS_10bfloat16_tEfNS_4arch4Sm80ELb0ELb1ELb0ELb0ELb0ELb0ELb0ELb0ELi2ELi2ELi4ELi2ELb1EEENS1_21CollectiveEpilogueBwdISA_SB_SD_Li256ELb0ELb0ELi2EEENS1_19SingleTileSchedulerILb0ELb0ELb0ELi128EEEEEEEEEvNT_6ParamsE --------------------------
	.section	.nv.constant0._ZN7cutlass13device_kernelIN5flash19enable_sm80_to_sm89INS1_16FlashAttnBwdSm80INS1_25CollectiveMainloopBwdSm80ILi2ELi2EN4cute5tupleIJNS5_1CILi64EEENS7_ILi128EEES8_EEENS_10bfloat16_tEfNS_4arch4Sm80ELb0ELb1ELb0ELb0ELb0ELb0ELb0ELb0ELi2ELi2ELi4ELi2ELb1EEENS1_21CollectiveEpilogueBwdISA_SB_SD_Li256ELb0ELb0ELi2EEENS1_19SingleTileSchedulerILb0ELb0ELb0ELi128EEEEEEEEEvNT_6ParamsE,"a",@progbits
	.sectionflags	@""
	.align	4
.nv.constant0._ZN7cutlass13device_kernelIN5flash19enable_sm80_to_sm89INS1_16FlashAttnBwdSm80INS1_25CollectiveMainloopBwdSm80ILi2ELi2EN4cute5tupleIJNS5_1CILi64EEENS7_ILi128EEES8_EEENS_10bfloat16_tEfNS_4arch4Sm80ELb0ELb1ELb0ELb0ELb0ELb0ELb0ELb0ELi2ELi2ELi4ELi2ELb1EEENS1_21CollectiveEpilogueBwdISA_SB_SD_Li256ELb0ELb0ELi2EEENS1_19SingleTileSchedulerILb0ELb0ELb0ELi128EEEEEEEEEvNT_6ParamsE:
	.zero		1152


//--------------------- .nv.constant0._ZN7cutlass13device_kernelIN5flash19enable_sm80_to_sm89INS1_16FlashAttnBwdSm80INS1_25CollectiveMainloopBwdSm80ILi2ELi2EN4cute5tupleIJNS5_1CILi64EEENS7_ILi128EEES8_EEENS_10bfloat16_tEfNS_4arch4Sm80ELb0ELb1ELb0ELb0ELb1ELb0ELb0ELb0ELi2ELi2ELi4ELi2ELb1EEENS1_21CollectiveEpilogueBwdISA_SB_SD_Li256ELb0ELb0ELi2EEENS1_19SingleTileSchedulerILb0ELb0ELb0ELi128EEEEEEEEEvNT_6ParamsE --------------------------
	.section	.nv.constant0._ZN7cutlass13device_kernelIN5flash19enable_sm80_to_sm89INS1_16FlashAttnBwdSm80INS1_25CollectiveMainloopBwdSm80ILi2ELi2EN4cute5tupleIJNS5_1CILi64EEENS7_ILi128EEES8_EEENS_10bfloat16_tEfNS_4arch4Sm80ELb0ELb1ELb0ELb0ELb1ELb0ELb0ELb0ELi2ELi2ELi4ELi2ELb1EEENS1_21CollectiveEpilogueBwdISA_SB_SD_Li256ELb0ELb0ELi2EEENS1_19SingleTileSchedulerILb0ELb0ELb0ELi128EEEEEEEEEvNT_6ParamsE,"a",@progbits
	.sectionflags	@""
	.align	4
.nv.constant0._ZN7cutlass13device_kernelIN5flash19enable_sm80_to_sm89INS1_16FlashAttnBwdSm80INS1_25CollectiveMainloopBwdSm80ILi2ELi2EN4cute5tupleIJNS5_1CILi64EEENS7_ILi128EEES8_EEENS_10bfloat16_tEfNS_4arch4Sm80ELb0ELb1ELb0ELb0ELb1ELb0ELb0ELb0ELi2ELi2ELi4ELi2ELb1EEENS1_21CollectiveEpilogueBwdISA_SB_SD_Li256ELb0ELb0ELi2EEENS1_19SingleTileSchedulerILb0ELb0ELb0ELi128EEEEEEEEEvNT_6ParamsE:
	.zero		1152


//--------------------- .nv.constant0._ZN7cutlass13device_kernelIN5flash19enable_sm80_to_sm89INS1_16FlashAttnBwdSm80INS1_25CollectiveMainloopBwdSm80ILi2ELi2EN4cute5tupleIJNS5_1CILi64EEENS7_ILi128EEES8_EEENS_10bfloat16_tEfNS_4arch4Sm80ELb0ELb1ELb0ELb0ELb0ELb0ELb0ELb0ELi2ELi2ELi4ELi2ELb1EEENS1_24CollectiveEpilogueBwdGQAISA_fSD_Li256ELb0ELb0EEENS1_19SingleTileSchedulerILb0ELb0ELb0ELi128EEEEEEEEEvNT_6ParamsE --------------------------
	.section	.nv.constant0._ZN7cutlass13device_kernelIN5flash19enable_sm80_to_sm89INS1_16FlashAttnBwdSm80INS1_25CollectiveMainloopBwdSm80ILi2ELi2EN4cute5tupleIJNS5_1CILi64EEENS7_ILi128EEES8_EEENS_10bfloat16_tEfNS_4arch4Sm80ELb0ELb1ELb0ELb0ELb0ELb0ELb0ELb0ELi2ELi2ELi4ELi2ELb1EEENS1_24CollectiveEpilogueBwdGQAISA_fSD_Li256ELb0ELb0EEENS1_19SingleTileSchedulerILb0ELb0ELb0ELi128EEEEEEEEEvNT_6ParamsE,"a",@progbits
	.sectionflags	@""
	.align	4
.nv.constant0._ZN7cutlass13device_kernelIN5flash19enable_sm80_to_sm89INS1_16FlashAttnBwdSm80INS1_25CollectiveMainloopBwdSm80ILi2ELi2EN4cute5tupleIJNS5_1CILi64EEENS7_ILi128EEES8_EEENS_10bfloat16_tEfNS_4arch4Sm80ELb0ELb1ELb0ELb0ELb0ELb0ELb0ELb0ELi2ELi2ELi4ELi2ELb1EEENS1_24CollectiveEpilogueBwdGQAISA_fSD_Li256ELb0ELb0EEENS1_19SingleTileSchedulerILb0ELb0ELb0ELi128EEEEEEEEEvNT_6ParamsE:
	.zero		1160


//--------------------- .nv.constant0._ZN7cutlass13device_kernelIN5flash19enable_sm80_to_sm89INS1_16FlashAttnBwdSm80INS1_25CollectiveMainloopBwdSm80ILi2ELi2EN4cute5tupleIJNS5_1CILi64EEENS7_ILi128EEES8_EEENS_10bfloat16_tEfNS_4arch4Sm80ELb0ELb1ELb0ELb0ELb1ELb0ELb0ELb0ELi2ELi2ELi4ELi2ELb1EEENS1_24CollectiveEpilogueBwdGQAISA_fSD_Li256ELb0ELb1EEENS1_19SingleTileSchedulerILb0ELb0ELb0ELi128EEEEEEEEEvNT_6ParamsE --------------------------
	.section	.nv.constant0._ZN7cutlass13device_kernelIN5flash19enable_sm80_to_sm89INS1_16FlashAttnBwdSm80INS1_25CollectiveMainloopBwdSm80ILi2ELi2EN4cute5tupleIJNS5_1CILi64EEENS7_ILi128EEES8_EEENS_10bfloat16_tEfNS_4arch4Sm80ELb0ELb1ELb0ELb0ELb1ELb0ELb0ELb0ELi2ELi2ELi4ELi2ELb1EEENS1_24CollectiveEpilogueBwdGQAISA_fSD_Li256ELb0ELb1EEENS1_19SingleTileSchedulerILb0ELb0ELb0ELi128EEEEEEEEEvNT_6ParamsE,"a",@progbits
	.sectionflags	@""
	.align	4
.nv.constant0._ZN7cutlass13device_kernelIN5flash19enable_sm80_to_sm89INS1_16FlashAttnBwdSm80INS1_25CollectiveMainloopBwdSm80ILi2ELi2EN4cute5tupleIJNS5_1CILi64EEENS7_ILi128EEES8_EEENS_10bfloat16_tEfNS_4arch4Sm80ELb0ELb1ELb0ELb0ELb1ELb0ELb0ELb0ELi2ELi2ELi4ELi2ELb1EEENS1_24CollectiveEpilogueBwdGQAISA_fSD_Li256ELb0ELb1EEENS1_19SingleTileSchedulerILb0ELb0ELb0ELi128EEEEEEEEEvNT_6ParamsE:
	.zero		1160


//--------------------- .nv.constant0._ZN7cutlass13device_kernelIN5flash19enable_sm80_to_sm89INS1_16FlashAttnBwdSm80INS1_25CollectiveMainloopBwdSm80ILi2ELi2EN4cute5tupleIJNS5_1CILi64EEENS7_ILi128EEES8_EEENS_10bfloat16_tEfNS_4arch4Sm80ELb0ELb1ELb0ELb1ELb0ELb0ELb0ELb0ELi2ELi2ELi4ELi2ELb1EEENS1_21CollectiveEpilogueBwdISA_SB_SD_Li256ELb1ELb0ELi2EEENS1_19SingleTileSchedulerILb1ELb0ELb0ELi128EEEEEEEEEvNT_6ParamsE --------------------------
	.section	.nv.constant0._ZN7cutlass13device_kernelIN5flash19enable_sm80_to_sm89INS1_16FlashAttnBwdSm80INS1_25CollectiveMainloopBwdSm80ILi2ELi2EN4cute5tupleIJNS5_1CILi64EEENS7_ILi128EEES8_EEENS_10bfloat16_tEfNS_4arch4Sm80ELb0ELb1ELb0ELb1ELb0ELb0ELb0ELb0ELi2ELi2ELi4ELi2ELb1EEENS1_21CollectiveEpilogueBwdISA_SB_SD_Li256ELb1ELb0ELi2EEENS1_19SingleTileSchedulerILb1ELb0ELb0ELi128EEEEEEEEEvNT_6ParamsE,"a",@progbits
	.sectionflags	@""
	.align	4
.nv.constant0._ZN7cutlass13device_kernelIN5flash19enable_sm80_to_sm89INS1_16FlashAttnBwdSm80INS1_25CollectiveMainloopBwdSm80ILi2ELi2EN4cute5tupleIJNS5_1CILi64EEENS7_ILi128EEES8_EEENS_10bfloat16_tEfNS_4arch4Sm80ELb0ELb1ELb0ELb1ELb0ELb0ELb0ELb0ELi2ELi2ELi4ELi2ELb1EEENS1_21CollectiveEpilogueBwdISA_SB_SD_Li256ELb1ELb0ELi2EEENS1_19SingleTileSchedulerILb1ELb0ELb0ELi128EEEEEEEEEvNT_6ParamsE:
	.zero		1152


//--------------------- .nv.constant0._ZN7cutlass13device_kernelIN5flash19enable_sm80_to_sm89INS1_16FlashAttnBwdSm80INS1_25CollectiveMainloopBwdSm80ILi2ELi2EN4cute5tupleIJNS5_1CILi64EEENS7_ILi128EEES8_EEENS_10bfloat16_tEfNS_4arch4Sm80ELb0ELb1ELb0ELb1ELb1ELb0ELb0ELb0ELi2ELi2ELi4ELi2ELb1EEENS1_21CollectiveEpilogueBwdISA_SB_SD_Li256ELb1ELb0ELi2EEENS1_19SingleTileSchedulerILb1ELb0ELb0ELi128EEEEEEEEEvNT_6ParamsE --------------------------
	.section	.nv.constant0._ZN7cutlass13device_kernelIN5flash19enable_sm80_to_sm89INS1_16FlashAttnBwdSm80INS1_25CollectiveMainloopBwdSm80ILi2ELi2EN4cute5tupleIJNS5_1CILi64EEENS7_ILi128EEES8_EEENS_10bfloat16_tEfNS_4arch4Sm80ELb0ELb1ELb0ELb1ELb1ELb0ELb0ELb0ELi2ELi2ELi4ELi2ELb1EEENS1_21CollectiveEpilogueBwdISA_SB_SD_Li256ELb1ELb0ELi2EEENS1_19SingleTileSchedulerILb1ELb0ELb0ELi128EEEEEEEEEvNT_6ParamsE,"a",@progbits
	.sectionflags	@""
	.align	4
.nv.constant0._ZN7cutlass13device_kernelIN5flash19enable_sm80_to_sm89INS1_16FlashAttnBwdSm80INS1_25CollectiveMainloopBwdSm80ILi2ELi2EN4cute5tupleIJNS5_1CILi64EEENS7_ILi128EEES8_EEENS_10bfloat16_tEfNS_4arch4Sm80ELb0ELb1ELb0ELb1ELb1ELb0ELb0ELb0ELi2ELi2ELi4ELi2ELb1EEENS1_21CollectiveEpilogueBwdISA_SB_SD_Li256ELb1ELb0ELi2EEENS1_19SingleTileSchedulerILb1ELb0ELb0ELi128EEEEEEEEEvNT_6ParamsE:
	.zero		1152


//--------------------- .nv.constant0._ZN7cutlass13device_kernelIN5flash19enable_sm80_to_sm89INS1_16FlashAttnBwdSm80INS1_25CollectiveMainloopBwdSm80ILi2ELi2EN4cute5tupleIJNS5_1CILi64EEENS7_ILi128EEES8_EEENS_10bfloat16_tEfNS_4arch4Sm80ELb0ELb1ELb0ELb1ELb0ELb0ELb0ELb0ELi2ELi2ELi4ELi2ELb1EEENS1_24CollectiveEpilogueBwdGQAISA_fSD_Li256ELb1ELb0EEENS1_19SingleTileSchedulerILb1ELb0ELb0ELi128EEEEEEEEEvNT_6ParamsE --------------------------
	.section	.nv.constant0._ZN7cutlass13device_kernelIN5flash19enable_sm80_to_sm89INS1_16FlashAttnBwdSm80INS1_25CollectiveMainloopBwdSm80ILi2ELi2EN4cute5tupleIJNS5_1CILi64EEENS7_ILi128EEES8_EEENS_10bfloat16_tEfNS_4arch4Sm80ELb0ELb1ELb0ELb1ELb0ELb0ELb0ELb0ELi2ELi2ELi4ELi2ELb1EEENS1_24CollectiveEpilogueBwdGQAISA_fSD_Li256ELb1ELb0EEENS1_19SingleTileSchedulerILb1ELb0ELb0ELi128EEEEEEEEEvNT_6ParamsE,"a",@progbits
	.sectionflags	@""
	.align	4
.nv.constant0._ZN7cutlass13device_kernelIN5flash19enable_sm80_to_sm89INS1_16FlashAttnBwdSm80INS1_25CollectiveMainloopBwdSm80ILi2ELi2EN4cute5tupleIJNS5_1CILi64EEENS7_ILi128EEES8_EEENS_10bfloat16_tEfNS_4arch4Sm80ELb0ELb1ELb0ELb1ELb0ELb0ELb0ELb0ELi2ELi2ELi4ELi2ELb1EEENS1_24CollectiveEpilogueBwdGQAISA_fSD_Li256ELb1ELb0EEENS1_19SingleTileSchedulerILb1ELb0ELb0ELi128EEEEEEEEEvNT_6ParamsE:
	.zero		1160


//--------------------- .nv.constant0._ZN7cutlass13device_kernelIN5flash19enable_sm80_to_sm89INS1_16FlashAttnBwdSm80INS1_25CollectiveMainloopBwdSm80ILi2ELi2EN4cute5tupleIJNS5_1CILi64EEENS7_ILi128EEES8_EEENS_10bfloat16_tEfNS_4arch4Sm80ELb0ELb1ELb0ELb1ELb1ELb0ELb0ELb0ELi2ELi2ELi4ELi2ELb1EEENS1_24CollectiveEpilogueBwdGQAISA_fSD_Li256ELb1ELb1EEENS1_19SingleTileSchedulerILb1ELb0ELb0ELi128EEEEEEEEEvNT_6ParamsE --------------------------
	.section	.nv.constant0._ZN7cutlass13device_kernelIN5flash19enable_sm80_to_sm89INS1_16FlashAttnBwdSm80INS1_25CollectiveMainloopBwdSm80ILi2ELi2EN4cute5tupleIJNS5_1CILi64EEENS7_ILi128EEES8_EEENS_10bfloat16_tEfNS_4arch4Sm80ELb0ELb1ELb0ELb1ELb1ELb0ELb0ELb0ELi2ELi2ELi4ELi2ELb1EEENS1_24CollectiveEpilogueBwdGQAISA_fSD_Li256ELb1ELb1EEENS1_19SingleTileSchedulerILb1ELb0ELb0ELi128EEEEEEEEEvNT_6ParamsE,"a",@progbits
	.sectionflags	@""
	.align	4
.nv.constant0._ZN7cutlass13device_kernelIN5flash19enable_sm80_to_sm89INS1_16FlashAttnBwdSm80INS1_25CollectiveMainloopBwdSm80ILi2ELi2EN4cute5tupleIJNS5_1CILi64EEENS7_ILi128EEES8_EEENS_10bfloat16_tEfNS_4arch4Sm80ELb0ELb1ELb0ELb1ELb1ELb0ELb0ELb0ELi2ELi2ELi4ELi2ELb1EEENS1_24CollectiveEpilogueBwdGQAISA_fSD_Li256ELb1ELb1EEENS1_19SingleTileSchedulerILb1ELb0ELb0ELi128EEEEEEEEEvNT_6ParamsE:
	.zero		1160


//--------------------- .nv.constant0._ZN7cutlass13device_kernelIN5flash19enable_sm80_to_sm89INS1_16FlashAttnBwdSm80INS1_25CollectiveMainloopBwdSm80ILi2ELi2EN4cute5tupleIJNS5_1CILi64EEENS7_ILi128EEES8_EEENS_10bfloat16_tEfNS_4arch4Sm80ELb1ELb0ELb0ELb0ELb0ELb0ELb0ELb0ELi2ELi2ELi4ELi2ELb1EEENS1_21CollectiveEpilogueBwdISA_SB_SD_Li256ELb0ELb0ELi2EEENS1_25SingleTileBwdLPTSchedulerILb0ELi128ELb0EEEEEEEEEvNT_6ParamsE --------------------------
	.section	.nv.constant0._ZN7cutlass13device_kernelIN5flash19enable_sm80_to_sm89INS1_16FlashAttnBwdSm80INS1_25CollectiveMainloopBwdSm80ILi2ELi2EN4cute5tupleIJNS5_1CILi64EEENS7_ILi128EEES8_EEENS_10bfloat16_tEfNS_4arch4Sm80ELb1ELb0ELb0ELb0ELb0ELb0ELb0ELb0ELi2ELi2ELi4ELi2ELb1EEENS1_21CollectiveEpilogueBwdISA_SB_SD_Li256ELb0ELb0ELi2EEENS1_25SingleTileBwdLPTSchedulerILb0ELi128ELb0EEEEEEEEEvNT_6ParamsE,"a",@progbits
	.sectionflags	@""
	.align	4
.nv.constant0._ZN7cutlass13device_kernelIN5flash19enable_sm80_to_sm89INS1_16FlashAttnBwdSm80INS1_25CollectiveMainloopBwdSm80ILi2ELi2EN4cute5tupleIJNS5_1CILi64EEENS7_ILi128EEES8_EEENS_10bfloat16_tEfNS_4arch4Sm80ELb1ELb0ELb0ELb0ELb0ELb0ELb0ELb0ELi2ELi2ELi4ELi2ELb1EEENS1_21CollectiveEpilogueBwdISA_SB_SD_Li256ELb0ELb0ELi2EEENS1_25SingleTileBwdLPTSchedulerILb0ELi128ELb0EEEEEEEEEvNT_6ParamsE:
	.zero		1176


//--------------------- .nv.constant0._ZN7cutlass13device_kernelIN5flash19enable_sm80_to_sm89INS1_16FlashAttnBwdSm80INS1_25CollectiveMainloopBwdSm80ILi2ELi2EN4cute5tupleIJNS5_1CILi64EEENS7_ILi128EEES8_EEENS_10bfloat16_tEfNS_4arch4Sm80ELb1ELb0ELb0ELb0ELb1ELb0ELb0ELb0ELi2ELi2ELi4ELi2ELb1EEENS1_21CollectiveEpilogueBwdISA_SB_SD_Li256ELb0ELb0ELi2EEENS1_25SingleTileBwdLPTSchedulerILb0ELi128ELb1EEEEEEEEEvNT_6ParamsE --------------------------
	.section	.nv.constant0._ZN7cutlass13device_kernelIN5flash19enable_sm80_to_sm89INS1_16FlashAttnBwdSm80INS1_25CollectiveMainloopBwdSm80ILi2ELi2EN4cute5tupleIJNS5_1CILi64EEENS7_ILi128EEES8_EEENS_10bfloat16_tEfNS_4arch4Sm80ELb1ELb0ELb0ELb0ELb1ELb0ELb0ELb0ELi2ELi2ELi4ELi2ELb1EEENS1_21CollectiveEpilogueBwdISA_SB_SD_Li256ELb0ELb0ELi2EEENS1_25SingleTileBwdLPTSchedulerILb0ELi128ELb1EEEEEEEEEvNT_6ParamsE,"a",@progbits
	.sectionflags	@""
	.align	4
.nv.constant0._ZN7cutlass13device_kernelIN5flash19enable_sm80_to_sm89INS1_16FlashAttnBwdSm80INS1_25CollectiveMainloopBwdSm80ILi2ELi2EN4cute5tupleIJNS5_1CILi64EEENS7_ILi128EEES8_EEENS_10bfloat16_tEfNS_4arch4Sm80ELb1ELb0ELb0ELb0ELb1ELb0ELb0ELb0ELi2ELi2ELi4ELi2ELb1EEENS1_21CollectiveEpilogueBwdISA_SB_SD_Li256ELb0ELb0ELi2EEENS1_25SingleTileBwdLPTSchedulerILb0ELi128ELb1EEEEEEEEEvNT_6ParamsE:
	.zero		1176


//--------------------- .nv.constant0._ZN7cutlass13device_kernelIN5flash19enable_sm80_to_sm89INS1_16FlashAttnBwdSm80INS1_25CollectiveMainloopBwdSm80ILi2ELi2EN4cute5tupleIJNS5_1CILi64EEENS7_ILi128EEES8_EEENS_10bfloat16_tEfNS_4arch4Sm80ELb1ELb0ELb0ELb0ELb0ELb0ELb0ELb0ELi2ELi2ELi4ELi2ELb1EEENS1_24CollectiveEpilogueBwdGQAISA_fSD_Li256ELb0ELb0EEENS1_25SingleTileBwdLPTSchedulerILb0ELi128ELb0EEEEEEEEEvNT_6ParamsE --------------------------
	.section	.nv.constant0._ZN7cutlass13device_kernelIN5flash19enable_sm80_to_sm89INS1_16FlashAttnBwdSm80INS1_25CollectiveMainloopBwdSm80ILi2ELi2EN4cute5tupleIJNS5_1CILi64EEENS7_ILi128EEES8_EEENS_10bfloat16_tEfNS_4arch4Sm80ELb1ELb0ELb0ELb0ELb0ELb0ELb0ELb0ELi2ELi2ELi4ELi2ELb1EEENS1_24CollectiveEpilogueBwdGQAISA_fSD_Li256ELb0ELb0EEENS1_25SingleTileBwdLPTSchedulerILb0ELi128ELb0EEEEEEEEEvNT_6ParamsE,"a",@progbits
	.sectionflags	@""
	.align	4
.nv.constant0._ZN7cutlass13device_kernelIN5flash19enable_sm80_to_sm89INS1_16FlashAttnBwdSm80INS1_25CollectiveMainloopBwdSm80ILi2ELi2EN4cute5tupleIJNS5_1CILi64EEENS7_ILi128EEES8_EEENS_10bfloat16_tEfNS_4arch4Sm80ELb1ELb0ELb0ELb0ELb0ELb0ELb0ELb0ELi2ELi2ELi4ELi2ELb1EEENS1_24CollectiveEpilogueBwdGQAISA_fSD_Li256ELb0ELb0EEENS1_25SingleTileBwdLPTSchedulerILb0ELi128ELb0EEEEEEEEEvNT_6ParamsE:
	.zero		1184


//--------------------- .nv.constant0._ZN7cutlass13device_kernelIN5flash19enable_sm80_to_sm89INS1_16FlashAttnBwdSm80INS1_25CollectiveMainloopBwdSm80ILi2ELi2EN4cute5tupleIJNS5_1CILi64EEENS7_ILi128EEES8_EEENS_10bfloat16_tEfNS_4arch4Sm80ELb1ELb0ELb0ELb0ELb1ELb0ELb0ELb0ELi2ELi2ELi4ELi2ELb1EEENS1_24CollectiveEpilogueBwdGQAISA_fSD_Li256ELb0ELb1EEENS1_25SingleTileBwdLPTSchedulerILb0ELi128ELb1EEEEEEEEEvNT_6ParamsE --------------------------
	.section	.nv.constant0._ZN7cutlass13device_kernelIN5flash19enable_sm80_to_sm89INS1_16FlashAttnBwdSm80INS1_25CollectiveMainloopBwdSm80ILi2ELi2EN4cute5tupleIJNS5_1CILi64EEENS7_ILi128EEES8_EEENS_10bfloat16_tEfNS_4arch4Sm80ELb1ELb0ELb0ELb0ELb1ELb0ELb0ELb0ELi2ELi2ELi4ELi2ELb1EEENS1_24CollectiveEpilogueBwdGQAISA_fSD_Li256ELb0ELb1EEENS1_25SingleTileBwdLPTSchedulerILb0ELi128ELb1EEEEEEEEEvNT_6ParamsE,"a",@progbits
	.sectionflags	@""
	.align	4
.nv.constant0._ZN7cutlass13device_kernelIN5flash19enable_sm80_to_sm89INS1_16FlashAttnBwdSm80INS1_25CollectiveMainloopBwdSm80ILi2ELi2EN4cute5tupleIJNS5_1CILi64EEENS7_ILi128EEES8_EEENS_10bfloat16_tEfNS_4arch4Sm80ELb1ELb0ELb0ELb0ELb1ELb0ELb0ELb0ELi2ELi2ELi4ELi2ELb1EEENS1_24CollectiveEpilogueBwdGQAISA_fSD_Li256ELb0ELb1EEENS1_25SingleTileBwdLPTSchedulerILb0ELi128ELb1EEEEEEEEEvNT_6ParamsE:
	.zero		1184


//--------------------- .nv.constant0._ZN7cutlass13device_kernelIN5flash22FlashAttnBwdPreprocessIN4cute5tupleIJNS3_1CILi64EEES6_EEENS_10bfloat16_tEfNS_4arch4Sm80ELb1ELb0EEEEEvNT_6ParamsE --------------------------
	.section	.nv.constant0._ZN7cutlass13device_kernelIN5flash22FlashAttnBwdPreprocessIN4cute5tupleIJNS3_1CILi64EEES6_EEENS_10bfloat16_tEfNS_4arch4Sm80ELb1ELb0EEEEEvNT_6ParamsE,"a",@progbits
	.sectionflags	@""
	.align	4
.nv.constant0._ZN7cutlass13device_kernelIN5flash22FlashAttnBwdPreprocessIN4cute5tupleIJNS3_1CILi64EEES6_EEENS_10bfloat16_tEfNS_4arch4Sm80ELb1ELb0EEEEEvNT_6ParamsE:
	.zero		768


//--------------------- .nv.constant0._ZN7cutlass13device_kernelIN5flash19enable_sm80_to_sm89INS1_16FlashAttnBwdSm80INS1_25CollectiveMainloopBwdSm80ILi2ELi2EN4cute5tupleIJNS5_1CILi64EEENS7_ILi128EEES8_EEENS_10bfloat16_tEfNS_4arch4Sm80ELb1ELb0ELb0ELb1ELb0ELb0ELb0ELb0ELi2ELi2ELi4ELi2ELb1EEENS1_21CollectiveEpilogueBwdISA_SB_SD_Li256ELb1ELb0ELi2EEENS1_25SingleTileBwdLPTSchedulerILb1ELi128ELb0EEEEEEEEEvNT_6ParamsE --------------------------
	.section	.nv.constant0._ZN7cutlass13device_kernelIN5flash19enable_sm80_to_sm89INS1_16FlashAttnBwdSm80INS1_25CollectiveMainloopBwdSm80ILi2ELi2EN4cute5tupleIJNS5_1CILi64EEENS7_ILi128EEES8_EEENS_10bfloat16_tEfNS_4arch4Sm80ELb1ELb0ELb0ELb1ELb0ELb0ELb0ELb0ELi2ELi2ELi4ELi2ELb1EEENS1_21CollectiveEpilogueBwdISA_SB_SD_Li256ELb1ELb0ELi2EEENS1_25SingleTileBwdLPTSchedulerILb1ELi128ELb0EEEEEEEEEvNT_6ParamsE,"a",@progbits
	.sectionflags	@""
	.align	4
.nv.constant0._ZN7cutlass13device_kernelIN5flash19enable_sm80_to_sm89INS1_16FlashAttnBwdSm80INS1_25CollectiveMainloopBwdSm80ILi2ELi2EN4cute5tupleIJNS5_1CILi64EEENS7_ILi128EEES8_EEENS_10bfloat16_tEfNS_4arch4Sm80ELb1ELb0ELb0ELb1ELb0ELb0ELb0ELb0ELi2ELi2ELi4ELi2ELb1EEENS1_21CollectiveEpilogueBwdISA_SB_SD_Li256ELb1ELb0ELi2EEENS1_25SingleTileBwdLPTSchedulerILb1ELi128ELb0EEEEEEEEEvNT_6ParamsE:
	.zero		1176


//--------------------- .nv.constant0._ZN7cutlass13device_kernelIN5flash19enable_sm80_to_sm89INS1_16FlashAttnBwdSm80INS1_25CollectiveMainloopBwdSm80ILi2ELi2EN4cute5tupleIJNS5_1CILi64EEENS7_ILi128EEES8_EEENS_10bfloat16_tEfNS_4arch4Sm80ELb1ELb0ELb0ELb1ELb1ELb0ELb0ELb0ELi2ELi2ELi4ELi2ELb1EEENS1_21CollectiveEpilogueBwdISA_SB_SD_Li256ELb1ELb0ELi2EEENS1_25SingleTileBwdLPTSchedulerILb1ELi128ELb1EEEEEEEEEvNT_6ParamsE --------------------------
	.section	.nv.constant0._ZN7cutlass13device_kernelIN5flash19enable_sm80_to_sm89INS1_16FlashAttnBwdSm80INS1_25CollectiveMainloopBwdSm80ILi2ELi2EN4cute5tupleIJNS5_1CILi64EEENS7_ILi128EEES8_EEENS_10bfloat16_tEfNS_4arch4Sm80ELb1ELb0ELb0ELb1ELb1ELb0ELb0ELb0ELi2ELi2ELi4ELi2ELb1EEENS1_21CollectiveEpilogueBwdISA_SB_SD_Li256ELb1ELb0ELi2EEENS1_25SingleTileBwdLPTSchedulerILb1ELi128ELb1EEEEEEEEEvNT_6ParamsE,"a",@progbits
	.sectionflags	@""
	.align	4
.nv.constant0._ZN7cutlass13device_kernelIN5flash19enable_sm80_to_sm89INS1_16FlashAttnBwdSm80INS1_25CollectiveMainloopBwdSm80ILi2ELi2EN4cute5tupleIJNS5_1CILi64EEENS7_ILi128EEES8_EEENS_10bfloat16_tEfNS_4arch4Sm80ELb1ELb0ELb0ELb1ELb1ELb0ELb0ELb0ELi2ELi2ELi4ELi2ELb1EEENS1_21CollectiveEpilogueBwdISA_SB_SD_Li256ELb1ELb0ELi2EEENS1_25SingleTileBwdLPTSchedulerILb1ELi128ELb1EEEEEEEEEvNT_6ParamsE:
	.zero		1176


//--------------------- .nv.constant0._ZN7cutlass13device_kernelIN5flash19enable_sm80_to_sm89INS1_16FlashAttnBwdSm80INS1_25CollectiveMainloopBwdSm80ILi2ELi2EN4cute5tupleIJNS5_1CILi64EEENS7_ILi128EEES8_EEENS_10bfloat16_tEfNS_4arch4Sm80ELb1ELb0ELb0ELb1ELb0ELb0ELb0ELb0ELi2ELi2ELi4ELi2ELb1EEENS1_24CollectiveEpilogueBwdGQAISA_fSD_Li256ELb1ELb0EEENS1_25SingleTileBwdLPTSchedulerILb1ELi128ELb0EEEEEEEEEvNT_6ParamsE --------------------------
	.section	.nv.constant0._ZN7cutlass13device_kernelIN5flash19enable_sm80_to_sm89INS1_16FlashAttnBwdSm80INS1_25CollectiveMainloopBwdSm80ILi2ELi2EN4cute5tupleIJNS5_1CILi64EEENS7_ILi128EEES8_EEENS_10bfloat16_tEfNS_4arch4Sm80ELb1ELb0ELb0ELb1ELb0ELb0ELb0ELb0ELi2ELi2ELi4ELi2ELb1EEENS1_24CollectiveEpilogueBwdGQAISA_fSD_Li256ELb1ELb0EEENS1_25SingleTileBwdLPTSchedulerILb1ELi128ELb0EEEEEEEEEvNT_6ParamsE,"a",@progbits
	.sectionflags	@""
	.align	4
.nv.constant0._ZN7cutlass13device_kernelIN5flash19enable_sm80_to_sm89INS1_16FlashAttnBwdSm80INS1_25CollectiveMainloopBwdSm80ILi2ELi2EN4cute5tupleIJNS5_1CILi64EEENS7_ILi128EEES8_EEENS_10bfloat16_tEfNS_4arch4Sm80ELb1ELb0ELb0ELb1ELb0ELb0ELb0ELb0ELi2ELi2ELi4ELi2ELb1EEENS1_24CollectiveEpilogueBwdGQAISA_fSD_Li256ELb1ELb0EEENS1_25SingleTileBwdLPTSchedulerILb1ELi128ELb0EEEEEEEEEvNT_6ParamsE:
	.zero		1184


//--------------------- .nv.constant0._ZN7cutlass13device_kernelIN5flash32FlashAttnBwdPostprocessConvertdQIN4cute5tupleIJNS3_1CILi64EEES6_EEENS_10bfloat16_tEfNS_4arch4Sm80ELi256ENS3_8TiledMMAINS3_8MMA_AtomIJNS3_30SM80_16x8x16_F32BF16BF16F32_TNEEEENS3_6LayoutINS4_IJNS5_ILi2EEENS5_ILi4EEENS5_ILi1EEEEEENS4_IJSI_SG_NS5_ILi0EEEEEEEENS4_IJNS5_ILi32EEES6_NS5_ILi16EEEEEEEELb0EEEEEvNT_6ParamsE --------------------------
	.section	.nv.constant0._ZN7cutlass13device_kernelIN5flash32FlashAttnBwdPostprocessConvertdQIN4cute5tupleIJNS3_1CILi64EEES6_EEENS_10bfloat16_tEfNS_4arch4Sm80ELi256ENS3_8TiledMMAINS3_8MMA_AtomIJNS3_30SM80_16x8x16_F32BF16BF16F32_TNEEEENS3_6LayoutINS4_IJNS5_ILi2EEENS5_ILi4EEENS5_ILi1EEEEEENS4_IJSI_SG_NS5_ILi0EEEEEEEENS4_IJNS5_ILi32EEES6_NS5_ILi16EEEEEEEELb0EEEEEvNT_6ParamsE,"a",@progbits
	.sectionflags	@""
	.align	4
.nv.constant0._ZN7cutlass13device_kernelIN5flash32FlashAttnBwdPostprocessConvertdQIN4cute5tupleIJNS3_1CILi64EEES6_EEENS_10bfloat16_tEfNS_4arch4Sm80ELi256ENS3_8TiledMMAINS3_8MMA_AtomIJNS3_30SM80_16x8x16_F32BF16BF16F32_TNEEEENS3_6LayoutINS4_IJNS5_ILi2EEENS5_ILi4EEENS5_ILi1EEEEEENS4_IJSI_SG_NS5_ILi0EEEEEEEENS4_IJNS5_ILi32EEES6_NS5_ILi16EEEEEEEELb0EEEEEvNT_6ParamsE:
	.zero		640


//--------------------- .nv.constant0._ZN7cutlass13device_kernelIN5flash19enable_sm80_to_sm89INS1_16FlashAttnBwdSm80INS1_25CollectiveMainloopBwdSm80ILi2ELi2EN4cute5tupleIJNS5_1CILi64EEENS7_ILi128EEES8_EEENS_10bfloat16_tEfNS_4arch4Sm80ELb1ELb0ELb0ELb1ELb1ELb0ELb0ELb0ELi2ELi2ELi4ELi2ELb1EEENS1_24CollectiveEpilogueBwdGQAISA_fSD_Li256ELb1ELb1EEENS1_25SingleTileBwdLPTSchedulerILb1ELi128ELb1EEEEEEEEEvNT_6ParamsE --------------------------
	.section	.nv.constant0._ZN7cutlass13device_kernelIN5flash19enable_sm80_to_sm89INS1_16FlashAttnBwdSm80INS1_25CollectiveMainloopBwdSm80ILi2ELi2EN4cute5tupleIJNS5_1CILi64EEENS7_ILi128EEES8_EEENS_10bfloat16_tEfNS_4arch4Sm80ELb1ELb0ELb0ELb1ELb1ELb0ELb0ELb0ELi2ELi2ELi4ELi2ELb1EEENS1_24CollectiveEpilogueBwdGQAISA_fSD_Li256ELb1ELb1EEENS1_25SingleTileBwdLPTSchedulerILb1ELi128ELb1EEEEEEEEEvNT_6ParamsE,"a",@progbits
	.sectionflags	@""
	.align	4
.nv.constant0._ZN7cutlass13device_kernelIN5flash19enable_sm80_to_sm89INS1_16FlashAttnBwdSm80INS1_25CollectiveMainloopBwdSm80ILi2ELi2EN4cute5tupleIJNS5_1CILi64EEENS7_ILi128EEES8_EEENS_10bfloat16_tEfNS_4arch4Sm80ELb1ELb0ELb0ELb1ELb1ELb0ELb0ELb0ELi2ELi2ELi4ELi2ELb1EEENS1_24CollectiveEpilogueBwdGQAISA_fSD_Li256ELb1ELb1EEENS1_25SingleTileBwdLPTSchedulerILb1ELi128ELb1EEEEEEEEEvNT_6ParamsE:
	.zero		1184


//--------------------- .nv.constant0._ZN7cutlass13device_kernelIN5flash22FlashAttnBwdPreprocessIN4cute5tupleIJNS3_1CILi64EEES6_EEENS_10bfloat16_tEfNS_4arch4Sm80ELb1ELb1EEEEEvNT_6ParamsE --------------------------
	.section	.nv.constant0._ZN7cutlass13device_kernelIN5flash22FlashAttnBwdPreprocessIN4cute5tupleIJNS3_1CILi64EEES6_EEENS_10bfloat16_tEfNS_4arch4Sm80ELb1ELb1EEEEEvNT_6ParamsE,"a",@progbits
	.sectionflags	@""
	.align	4
.nv.constant0._ZN7cutlass13device_kernelIN5flash22FlashAttnBwdPreprocessIN4cute5tupleIJNS3_1CILi64EEES6_EEENS_10bfloat16_tEfNS_4arch4Sm80ELb1ELb1EEEEEvNT_6ParamsE:
	.zero		768


//--------------------- .nv.constant0._ZN7cutlass13device_kernelIN5flash19enable_sm80_to_sm89INS1_16FlashAttnBwdSm80INS1_25CollectiveMainloopBwdSm80ILi2ELi2EN4cute5tupleIJNS5_1CILi128EEES8_NS7_ILi64EEEEEENS_10bfloat16_tEfNS_4arch4Sm80ELb0ELb0ELb0ELb0ELb0ELb0ELb0ELb0ELi2ELi4ELi4ELi4ELb0EEENS1_21CollectiveEpilogueBwdISA_SB_SD_Li256ELb0ELb0ELi2EEENS1_19SingleTileSchedulerILb0ELb0ELb0ELi128EEEEEEEEEvNT_6ParamsE --------------------------
	.section	.nv.constant0._ZN7cutlass13device_kernelIN5flash19enable_sm80_to_sm89INS1_16FlashAttnBwdSm80INS1_25CollectiveMainloopBwdSm80ILi2ELi2EN4cute5tupleIJNS5_1CILi128EEES8_NS7_ILi64EEEEEENS_10bfloat16_tEfNS_4arch4Sm80ELb0ELb0ELb0ELb0ELb0ELb0ELb0ELb0ELi2ELi4ELi4ELi4ELb0EEENS1_21CollectiveEpilogueBwdISA_SB_SD_Li256ELb0ELb0ELi2EEENS1_19SingleTileSchedulerILb0ELb0ELb0ELi128EEEEEEEEEvNT_6ParamsE,"a",@progbits
	.sectionflags	@""
	.align	4
.nv.constant0._ZN7cutlass13device_kernelIN5flash19enable_sm80_to_sm89INS1_16FlashAttnBwdSm80INS1_25CollectiveMainloopBwdSm80ILi2ELi2EN4cute5tupleIJNS5_1CILi128EEES8_NS7_ILi64EEEEEENS_10bfloat16_tEfNS_4arch4Sm80ELb0ELb0ELb0ELb0ELb0ELb0ELb0ELb0ELi2ELi4ELi4ELi4ELb0EEENS1_21CollectiveEpilogueBwdISA_SB_SD_Li256ELb0ELb0ELi2EEENS1_19SingleTileSchedulerILb0ELb0ELb0ELi128EEEEEEEEEvNT_6ParamsE:
	.zero		1152


//--------------------- .nv.constant0._ZN7cutlass13device_kernelIN5flash19enable_sm80_to_sm89INS1_16FlashAttnBwdSm80INS1_25CollectiveMainloopBwdSm80ILi2ELi2EN4cute5tupleIJNS5_1CILi128EEES8_NS7_ILi64EEEEEENS_10bfloat16_tEfNS_4arch4Sm80ELb0ELb0ELb0ELb0ELb1ELb0ELb0ELb0ELi2ELi4ELi4ELi4ELb0EEENS1_21CollectiveEpilogueBwdISA_SB_SD_Li256ELb0ELb0ELi2EEENS1_19SingleTileSchedulerILb0ELb0ELb0ELi128EEEEEEEEEvNT_6ParamsE --------------------------
	.section	.nv.constant0._ZN7cutlass13device_kernelIN5flash19enable_sm80_to_sm89INS1_16FlashAttnBwdSm80INS1_25CollectiveMainloopBwdSm80ILi2ELi2EN4cute5tupleIJNS5_1CILi128EEES8_NS7_ILi64EEEEEENS_10bfloat16_tEfNS_4arch4Sm80ELb0ELb0ELb0ELb0ELb1ELb0ELb0ELb0ELi2ELi4ELi4ELi4ELb0EEENS1_21CollectiveEpilogueBwdISA_SB_SD_Li256ELb0ELb0ELi2EEENS1_19SingleTileSchedulerILb0ELb0ELb0ELi128EEEEEEEEEvNT_6ParamsE,"a",@progbits
	.sectionflags	@""
	.align	4
.nv.constant0._ZN7cutlass13device_kernelIN5flash19enable_sm80_to_sm89INS1_16FlashAttnBwdSm80INS1_25CollectiveMainloopBwdSm80ILi2ELi2EN4cute5tupleIJNS5_1CILi128EEES8_NS7_ILi64EEEEEENS_10bfloat16_tEfNS_4arch4Sm80ELb0ELb0ELb0ELb0ELb1ELb0ELb0ELb0ELi2ELi4ELi4ELi4ELb0EEENS1_21CollectiveEpilogueBwdISA_SB_SD_Li256ELb0ELb0ELi2EEENS1_19SingleTileSchedulerILb0ELb0ELb0ELi128EEEEEEEEEvNT_6ParamsE:
	.zero		1152


//--------------------- .nv.constant0._ZN7cutlass13device_kernelIN5flash19enable_sm80_to_sm89INS1_16FlashAttnBwdSm80INS1_25CollectiveMainloopBwdSm80ILi2ELi2EN4cute5tupleIJNS5_1CILi128EEES8_NS7_ILi64EEEEEENS_10bfloat16_tEfNS_4arch4Sm80ELb0ELb0ELb0ELb0ELb0ELb0ELb0ELb0ELi2ELi4ELi4ELi4ELb0EEENS1_24CollectiveEpilogueBwdGQAISA_fSD_Li256ELb0ELb0EEENS1_19SingleTileSchedulerILb0ELb0ELb0ELi128EEEEEEEEEvNT_6ParamsE --------------------------
	.section	.nv.constant0._ZN7cutlass13device_kernelIN5flash19enable_sm80_to_sm89INS1_16FlashAttnBwdSm80INS1_25CollectiveMainloopBwdSm80ILi2ELi2EN4cute5tupleIJNS5_1CILi128EEES8_NS7_ILi64EEEEEENS_10bfloat16_tEfNS_4arch4Sm80ELb0ELb0ELb0ELb0ELb0ELb0ELb0ELb0ELi2ELi4ELi4ELi4ELb0EEENS1_24CollectiveEpilogueBwdGQAISA_fSD_Li256ELb0ELb0EEENS1_19SingleTileSchedulerILb0ELb0ELb0ELi128EEEEEEEEEvNT_6ParamsE,"a",@progbits
	.sectionflags	@""
	.align	4
.nv.constant0._ZN7cutlass13device_kernelIN5flash19enable_sm80_to_sm89INS1_16FlashAttnBwdSm80INS1_25CollectiveMainloopBwdSm80ILi2ELi2EN4cute5tupleIJNS5_1CILi128EEES8_NS7_ILi64EEEEEENS_10bfloat16_tEfNS_4arch4Sm80ELb0ELb0ELb0ELb0ELb0ELb0ELb0ELb0ELi2ELi4ELi4ELi4ELb0EEENS1_24CollectiveEpilogueBwdGQAISA_fSD_Li256ELb0ELb0EEENS1_19SingleTileSchedulerILb0ELb0ELb0ELi128EEEEEEEEEvNT_6ParamsE:
	.zero		1160


//--------------------- .nv.constant0._ZN7cutlass13device_kernelIN5flash19enable_sm80_to_sm89INS1_16FlashAttnBwdSm80INS1_25CollectiveMainloopBwdSm80ILi2ELi2EN4cute5tupleIJNS5_1CILi128EEES8_NS7_ILi64EEEEEENS_10bfloat16_tEfNS_4arch4Sm80ELb0ELb0ELb0ELb0ELb1ELb0ELb0ELb0ELi2ELi4ELi4ELi4ELb0EEENS1_24CollectiveEpilogueBwdGQAISA_fSD_Li256ELb0ELb1EEENS1_19SingleTileSchedulerILb0ELb0ELb0ELi128EEEEEEEEEvNT_6ParamsE --------------------------
	.section	.nv.constant0._ZN7cutlass13device_kernelIN5flash19enable_sm80_to_sm89INS1_16FlashAttnBwdSm80INS1_25CollectiveMainloopBwdSm80ILi2ELi2EN4cute5tupleIJNS5_1CILi128EEES8_NS7_ILi64EEEEEENS_10bfloat16_tEfNS_4arch4Sm80ELb0ELb0ELb0ELb0ELb1ELb0ELb0ELb0ELi2ELi4ELi4ELi4ELb0EEENS1_24CollectiveEpilogueBwdGQAISA_fSD_Li256ELb0ELb1EEENS1_19SingleTileSchedulerILb0ELb0ELb0ELi128EEEEEEEEEvNT_6ParamsE,"a",@progbits
	.sectionflags	@""
	.align	4
.nv.constant0._ZN7cutlass13device_kernelIN5flash19enable_sm80_to_sm89INS1_16FlashAttnBwdSm80INS1_25CollectiveMainloopBwdSm80ILi2ELi2EN4cute5tupleIJNS5_1CILi128EEES8_NS7_ILi64EEEEEENS_10bfloat16_tEfNS_4arch4Sm80ELb0ELb0ELb0ELb0ELb1ELb0ELb0ELb0ELi2ELi4ELi4ELi4ELb0EEENS1_24CollectiveEpilogueBwdGQAISA_fSD_Li256ELb0ELb1EEENS1_19SingleTileSchedulerILb0ELb0ELb0ELi128EEEEEEEEEvNT_6ParamsE:
	.zero		1160


//--------------------- .nv.constant0._ZN7cutlass13device_kernelIN5flash19enable_sm80_to_sm89INS1_16FlashAttnBwdSm80INS1_25CollectiveMainloopBwdSm80ILi2ELi2EN4cute5tupleIJNS5_1CILi128EEES8_NS7_ILi64EEEEEENS_10bfloat16_tEfNS_4arch4Sm80ELb0ELb0ELb0ELb1ELb0ELb0ELb0ELb0ELi2ELi4ELi4ELi4ELb0EEENS1_21CollectiveEpilogueBwdISA_SB_SD_Li256ELb1ELb0ELi2EEENS1_19SingleTileSchedulerILb1ELb0ELb0ELi128EEEEEEEEEvNT_6ParamsE --------------------------
	.section	.nv.constant0._ZN7cutlass13device_kernelIN5flash19enable_sm80_to_sm89INS1_16FlashAttnBwdSm80INS1_25CollectiveMainloopBwdSm80ILi2ELi2EN4cute5tupleIJNS5_1CILi128EEES8_NS7_ILi64EEEEEENS_10bfloat16_tEfNS_4arch4Sm80ELb0ELb0ELb0ELb1ELb0ELb0ELb0ELb0ELi2ELi4ELi4ELi4ELb0EEENS1_21CollectiveEpilogueBwdISA_SB_SD_Li256ELb1ELb0ELi2EEENS1_19SingleTileSchedulerILb1ELb0ELb0ELi128EEEEEEEEEvNT_6ParamsE,"a",@progbits
	.sectionflags	@""
	.align	4
.nv.constant0._ZN7cutlass13device_kernelIN5flash19enable_sm80_to_sm89INS1_16FlashAttnBwdSm80INS1_25CollectiveMainloopBwdSm80ILi2ELi2EN4cute5tupleIJNS5_1CILi128EEES8_NS7_ILi64EEEEEENS_10bfloat16_tEfNS_4arch4Sm80ELb0ELb0ELb0ELb1ELb0ELb0ELb0ELb0ELi2ELi4ELi4ELi4ELb0EEENS1_21CollectiveEpilogueBwdISA_SB_SD_Li256ELb1ELb0ELi2EEENS1_19SingleTileSchedulerILb1ELb0ELb0ELi128EEEEEEEEEvNT_6ParamsE:
	.zero		1152


//--------------------- .nv.constant0._ZN7cutlass13device_kernelIN5flash19enable_sm80_to_sm89INS1_16FlashAttnBwdSm80INS1_25CollectiveMainloopBwdSm80ILi2ELi2EN4cute5tupleIJNS5_1CILi128EEES8_NS7_ILi64EEEEEENS_10bfloat16_tEfNS_4arch4Sm80ELb0ELb0ELb0ELb1ELb1ELb0ELb0ELb0ELi2ELi4ELi4ELi4ELb0EEENS1_21CollectiveEpilogueBwdISA_SB_SD_Li256ELb1ELb0ELi2EEENS1_19SingleTileSchedulerILb1ELb0ELb0ELi128EEEEEEEEEvNT_6ParamsE --------------------------
	.section	.nv.constant0._ZN7cutlass13device_kernelIN5flash19enable_sm80_to_sm89INS1_16FlashAttnBwdSm80INS1_25CollectiveMainloopBwdSm80ILi2ELi2EN4cute5tupleIJNS5_1CILi128EEES8_NS7_ILi64EEEEEENS_10bfloat16_tEfNS_4arch4Sm80ELb0ELb0ELb0ELb1ELb1ELb0ELb0ELb0ELi2ELi4ELi4ELi4ELb0EEENS1_21CollectiveEpilogueBwdISA_SB_SD_Li256ELb1ELb0ELi2EEENS1_19SingleTileSchedulerILb1ELb0ELb0ELi128EEEEEEEEEvNT_6ParamsE,"a",@progbits
	.sectionflags	@""
	.align	4
.nv.constant0._ZN7cutlass13device_kernelIN5flash19enable_sm80_to_sm89INS1_16FlashAttnBwdSm80INS1_25CollectiveMainloopBwdSm80ILi2ELi2EN4cute5tupleIJNS5_1CILi128EEES8_NS7_ILi64EEEEEENS_10bfloat16_tEfNS_4arch4Sm80ELb0ELb0ELb0ELb1ELb1ELb0ELb0ELb0ELi2ELi4ELi4ELi4ELb0EEENS1_21CollectiveEpilogueBwdISA_SB_SD_Li256ELb1ELb0ELi2EEENS1_19SingleTileSchedulerILb1ELb0ELb0ELi128EEEEEEEEEvNT_6ParamsE:
	.zero		1152


//--------------------- .nv.constant0._ZN7cutlass13device_kernelIN5flash19enable_sm80_to_sm89INS1_16FlashAttnBwdSm80INS1_25CollectiveMainloopBwdSm80ILi2ELi2EN4cute5tupleIJNS5_1CILi128EEES8_NS7_ILi64EEEEEENS_10bfloat16_tEfNS_4arch4Sm80ELb0ELb0ELb0ELb1ELb0ELb0ELb0ELb0ELi2ELi4ELi4ELi4ELb0EEENS1_24CollectiveEpilogueBwdGQAISA_fSD_Li256ELb1ELb0EEENS1_19SingleTileSchedulerILb1ELb0ELb0ELi128EEEEEEEEEvNT_6ParamsE --------------------------
	.section	.nv.constant0._ZN7cutlass13device_kernelIN5flash19enable_sm80_to_sm89INS1_16FlashAttnBwdSm80INS1_25CollectiveMainloopBwdSm80ILi2ELi2EN4cute5tupleIJNS5_1CILi128EEES8_NS7_ILi64EEEEEENS_10bfloat16_tEfNS_4arch4Sm80ELb0ELb0ELb0ELb1ELb0ELb0ELb0ELb0ELi2ELi4ELi4ELi4ELb0EEENS1_24CollectiveEpilogueBwdGQAISA_fSD_Li256ELb1ELb0EEENS1_19SingleTileSchedulerILb1ELb0ELb0ELi128EEEEEEEEEvNT_6ParamsE,"a",@progbits
	.sectionflags	@""
	.align	4
.nv.constant0._ZN7cutlass13device_kernelIN5flash19enable_sm80_to_sm89INS1_16FlashAttnBwdSm80INS1_25CollectiveMainloopBwdSm80ILi2ELi2EN4cute5tupleIJNS5_1CILi128EEES8_NS7_ILi64EEEEEENS_10bfloat16_tEfNS_4arch4Sm80ELb0ELb0ELb0ELb1ELb0ELb0ELb0ELb0ELi2ELi4ELi4ELi4ELb0EEENS1_24CollectiveEpilogueBwdGQAISA_fSD_Li256ELb1ELb0EEENS1_19SingleTileSchedulerILb1ELb0ELb0ELi128EEEEEEEEEvNT_6ParamsE:
	.zero		1160


//--------------------- .nv.constant0._ZN7cutlass13device_kernelIN5flash19enable_sm80_to_sm89INS1_16FlashAttnBwdSm80INS1_25CollectiveMainloopBwdSm80ILi2ELi2EN4cute5tupleIJNS5_1CILi128EEES8_NS7_ILi64EEEEEENS_10bfloat16_tEfNS_4arch4Sm80ELb0ELb0ELb0ELb1ELb1ELb0ELb0ELb0ELi2ELi4ELi4ELi4ELb0EEENS1_24CollectiveEpilogueBwdGQAISA_fSD_Li256ELb1ELb1EEENS1_19SingleTileSchedulerILb1ELb0ELb0ELi128EEEEEEEEEvNT_6ParamsE --------------------------
	.section	.nv.constant0._ZN7cutlass13device_kernelIN5flash19enable_sm80_to_sm89INS1_16FlashAttnBwdSm80INS1_25CollectiveMainloopBwdSm80ILi2ELi2EN4cute5tupleIJNS5_1CILi128EEES8_NS7_ILi64EEEEEENS_10bfloat16_tEfNS_4arch4Sm80ELb0ELb0ELb0ELb1ELb1ELb0ELb0ELb0ELi2ELi4ELi4ELi4ELb0EEENS1_24CollectiveEpilogueBwdGQAISA_fSD_Li256ELb1ELb1EEENS1_19SingleTileSchedulerILb1ELb0ELb0ELi128EEEEEEEEEvNT_6ParamsE,"a",@progbits
	.sectionflags	@""
	.align	4
.nv.constant0._ZN7cutlass13device_kernelIN5flash19enable_sm80_to_sm89INS1_16FlashAttnBwdSm80INS1_25CollectiveMainloopBwdSm80ILi2ELi2EN4cute5tupleIJNS5_1CILi128EEES8_NS7_ILi64EEEEEENS_10bfloat16_tEfNS_4arch4Sm80ELb0ELb0ELb0ELb1ELb1ELb0ELb0ELb0ELi2ELi4ELi4ELi4ELb0EEENS1_24CollectiveEpilogueBwdGQAISA_fSD_Li256ELb1ELb1EEENS1_19SingleTileSchedulerILb1ELb0ELb0ELi128EEEEEEEEEvNT_6ParamsE:
	.zero		1160


//--------------------- .nv.constant0._ZN7cutlass13device_kernelIN5flash19enable_sm80_to_sm89INS1_16FlashAttnBwdSm80INS1_25CollectiveMainloopBwdSm80ILi2ELi2EN4cute5tupleIJNS5_1CILi128EEES8_NS7_ILi64EEEEEENS_10bfloat16_tEfNS_4arch4Sm80ELb0ELb1ELb0ELb0ELb0ELb0ELb0ELb0ELi2ELi4ELi4ELi4ELb0EEENS1_21CollectiveEpilogueBwdISA_SB_SD_Li256ELb0ELb0ELi2EEENS1_19SingleTileSchedulerILb0ELb0ELb0ELi128EEEEEEEEEvNT_6ParamsE --------------------------
	.section	.nv.constant0._ZN7cutlass13device_kernelIN5flash19enable_sm80_to_sm89INS1_16FlashAttnBwdSm80INS1_25CollectiveMainloopBwdSm80ILi2ELi2EN4cute5tupleIJNS5_1CILi128EEES8_NS7_ILi64EEEEEENS_10bfloat16_tEfNS_4arch4Sm80ELb0ELb1ELb0ELb0ELb0ELb0ELb0ELb0ELi2ELi4ELi4ELi4ELb0EEENS1_21CollectiveEpilogueBwdISA_SB_SD_Li256ELb0ELb0ELi2EEENS1_19SingleTileSchedulerILb0ELb0ELb0ELi128EEEEEEEEEvNT_6ParamsE,"a",@progbits
	.sectionflags	@""
	.align	4
.nv.constant0._ZN7cutlass13device_kernelIN5flash19enable_sm80_to_sm89INS1_16FlashAttnBwdSm80INS1_25CollectiveMainloopBwdSm80ILi2ELi2EN4cute5tupleIJNS5_1CILi128EEES8_NS7_ILi64EEEEEENS_10bfloat16_tEfNS_4arch4Sm80ELb0ELb1ELb0ELb0ELb0ELb0ELb0ELb0ELi2ELi4ELi4ELi4ELb0EEENS1_21CollectiveEpilogueBwdISA_SB_SD_Li256ELb0ELb0ELi2EEENS1_19SingleTileSchedulerILb0ELb0ELb0ELi128EEEEEEEEEvNT_6ParamsE:
	.zero		1152


//--------------------- .nv.constant0._ZN7cutlass13device_kernelIN5flash19enable_sm80_to_sm89INS1_16FlashAttnBwdSm80INS1_25CollectiveMainloopBwdSm80ILi2ELi2EN4cute5tupleIJNS5_1CILi128EEES8_NS7_ILi64EEEEEENS_10bfloat16_tEfNS_4arch4Sm80ELb0ELb1ELb0ELb0ELb1ELb0ELb0ELb0ELi2ELi4ELi4ELi4ELb0EEENS1_21CollectiveEpilogueBwdISA_SB_SD_Li256ELb0ELb0ELi2EEENS1_19SingleTileSchedulerILb0ELb0ELb0ELi128EEEEEEEEEvNT_6ParamsE --------------------------
	.section	.nv.constant0._ZN7cutlass13device_kernelIN5flash19enable_sm80_to_sm89INS1_16FlashAttnBwdSm80INS1_25CollectiveMainloopBwdSm80ILi2ELi2EN4cute5tupleIJNS5_1CILi128EEES8_NS7_ILi64EEEEEENS_10bfloat16_tEfNS_4arch4Sm80ELb0ELb1ELb0ELb0ELb1ELb0ELb0ELb0ELi2ELi4ELi4ELi4ELb0EEENS1_21CollectiveEpilogueBwdISA_SB_SD_Li256ELb0ELb0ELi2EEENS1_19SingleTileSchedulerILb0ELb0ELb0ELi128EEEEEEEEEvNT_6ParamsE,"a",@progbits
	.sectionflags	@""
	.align	4
.nv.constant0._ZN7cutlass13device_kernelIN5flash19enable_sm80_to_sm89INS1_16FlashAttnBwdSm80INS1_25CollectiveMainloopBwdSm80ILi2ELi2EN4cute5tupleIJNS5_1CILi128EEES8_NS7_ILi64EEEEEENS_10bfloat16_tEfNS_4arch4Sm80ELb0ELb1ELb0ELb0ELb1ELb0ELb0ELb0ELi2ELi4ELi4ELi4ELb0EEENS1_21CollectiveEpilogueBwdISA_SB_SD_Li256ELb0ELb0ELi2EEENS1_19SingleTileSchedulerILb0ELb0ELb0ELi128EEEEEEEEEvNT_6ParamsE:
	.zero		1152


//--------------------- .nv.constant0._ZN7cutlass13device_kernelIN5flash19enable_sm80_to_sm89INS1_16FlashAttnBwdSm80INS1_25CollectiveMainloopBwdSm80ILi2ELi2EN4cute5tupleIJNS5_1CILi128EEES8_NS7_ILi64EEEEEENS_10bfloat16_tEfNS_4arch4Sm80ELb0ELb1ELb0ELb0ELb0ELb0ELb0ELb0ELi2ELi4ELi4ELi4ELb0EEENS1_24CollectiveEpilogueBwdGQAISA_fSD_Li256ELb0ELb0EEENS1_19SingleTileSchedulerILb0ELb0ELb0ELi128EEEEEEEEEvNT_6ParamsE --------------------------
	.section	.nv.constant0._ZN7cutlass13device_kernelIN5flash19enable_sm80_to_sm89INS1_16FlashAttnBwdSm80INS1_25CollectiveMainloopBwdSm80ILi2ELi2EN4cute5tupleIJNS5_1CILi128EEES8_NS7_ILi64EEEEEENS_10bfloat16_tEfNS_4arch4Sm80ELb0ELb1ELb0ELb0ELb0ELb0ELb0ELb0ELi2ELi4ELi4ELi4ELb0EEENS1_24CollectiveEpilogueBwdGQAISA_fSD_Li256ELb0ELb0EEENS1_19SingleTileSchedulerILb0ELb0ELb0ELi128EEEEEEEEEvNT_6ParamsE,"a",@progbits
	.sectionflags	@""
	.align	4
.nv.constant0._ZN7cutlass13device_kernelIN5flash19enable_sm80_to_sm89INS1_16FlashAttnBwdSm80INS1_25CollectiveMainloopBwdSm80ILi2ELi2EN4cute5tupleIJNS5_1CILi128EEES8_NS7_ILi64EEEEEENS_10bfloat16_tEfNS_4arch4Sm80ELb0ELb1ELb0ELb0ELb0ELb0ELb0ELb0ELi2ELi4ELi4ELi4ELb0EEENS1_24CollectiveEpilogueBwdGQAISA_fSD_Li256ELb0ELb0EEENS1_19SingleTileSchedulerILb0ELb0ELb0ELi128EEEEEEEEEvNT_6ParamsE:
	.zero		1160


//--------------------- .nv.constant0._ZN7cutlass13device_kernelIN5flash19enable_sm80_to_sm89INS1_16FlashAttnBwdSm80INS1_25CollectiveMainloopBwdSm80ILi2ELi2EN4cute5tupleIJNS5_1CILi128EEES8_NS7_ILi64EEEEEENS_10bfloat16_tEfNS_4arch4Sm80ELb0ELb1ELb0ELb0ELb1ELb0ELb0ELb0ELi2ELi4ELi4ELi4ELb0EEENS1_24CollectiveEpilogueBwdGQAISA_fSD_Li256ELb0ELb1EEENS1_19SingleTileSchedulerILb0ELb0ELb0ELi128EEEEEEEEEvNT_6ParamsE --------------------------
	.section	.nv.constant0._ZN7cutlass13device_kernelIN5flash19enable_sm80_to_sm89INS1_16FlashAttnBwdSm80INS1_25CollectiveMainloopBwdSm80ILi2ELi2EN4cute5tupleIJNS5_1CILi128EEES8_NS7_ILi64EEEEEENS_10bfloat16_tEfNS_4arch4Sm80ELb0ELb1ELb0ELb0ELb1ELb0ELb0ELb0ELi2ELi4ELi4ELi4ELb0EEENS1_24CollectiveEpilogueBwdGQAISA_fSD_Li256ELb0ELb1EEENS1_19SingleTileSchedulerILb0ELb0ELb0ELi128EEEEEEEEEvNT_6ParamsE,"a",@progbits
	.sectionflags	@""
	.align	4
.nv.constant0._ZN7cutlass13device_kernelIN5flash19enable_sm80_to_sm89INS1_16FlashAttnBwdSm80INS1_25CollectiveMainloopBwdSm80ILi2ELi2EN4cute5tupleIJNS5_1CILi128EEES8_NS7_ILi64EEEEEENS_10bfloat16_tEfNS_4arch4Sm80ELb0ELb1ELb0ELb0ELb1ELb0ELb0ELb0ELi2ELi4ELi4ELi4ELb0EEENS1_24CollectiveEpilogueBwdGQAISA_fSD_Li256ELb0ELb1EEENS1_19SingleTileSchedulerILb0ELb0ELb0ELi128EEEEEEEEEvNT_6ParamsE:
	.zero		1160


//--------------------- .nv.constant0._ZN7cutlass13device_kernelIN5flash19enable_sm80_to_sm89INS1_16FlashAttnBwdSm80INS1_25CollectiveMainloopBwdSm80ILi2ELi2EN4cute5tupleIJNS5_1CILi128EEES8_NS7_ILi64EEEEEENS_10bfloat16_tEfNS_4arch4Sm80ELb0ELb1ELb0ELb1ELb0ELb0ELb0ELb0ELi2ELi4ELi4ELi4ELb0EEENS1_21CollectiveEpilogueBwdISA_SB_SD_Li256ELb1ELb0ELi2EEENS1_19SingleTileSchedulerILb1ELb0ELb0ELi128EEEEEEEEEvNT_6ParamsE --------------------------
	.section	.nv.constant0._ZN7cutlass13device_kernelIN5flash19enable_sm80_to_sm89INS1_16FlashAttnBwdSm80INS1_25CollectiveMainloopBwdSm80ILi2ELi2EN4cute5tupleIJNS5_1CILi128EEES8_NS7_ILi64EEEEEENS_10bfloat16_tEfNS_4arch4Sm80ELb0ELb1ELb0ELb1ELb0ELb0ELb0ELb0ELi2ELi4ELi4ELi4ELb0EEENS1_21CollectiveEpilogueBwdISA_SB_SD_Li256ELb1ELb0ELi2EEENS1_19SingleTileSchedulerILb1ELb0ELb0ELi128EEEEEEEEEvNT_6ParamsE,"a",@progbits
	.sectionflags	@""
	.align	4
.nv.constant0._ZN7cutlass13device_kernelIN5flash19enable_sm80_to_sm89INS1_16FlashAttnBwdSm80INS1_25CollectiveMainloopBwdSm80ILi2ELi2EN4cute5tupleIJNS5_1CILi128EEES8_NS7_ILi64EEEEEENS_10bfloat16_tEfNS_4arch4Sm80ELb0ELb1ELb0ELb1ELb0ELb0ELb0ELb0ELi2ELi4ELi4ELi4ELb0EEENS1_21CollectiveEpilogueBwdISA_SB_SD_Li256ELb1ELb0ELi2EEENS1_19SingleTileSchedulerILb1ELb0ELb0ELi128EEEEEEEEEvNT_6ParamsE:
	.zero		1152


//--------------------- .nv.constant0._ZN7cutlass13device_kernelIN5flash19enable_sm80_to_sm89INS1_16FlashAttnBwdSm80INS1_25CollectiveMainloopBwdSm80ILi2ELi2EN4cute5tupleIJNS5_1CILi128EEES8_NS7_ILi64EEEEEENS_10bfloat16_tEfNS_4arch4Sm80ELb0ELb1ELb0ELb1ELb1ELb0ELb0ELb0ELi2ELi4ELi4ELi4ELb0EEENS1_21CollectiveEpilogueBwdISA_SB_SD_Li256ELb1ELb0ELi2EEENS1_19SingleTileSchedulerILb1ELb0ELb0ELi128EEEEEEEEEvNT_6ParamsE --------------------------
	.section	.nv.constant0._ZN7cutlass13device_kernelIN5flash19enable_sm80_to_sm89INS1_16FlashAttnBwdSm80INS1_25CollectiveMainloopBwdSm80ILi2ELi2EN4cute5tupleIJNS5_1CILi128EEES8_NS7_ILi64EEEEEENS_10bfloat16_tEfNS_4arch4Sm80ELb0ELb1ELb0ELb1ELb1ELb0ELb0ELb0ELi2ELi4ELi4ELi4ELb0EEENS1_21CollectiveEpilogueBwdISA_SB_SD_Li256ELb1ELb0ELi2EEENS1_19SingleTileSchedulerILb1ELb0ELb0ELi128EEEEEEEEEvNT_6ParamsE,"a",@progbits
	.sectionflags	@""
	.align	4
.nv.constant0._ZN7cutlass13device_kernelIN5flash19enable_sm80_to_sm89INS1_16FlashAttnBwdSm80INS1_25CollectiveMainloopBwdSm80ILi2ELi2EN4cute5tupleIJNS5_1CILi128EEES8_NS7_ILi64EEEEEENS_10bfloat16_tEfNS_4arch4Sm80ELb0ELb1ELb0ELb1ELb1ELb0ELb0ELb0ELi2ELi4ELi4ELi4ELb0EEENS1_21CollectiveEpilogueBwdISA_SB_SD_Li256ELb1ELb0ELi2EEENS1_19SingleTileSchedulerILb1ELb0ELb0ELi128EEEEEEEEEvNT_6ParamsE:
	.zero		1152


//--------------------- .nv.constant0._ZN7cutlass13device_kernelIN5flash19enable_sm80_to_sm89INS1_16FlashAttnBwdSm80INS1_25CollectiveMainloopBwdSm80ILi2ELi2EN4cute5tupleIJNS5_1CILi128EEES8_NS7_ILi64EEEEEENS_10bfloat16_tEfNS_4arch4Sm80ELb0ELb1ELb0ELb1ELb0ELb0ELb0ELb0ELi2ELi4ELi4ELi4ELb0EEENS1_24CollectiveEpilogueBwdGQAISA_fSD_Li256ELb1ELb0EEENS1_19SingleTileSchedulerILb1ELb0ELb0ELi128EEEEEEEEEvNT_6ParamsE --------------------------
	.section	.nv.constant0._ZN7cutlass13device_kernelIN5flash19enable_sm80_to_sm89INS1_16FlashAttnBwdSm80INS1_25CollectiveMainloopBwdSm80ILi2ELi2EN4cute5tupleIJNS5_1CILi128EEES8_NS7_ILi64EEEEEENS_10bfloat16_tEfNS_4arch4Sm80ELb0ELb1ELb0ELb1ELb0ELb0ELb0ELb0ELi2ELi4ELi4ELi4ELb0EEENS1_24CollectiveEpilogueBwdGQAISA_fSD_Li256ELb1ELb0EEENS1_19SingleTileSchedulerILb1ELb0ELb0ELi128EEEEEEEEEvNT_6ParamsE,"a",@progbits
	.sectionflags	@""
	.align	4
.nv.constant0._ZN7cutlass13device_kernelIN5flash19enable_sm80_to_sm89INS1_16FlashAttnBwdSm80INS1_25CollectiveMainloopBwdSm80ILi2ELi2EN4cute5tupleIJNS5_1CILi128EEES8_NS7_ILi64EEEEEENS_10bfloat16_tEfNS_4arch4Sm80ELb0ELb1ELb0ELb1ELb0ELb0ELb0ELb0ELi2ELi4ELi4ELi4ELb0EEENS1_24CollectiveEpilogueBwdGQAISA_fSD_Li256ELb1ELb0EEENS1_19SingleTileSchedulerILb1ELb0ELb0ELi128EEEEEEEEEvNT_6ParamsE:
	.zero		1160


//--------------------- .nv.constant0._ZN7cutlass13device_kernelIN5flash19enable_sm80_to_sm89INS1_16FlashAttnBwdSm80INS1_25CollectiveMainloopBwdSm80ILi2ELi2EN4cute5tupleIJNS5_1CILi128EEES8_NS7_ILi64EEEEEENS_10bfloat16_tEfNS_4arch4Sm80ELb0ELb1ELb0ELb1ELb1ELb0ELb0ELb0ELi2ELi4ELi4ELi4ELb0EEENS1_24CollectiveEpilogueBwdGQAISA_fSD_Li256ELb1ELb1EEENS1_19SingleTileSchedulerILb1ELb0ELb0ELi128EEEEEEEEEvNT_6ParamsE --------------------------
	.section	.nv.constant0._ZN7cutlass13device_kernelIN5flash19enable_sm80_to_sm89INS1_16FlashAttnBwdSm80INS1_25CollectiveMainloopBwdSm80ILi2ELi2EN4cute5tupleIJNS5_1CILi128EEES8_NS7_ILi64EEEEEENS_10bfloat16_tEfNS_4arch4Sm80ELb0ELb1ELb0ELb1ELb1ELb0ELb0ELb0ELi2ELi4ELi4ELi4ELb0EEENS1_24CollectiveEpilogueBwdGQAISA_fSD_Li256ELb1ELb1EEENS1_19SingleTileSchedulerILb1ELb0ELb0ELi128EEEEEEEEEvNT_6ParamsE,"a",@progbits
	.sectionflags	@""
	.align	4
.nv.constant0._ZN7cutlass13device_kernelIN5flash19enable_sm80_to_sm89INS1_16FlashAttnBwdSm80INS1_25CollectiveMainloopBwdSm80ILi2ELi2EN4cute5tupleIJNS5_1CILi128EEES8_NS7_ILi64EEEEEENS_10bfloat16_tEfNS_4arch4Sm80ELb0ELb1ELb0ELb1ELb1ELb0ELb0ELb0ELi2ELi4ELi4ELi4ELb0EEENS1_24CollectiveEpilogueBwdGQAISA_fSD_Li256ELb1ELb1EEENS1_19SingleTileSchedulerILb1ELb0ELb0ELi128EEEEEEEEEvNT_6ParamsE:
	.zero		1160


//--------------------- .nv.constant0._ZN7cutlass13device_kernelIN5flash19enable_sm80_to_sm89INS1_16FlashAttnBwdSm80INS1_25CollectiveMainloopBwdSm80ILi2ELi2EN4cute5tupleIJNS5_1CILi128EEES8_NS7_ILi64EEEEEENS_10bfloat16_tEfNS_4arch4Sm80ELb1ELb0ELb0ELb0ELb0ELb0ELb0ELb0ELi2ELi4ELi4ELi4ELb0EEENS1_21CollectiveEpilogueBwdISA_SB_SD_Li256ELb0ELb0ELi2EEENS1_25SingleTileBwdLPTSchedulerILb0ELi128ELb0EEEEEEEEEvNT_6ParamsE --------------------------
	.section	.nv.constant0._ZN7cutlass13device_kernelIN5flash19enable_sm80_to_sm89INS1_16FlashAttnBwdSm80INS1_25CollectiveMainloopBwdSm80ILi2ELi2EN4cute5tupleIJNS5_1CILi128EEES8_NS7_ILi64EEEEEENS_10bfloat16_tEfNS_4arch4Sm80ELb1ELb0ELb0ELb0ELb0ELb0ELb0ELb0ELi2ELi4ELi4ELi4ELb0EEENS1_21CollectiveEpilogueBwdISA_SB_SD_Li256ELb0ELb0ELi2EEENS1_25SingleTileBwdLPTSchedulerILb0ELi128ELb0EEEEEEEEEvNT_6ParamsE,"a",@progbits
	.sectionflags	@""
	.align	4
.nv.constant0._ZN7cutlass13device_kernelIN5flash19enable_sm80_to_sm89INS1_16FlashAttnBwdSm80INS1_25CollectiveMainloopBwdSm80ILi2ELi2EN4cute5tupleIJNS5_1CILi128EEES8_NS7_ILi64EEEEEENS_10bfloat16_tEfNS_4arch4Sm80ELb1ELb0ELb0ELb0ELb0ELb0ELb0ELb0ELi2ELi4ELi4ELi4ELb0EEENS1_21CollectiveEpilogueBwdISA_SB_SD_Li256ELb0ELb0ELi2EEENS1_25SingleTileBwdLPTSchedulerILb0ELi128ELb0EEEEEEEEEvNT_6ParamsE:
	.zero		1176


//--------------------- .nv.constant0._ZN7cutlass13device_kernelIN5flash19enable_sm80_to_sm89INS1_16FlashAttnBwdSm80INS1_25CollectiveMainloopBwdSm80ILi2ELi2EN4cute5tupleIJNS5_1CILi128EEES8_NS7_ILi64EEEEEENS_10bfloat16_tEfNS_4arch4Sm80ELb1ELb0ELb0ELb0ELb1ELb0ELb0ELb0ELi2ELi4ELi4ELi4ELb0EEENS1_21CollectiveEpilogueBwdISA_SB_SD_Li256ELb0ELb0ELi2EEENS1_25SingleTileBwdLPTSchedulerILb0ELi128ELb1EEEEEEEEEvNT_6ParamsE --------------------------
	.section	.nv.constant0._ZN7cutlass13device_kernelIN5flash19enable_sm80_to_sm89INS1_16FlashAttnBwdSm80INS1_25CollectiveMainloopBwdSm80ILi2ELi2EN4cute5tupleIJNS5_1CILi128EEES8_NS7_ILi64EEEEEENS_10bfloat16_tEfNS_4arch4Sm80ELb1ELb0ELb0ELb0ELb1ELb0ELb0ELb0ELi2ELi4ELi4ELi4ELb0EEENS1_21CollectiveEpilogueBwdISA_SB_SD_Li256ELb0ELb0ELi2EEENS1_25SingleTileBwdLPTSchedulerILb0ELi128ELb1EEEEEEEEEvNT_6ParamsE,"a",@progbits
	.sectionflags	@""
	.align	4
.nv.constant0._ZN7cutlass13device_kernelIN5flash19enable_sm80_to_sm89INS1_16FlashAttnBwdSm80INS1_25CollectiveMainloopBwdSm80ILi2ELi2EN4cute5tupleIJNS5_1CILi128EEES8_NS7_ILi64EEEEEENS_10bfloat16_tEfNS_4arch4Sm80ELb1ELb0ELb0ELb0ELb1ELb0ELb0ELb0ELi2ELi4ELi4ELi4ELb0EEENS1_21CollectiveEpilogueBwdISA_SB_SD_Li256ELb0ELb0ELi2EEENS1_25SingleTileBwdLPTSchedulerILb0ELi128ELb1EEEEEEEEEvNT_6ParamsE:
	.zero		1176


//--------------------- .nv.constant0._ZN7cutlass13device_kernelIN5flash19enable_sm80_to_sm89INS1_16FlashAttnBwdSm80INS1_25CollectiveMainloopBwdSm80ILi2ELi2EN4cute5tupleIJNS5_1CILi128EEES8_NS7_ILi64EEEEEENS_10bfloat16_tEfNS_4arch4Sm80ELb1ELb0ELb0ELb0ELb0ELb0ELb0ELb0ELi2ELi4ELi4ELi4ELb0EEENS1_24CollectiveEpilogueBwdGQAISA_fSD_Li256ELb0ELb0EEENS1_25SingleTileBwdLPTSchedulerILb0ELi128ELb0EEEEEEEEEvNT_6ParamsE --------------------------
	.section	.nv.constant0._ZN7cutlass13device_kernelIN5flash19enable_sm80_to_sm89INS1_16FlashAttnBwdSm80INS1_25CollectiveMainloopBwdSm80ILi2ELi2EN4cute5tupleIJNS5_1CILi128EEES8_NS7_ILi64EEEEEENS_10bfloat16_tEfNS_4arch4Sm80ELb1ELb0ELb0ELb0ELb0ELb0ELb0ELb0ELi2ELi4ELi4ELi4ELb0EEENS1_24CollectiveEpilogueBwdGQAISA_fSD_Li256ELb0ELb0EEENS1_25SingleTileBwdLPTSchedulerILb0ELi128ELb0EEEEEEEEEvNT_6ParamsE,"a",@progbits
	.sectionflags	@""
	.align	4
.nv.constant0._ZN7cutlass13device_kernelIN5flash19enable_sm80_to_sm89INS1_16FlashAttnBwdSm80INS1_25CollectiveMainloopBwdSm80ILi2ELi2EN4cute5tupleIJNS5_1CILi128EEES8_NS7_ILi64EEEEEENS_10bfloat16_tEfNS_4arch4Sm80ELb1ELb0ELb0ELb0ELb0ELb0ELb0ELb0ELi2ELi4ELi4ELi4ELb0EEENS1_24CollectiveEpilogueBwdGQAISA_fSD_Li256ELb0ELb0EEENS1_25SingleTileBwdLPTSchedulerILb0ELi128ELb0EEEEEEEEEvNT_6ParamsE:
	.zero		1184


//--------------------- .nv.constant0._ZN7cutlass13device_kernelIN5flash19enable_sm80_to_sm89INS1_16FlashAttnBwdSm80INS1_25CollectiveMainloopBwdSm80ILi2ELi2EN4cute5tupleIJNS5_1CILi128EEES8_NS7_ILi64EEEEEENS_10bfloat16_tEfNS_4arch4Sm80ELb1ELb0ELb0ELb0ELb1ELb0ELb0ELb0ELi2ELi4ELi4ELi4ELb0EEENS1_24CollectiveEpilogueBwdGQAISA_fSD_Li256ELb0ELb1EEENS1_25SingleTileBwdLPTSchedulerILb0ELi128ELb1EEEEEEEEEvNT_6ParamsE --------------------------
	.section	.nv.constant0._ZN7cutlass13device_kernelIN5flash19enable_sm80_to_sm89INS1_16FlashAttnBwdSm80INS1_25CollectiveMainloopBwdSm80ILi2ELi2EN4cute5tupleIJNS5_1CILi128EEES8_NS7_ILi64EEEEEENS_10bfloat16_tEfNS_4arch4Sm80ELb1ELb0ELb0ELb0ELb1ELb0ELb0ELb0ELi2ELi4ELi4ELi4ELb0EEENS1_24CollectiveEpilogueBwdGQAISA_fSD_Li256ELb0ELb1EEENS1_25SingleTileBwdLPTSchedulerILb0ELi128ELb1EEEEEEEEEvNT_6ParamsE,"a",@progbits
	.sectionflags	@""
	.align	4
.nv.constant0._ZN7cutlass13device_kernelIN5flash19enable_sm80_to_sm89INS1_16FlashAttnBwdSm80INS1_25CollectiveMainloopBwdSm80ILi2ELi2EN4cute5tupleIJNS5_1CILi128EEES8_NS7_ILi64EEEEEENS_10bfloat16_tEfNS_4arch4Sm80ELb1ELb0ELb0ELb0ELb1ELb0ELb0ELb0ELi2ELi4ELi4ELi4ELb0EEENS1_24CollectiveEpilogueBwdGQAISA_fSD_Li256ELb0ELb1EEENS1_25SingleTileBwdLPTSchedulerILb0ELi128ELb1EEEEEEEEEvNT_6ParamsE:
	.zero		1184


//--------------------- .nv.constant0._ZN7cutlass13device_kernelIN5flash22FlashAttnBwdPreprocessIN4cute5tupleIJNS3_1CILi128EEENS5_ILi64EEEEEENS_10bfloat16_tEfNS_4arch4Sm80ELb1ELb0EEEEEvNT_6ParamsE --------------------------
	.section	.nv.constant0._ZN7cutlass13device_kernelIN5flash22FlashAttnBwdPreprocessIN4cute5tupleIJNS3_1CILi128EEENS5_ILi64EEEEEENS_10bfloat16_tEfNS_4arch4Sm80ELb1ELb0EEEEEvNT_6ParamsE,"a",@progbits
	.sectionflags	@""
	.align	4
.nv.constant0._ZN7cutlass13device_kernelIN5flash22FlashAttnBwdPreprocessIN4cute5tupleIJNS3_1CILi128EEENS5_ILi64EEEEEENS_10bfloat16_tEfNS_4arch4Sm80ELb1ELb0EEEEEvNT_6ParamsE:
	.zero		768


//--------------------- .nv.constant0._ZN7cutlass13device_kernelIN5flash19enable_sm80_to_sm89INS1_16FlashAttnBwdSm80INS1_25CollectiveMainloopBwdSm80ILi2ELi2EN4cute5tupleIJNS5_1CILi128EEES8_NS7_ILi64EEEEEENS_10bfloat16_tEfNS_4arch4Sm80ELb1ELb0ELb0ELb1ELb0ELb0ELb0ELb0ELi2ELi4ELi4ELi4ELb0EEENS1_21CollectiveEpilogueBwdISA_SB_SD_Li256ELb1ELb0ELi2EEENS1_25SingleTileBwdLPTSchedulerILb1ELi128ELb0EEEEEEEEEvNT_6ParamsE --------------------------
	.section	.nv.constant0._ZN7cutlass13device_kernelIN5flash19enable_sm80_to_sm89INS1_16FlashAttnBwdSm80INS1_25CollectiveMainloopBwdSm80ILi2ELi2EN4cute5tupleIJNS5_1CILi128EEES8_NS7_ILi64EEEEEENS_10bfloat16_tEfNS_4arch4Sm80ELb1ELb0ELb0ELb1ELb0ELb0ELb0ELb0ELi2ELi4ELi4ELi4ELb0EEENS1_21CollectiveEpilogueBwdISA_SB_SD_Li256ELb1ELb0ELi2EEENS1_25SingleTileBwdLPTSchedulerILb1ELi128ELb0EEEEEEEEEvNT_6ParamsE,"a",@progbits
	.sectionflags	@""
	.align	4
.nv.constant0._ZN7cutlass13device_kernelIN5flash19enable_sm80_to_sm89INS1_16FlashAttnBwdSm80INS1_25CollectiveMainloopBwdSm80ILi2ELi2EN4cute5tupleIJNS5_1CILi128EEES8_NS7_ILi64EEEEEENS_10bfloat16_tEfNS_4arch4Sm80ELb1ELb0ELb0ELb1ELb0ELb0ELb0ELb0ELi2ELi4ELi4ELi4ELb0EEENS1_21CollectiveEpilogueBwdISA_SB_SD_Li256ELb1ELb0ELi2EEENS1_25SingleTileBwdLPTSchedulerILb1ELi128ELb0EEEEEEEEEvNT_6ParamsE:
	.zero		1176


//--------------------- .nv.constant0._ZN7cutlass13device_kernelIN5flash19enable_sm80_to_sm89INS1_16FlashAttnBwdSm80INS1_25CollectiveMainloopBwdSm80ILi2ELi2EN4cute5tupleIJNS5_1CILi128EEES8_NS7_ILi64EEEEEENS_10bfloat16_tEfNS_4arch4Sm80ELb1ELb0ELb0ELb1ELb1ELb0ELb0ELb0ELi2ELi4ELi4ELi4ELb0EEENS1_21CollectiveEpilogueBwdISA_SB_SD_Li256ELb1ELb0ELi2EEENS1_25SingleTileBwdLPTSchedulerILb1ELi128ELb1EEEEEEEEEvNT_6ParamsE --------------------------
	.section	.nv.constant0._ZN7cutlass13device_kernelIN5flash19enable_sm80_to_sm89INS1_16FlashAttnBwdSm80INS1_25CollectiveMainloopBwdSm80ILi2ELi2EN4cute5tupleIJNS5_1CILi128EEES8_NS7_ILi64EEEEEENS_10bfloat16_tEfNS_4arch4Sm80ELb1ELb0ELb0ELb1ELb1ELb0ELb0ELb0ELi2ELi4ELi4ELi4ELb0EEENS1_21CollectiveEpilogueBwdISA_SB_SD_Li256ELb1ELb0ELi2EEENS1_25SingleTileBwdLPTSchedulerILb1ELi128ELb1EEEEEEEEEvNT_6ParamsE,"a",@progbits
	.sectionflags	@""
	.align	4
.nv.constant0._ZN7cutlass13device_kernelIN5flash19enable_sm80_to_sm89INS1_16FlashAttnBwdSm80INS1_25CollectiveMainloopBwdSm80ILi2ELi2EN4cute5tupleIJNS5_1CILi128EEES8_NS7_ILi64EEEEEENS_10bfloat16_tEfNS_4arch4Sm80ELb1ELb0ELb0ELb1ELb1ELb0ELb0ELb0ELi2ELi4ELi4ELi4ELb0EEENS1_21CollectiveEpilogueBwdISA_SB_SD_Li256ELb1ELb0ELi2EEENS1_25SingleTileBwdLPTSchedulerILb1ELi128ELb1EEEEEEEEEvNT_6ParamsE:
	.zero		1176


//--------------------- .nv.constant0._ZN7cutlass13device_kernelIN5flash19enable_sm80_to_sm89INS1_16FlashAttnBwdSm80INS1_25CollectiveMainloopBwdSm80ILi2ELi2EN4cute5tupleIJNS5_1CILi128EEES8_NS7_ILi64EEEEEENS_10bfloat16_tEfNS_4arch4Sm80ELb1ELb0ELb0ELb1ELb0ELb0ELb0ELb0ELi2ELi4ELi4ELi4ELb0EEENS1_24CollectiveEpilogueBwdGQAISA_fSD_Li256ELb1ELb0EEENS1_25SingleTileBwdLPTSchedulerILb1ELi128ELb0EEEEEEEEEvNT_6ParamsE --------------------------
	.section	.nv.constant0._ZN7cutlass13device_kernelIN5flash19enable_sm80_to_sm89INS1_16FlashAttnBwdSm80INS1_25CollectiveMainloopBwdSm80ILi2ELi2EN4cute5tupleIJNS5_1CILi128EEES8_NS7_ILi64EEEEEENS_10bfloat16_tEfNS_4arch4Sm80ELb1ELb0ELb0ELb1ELb0ELb0ELb0ELb0ELi2ELi4ELi4ELi4ELb0EEENS1_24CollectiveEpilogueBwdGQAISA_fSD_Li256ELb1ELb0EEENS1_25SingleTileBwdLPTSchedulerILb1ELi128ELb0EEEEEEEEEvNT_6ParamsE,"a",@progbits
	.sectionflags	@""
	.align	4
.nv.constant0._ZN7cutlass13device_kernelIN5flash19enable_sm80_to_sm89INS1_16FlashAttnBwdSm80INS1_25CollectiveMainloopBwdSm80ILi2ELi2EN4cute5tupleIJNS5_1CILi128EEES8_NS7_ILi64EEEEEENS_10bfloat16_tEfNS_4arch4Sm80ELb1ELb0ELb0ELb1ELb0ELb0ELb0ELb0ELi2ELi4ELi4ELi4ELb0EEENS1_24CollectiveEpilogueBwdGQAISA_fSD_Li256ELb1ELb0EEENS1_25SingleTileBwdLPTSchedulerILb1ELi128ELb0EEEEEEEEEvNT_6ParamsE:
	.zero		1184


//--------------------- .nv.constant0._ZN7cutlass13device_kernelIN5flash32FlashAttnBwdPostprocessConvertdQIN4cute5tupleIJNS3_1CILi128EEENS5_ILi64EEEEEENS_10bfloat16_tEfNS_4arch4Sm80ELi256ENS3_8TiledMMAINS3_8MMA_AtomIJNS3_30SM80_16x8x16_F32BF16BF16F32_TNEEEENS3_6LayoutINS4_IJNS5_ILi4EEENS5_ILi2EEENS5_ILi1EEEEEENS4_IJSJ_SH_NS5_ILi0EEEEEEEENS4_IJS7_NS5_ILi32EEENS5_ILi16EEEEEEEELb0EEEEEvNT_6ParamsE --------------------------
	.section	.nv.constant0._ZN7cutlass13device_kernelIN5flash32FlashAttnBwdPostprocessConvertdQIN4cute5tupleIJNS3_1CILi128EEENS5_ILi64EEEEEENS_10bfloat16_tEfNS_4arch4Sm80ELi256ENS3_8TiledMMAINS3_8MMA_AtomIJNS3_30SM80_16x8x16_F32BF16BF16F32_TNEEEENS3_6LayoutINS4_IJNS5_ILi4EEENS5_ILi2EEENS5_ILi1EEEEEENS4_IJSJ_SH_NS5_ILi0EEEEEEEENS4_IJS7_NS5_ILi32EEENS5_ILi16EEEEEEEELb0EEEEEvNT_6ParamsE,"a",@progbits
	.sectionflags	@""
	.align	4
.nv.constant0._ZN7cutlass13device_kernelIN5flash32FlashAttnBwdPostprocessConvertdQIN4cute5tupleIJNS3_1CILi128EEENS5_ILi64EEEEEENS_10bfloat16_tEfNS_4arch4Sm80ELi256ENS3_8TiledMMAINS3_8MMA_AtomIJNS3_30SM80_16x8x16_F32BF16BF16F32_TNEEEENS3_6LayoutINS4_IJNS5_ILi4EEENS5_ILi2EEENS5_ILi1EEEEEENS4_IJSJ_SH_NS5_ILi0EEEEEEEENS4_IJS7_NS5_ILi32EEENS5_ILi16EEEEEEEELb0EEEEEvNT_6ParamsE:
	.zero		640


//--------------------- .nv.constant0._ZN7cutlass13device_kernelIN5flash19enable_sm80_to_sm89INS1_16FlashAttnBwdSm80INS1_25CollectiveMainloopBwdSm80ILi2ELi2EN4cute5tupleIJNS5_1CILi128EEES8_NS7_ILi64EEEEEENS_10bfloat16_tEfNS_4arch4Sm80ELb1ELb0ELb0ELb1ELb1ELb0ELb0ELb0ELi2ELi4ELi4ELi4ELb0EEENS1_24CollectiveEpilogueBwdGQAISA_fSD_Li256ELb1ELb1EEENS1_25SingleTileBwdLPTSchedulerILb1ELi128ELb1EEEEEEEEEvNT_6ParamsE --------------------------
	.section	.nv.constant0._ZN7cutlass13device_kernelIN5flash19enable_sm80_to_sm89INS1_16FlashAttnBwdSm80INS1_25CollectiveMainloopBwdSm80ILi2ELi2EN4cute5tupleIJNS5_1CILi128EEES8_NS7_ILi64EEEEEENS_10bfloat16_tEfNS_4arch4Sm80ELb1ELb0ELb0ELb1ELb1ELb0ELb0ELb0ELi2ELi4ELi4ELi4ELb0EEENS1_24CollectiveEpilogueBwdGQAISA_fSD_Li256ELb1ELb1EEENS1_25SingleTileBwdLPTSchedulerILb1ELi128ELb1EEEEEEEEEvNT_6ParamsE,"a",@progbits
	.sectionflags	@""
	.align	4
.nv.constant0._ZN7cutlass13device_kernelIN5flash19enable_sm80_to_sm89INS1_16FlashAttnBwdSm80INS1_25CollectiveMainloopBwdSm80ILi2ELi2EN4cute5tupleIJNS5_1CILi128EEES8_NS7_ILi64EEEEEENS_10bfloat16_tEfNS_4arch4Sm80ELb1ELb0ELb0ELb1ELb1ELb0ELb0ELb0ELi2ELi4ELi4ELi4ELb0EEENS1_24CollectiveEpilogueBwdGQAISA_fSD_Li256ELb1ELb1EEENS1_25SingleTileBwdLPTSchedulerILb1ELi128ELb1EEEEEEEEEvNT_6ParamsE:
	.zero		1184


//--------------------- .nv.constant0._ZN7cutlass13device_kernelIN5flash22FlashAttnBwdPreprocessIN4cute5tupleIJNS3_1CILi128EEENS5_ILi64EEEEEENS_10bfloat16_tEfNS_4arch4Sm80ELb1ELb1EEEEEvNT_6ParamsE --------------------------
	.section	.nv.constant0._ZN7cutlass13device_kernelIN5flash22FlashAttnBwdPreprocessIN4cute5tupleIJNS3_1CILi128EEENS5_ILi64EEEEEENS_10bfloat16_tEfNS_4arch4Sm80ELb1ELb1EEEEEvNT_6ParamsE,"a",@progbits
	.sectionflags	@""
	.align	4
.nv.constant0._ZN7cutlass13device_kernelIN5flash22FlashAttnBwdPreprocessIN4cute5tupleIJNS3_1CILi128EEENS5_ILi64EEEEEENS_10bfloat16_tEfNS_4arch4Sm80ELb1ELb1EEEEEvNT_6ParamsE:
	.zero		768


//--------------------- SYMBOLS --------------------------

	.type		.nv.reservedSmem.offset0,@object
	.size		.nv.reservedSmem.offset0,0x4
